//
// Generated by NVIDIA NVVM Compiler
//
// Compiler Build ID: CL-36424714
// Cuda compilation tools, release 13.0, V13.0.88
// Based on NVVM 20.0.0
//

.version 9.0
.target sm_100
.address_size 64

	// .globl	_Z15reduceMultiPassILj512ELb1EEvPKdPdj
// _ZZN3cub18CUB_300001_SM_10006detail6reduce28DeviceReduceSingleTileKernelINS2_10policy_hubIdjN4cuda3__47maximumIdEEE10Policy1000EN6thrust24THRUST_300001_SM_1000_NS10device_ptrIdEEPdjS8_ddNS5_3std3__410__identityEEEvT0_T1_T2_T3_T4_T6_E12temp_storage has been demoted
// _ZZN3cub18CUB_300001_SM_10006detail6reduce18DeviceReduceKernelINS2_10policy_hubIdjN4cuda3__47maximumIdEEE10Policy1000EN6thrust24THRUST_300001_SM_1000_NS10device_ptrIdEEjS8_dNS5_3std3__410__identityEEEvT0_PT3_T1_NS0_13GridEvenShareISL_EET2_T4_E12temp_storage has been demoted
// _ZZN3cub18CUB_300001_SM_10006detail6reduce28DeviceReduceSingleTileKernelINS2_10policy_hubIdjN4cuda3__47maximumIdEEE10Policy1000EPdSB_iS8_ddNS5_3std3__410__identityEEEvT0_T1_T2_T3_T4_T6_E12temp_storage has been demoted
// _ZZN3cub18CUB_300001_SM_10006detail6reduce28DeviceReduceSingleTileKernelINS2_10policy_hubIdyN4cuda3__47maximumIdEEE10Policy1000EN6thrust24THRUST_300001_SM_1000_NS10device_ptrIdEEPdyS8_ddNS5_3std3__410__identityEEEvT0_T1_T2_T3_T4_T6_E12temp_storage has been demoted
// _ZZN3cub18CUB_300001_SM_10006detail6reduce18DeviceReduceKernelINS2_10policy_hubIdyN4cuda3__47maximumIdEEE10Policy1000EN6thrust24THRUST_300001_SM_1000_NS10device_ptrIdEEyS8_dNS5_3std3__410__identityEEEvT0_PT3_T1_NS0_13GridEvenShareISL_EET2_T4_E12temp_storage has been demoted
// _ZZN3cub18CUB_300001_SM_10006detail6reduce28DeviceReduceSingleTileKernelINS2_10policy_hubIdyN4cuda3__47maximumIdEEE10Policy1000EPdSB_iS8_ddNS5_3std3__410__identityEEEvT0_T1_T2_T3_T4_T6_E12temp_storage has been demoted
.global .align 1 .b8 _ZN34_INTERNAL_aac368e6_4_k_cu_17edf7804cuda3std3__45__cpo5beginE[1];
.global .align 1 .b8 _ZN34_INTERNAL_aac368e6_4_k_cu_17edf7804cuda3std3__45__cpo3endE[1];
.global .align 1 .b8 _ZN34_INTERNAL_aac368e6_4_k_cu_17edf7804cuda3std3__45__cpo6cbeginE[1];
.global .align 1 .b8 _ZN34_INTERNAL_aac368e6_4_k_cu_17edf7804cuda3std3__45__cpo4cendE[1];
.global .align 1 .b8 _ZN34_INTERNAL_aac368e6_4_k_cu_17edf7804cuda3std3__45__cpo6rbeginE[1];
.global .align 1 .b8 _ZN34_INTERNAL_aac368e6_4_k_cu_17edf7804cuda3std3__45__cpo4rendE[1];
.global .align 1 .b8 _ZN34_INTERNAL_aac368e6_4_k_cu_17edf7804cuda3std3__45__cpo7crbeginE[1];
.global .align 1 .b8 _ZN34_INTERNAL_aac368e6_4_k_cu_17edf7804cuda3std3__45__cpo5crendE[1];
.global .align 1 .b8 _ZN34_INTERNAL_aac368e6_4_k_cu_17edf7804cuda3std3__436_GLOBAL__N__aac368e6_4_k_cu_17edf7806ignoreE[1];
.global .align 1 .b8 _ZN34_INTERNAL_aac368e6_4_k_cu_17edf7804cuda3std3__419piecewise_constructE[1];
.global .align 1 .b8 _ZN34_INTERNAL_aac368e6_4_k_cu_17edf7804cuda3std3__48in_placeE[1];
.global .align 1 .b8 _ZN34_INTERNAL_aac368e6_4_k_cu_17edf7804cuda3std3__420unreachable_sentinelE[1];
.global .align 1 .b8 _ZN34_INTERNAL_aac368e6_4_k_cu_17edf7804cuda3std3__47nulloptE[1];
.global .align 1 .b8 _ZN34_INTERNAL_aac368e6_4_k_cu_17edf7804cuda3std3__48unexpectE[1];
.global .align 1 .b8 _ZN34_INTERNAL_aac368e6_4_k_cu_17edf7804cuda3std6ranges3__45__cpo4swapE[1];
.global .align 1 .b8 _ZN34_INTERNAL_aac368e6_4_k_cu_17edf7804cuda3std6ranges3__45__cpo9iter_moveE[1];
.global .align 1 .b8 _ZN34_INTERNAL_aac368e6_4_k_cu_17edf7804cuda3std6ranges3__45__cpo5beginE[1];
.global .align 1 .b8 _ZN34_INTERNAL_aac368e6_4_k_cu_17edf7804cuda3std6ranges3__45__cpo3endE[1];
.global .align 1 .b8 _ZN34_INTERNAL_aac368e6_4_k_cu_17edf7804cuda3std6ranges3__45__cpo6cbeginE[1];
.global .align 1 .b8 _ZN34_INTERNAL_aac368e6_4_k_cu_17edf7804cuda3std6ranges3__45__cpo4cendE[1];
.global .align 1 .b8 _ZN34_INTERNAL_aac368e6_4_k_cu_17edf7804cuda3std6ranges3__45__cpo7advanceE[1];
.global .align 1 .b8 _ZN34_INTERNAL_aac368e6_4_k_cu_17edf7804cuda3std6ranges3__45__cpo9iter_swapE[1];
.global .align 1 .b8 _ZN34_INTERNAL_aac368e6_4_k_cu_17edf7804cuda3std6ranges3__45__cpo4nextE[1];
.global .align 1 .b8 _ZN34_INTERNAL_aac368e6_4_k_cu_17edf7804cuda3std6ranges3__45__cpo4prevE[1];
.global .align 1 .b8 _ZN34_INTERNAL_aac368e6_4_k_cu_17edf7804cuda3std6ranges3__45__cpo4dataE[1];
.global .align 1 .b8 _ZN34_INTERNAL_aac368e6_4_k_cu_17edf7804cuda3std6ranges3__45__cpo5cdataE[1];
.global .align 1 .b8 _ZN34_INTERNAL_aac368e6_4_k_cu_17edf7804cuda3std6ranges3__45__cpo4sizeE[1];
.global .align 1 .b8 _ZN34_INTERNAL_aac368e6_4_k_cu_17edf7804cuda3std6ranges3__45__cpo5ssizeE[1];
.global .align 1 .b8 _ZN34_INTERNAL_aac368e6_4_k_cu_17edf7804cuda3std6ranges3__45__cpo8distanceE[1];
.global .align 1 .b8 _ZN34_INTERNAL_aac368e6_4_k_cu_17edf7806thrust24THRUST_300001_SM_1000_NS8cuda_cub3parE[1];
.global .align 1 .b8 _ZN34_INTERNAL_aac368e6_4_k_cu_17edf7806thrust24THRUST_300001_SM_1000_NS8cuda_cub10par_nosyncE[1];
.global .align 1 .b8 _ZN34_INTERNAL_aac368e6_4_k_cu_17edf7806thrust24THRUST_300001_SM_1000_NS6system6detail10sequential3seqE[1];
.global .align 1 .b8 _ZN34_INTERNAL_aac368e6_4_k_cu_17edf7806thrust24THRUST_300001_SM_1000_NS6system3cpp3parE[1];
.global .align 1 .b8 _ZN34_INTERNAL_aac368e6_4_k_cu_17edf7806thrust24THRUST_300001_SM_1000_NS12placeholders2_1E[1];
.global .align 1 .b8 _ZN34_INTERNAL_aac368e6_4_k_cu_17edf7806thrust24THRUST_300001_SM_1000_NS12placeholders2_2E[1];
.global .align 1 .b8 _ZN34_INTERNAL_aac368e6_4_k_cu_17edf7806thrust24THRUST_300001_SM_1000_NS12placeholders2_3E[1];
.global .align 1 .b8 _ZN34_INTERNAL_aac368e6_4_k_cu_17edf7806thrust24THRUST_300001_SM_1000_NS12placeholders2_4E[1];
.global .align 1 .b8 _ZN34_INTERNAL_aac368e6_4_k_cu_17edf7806thrust24THRUST_300001_SM_1000_NS12placeholders2_5E[1];
.global .align 1 .b8 _ZN34_INTERNAL_aac368e6_4_k_cu_17edf7806thrust24THRUST_300001_SM_1000_NS12placeholders2_6E[1];
.global .align 1 .b8 _ZN34_INTERNAL_aac368e6_4_k_cu_17edf7806thrust24THRUST_300001_SM_1000_NS12placeholders2_7E[1];
.global .align 1 .b8 _ZN34_INTERNAL_aac368e6_4_k_cu_17edf7806thrust24THRUST_300001_SM_1000_NS12placeholders2_8E[1];
.global .align 1 .b8 _ZN34_INTERNAL_aac368e6_4_k_cu_17edf7806thrust24THRUST_300001_SM_1000_NS12placeholders2_9E[1];
.global .align 1 .b8 _ZN34_INTERNAL_aac368e6_4_k_cu_17edf7806thrust24THRUST_300001_SM_1000_NS12placeholders3_10E[1];
.global .align 1 .b8 _ZN34_INTERNAL_aac368e6_4_k_cu_17edf7806thrust24THRUST_300001_SM_1000_NS3seqE[1];
.global .align 1 .b8 _ZN34_INTERNAL_aac368e6_4_k_cu_17edf7806thrust24THRUST_300001_SM_1000_NS6deviceE[1];
.extern .shared .align 16 .b8 sdata[];

.visible .entry _Z15reduceMultiPassILj512ELb1EEvPKdPdj(
	.param .u64 .ptr .align 1 _Z15reduceMultiPassILj512ELb1EEvPKdPdj_param_0,
	.param .u64 .ptr .align 1 _Z15reduceMultiPassILj512ELb1EEvPKdPdj_param_1,
	.param .u32 _Z15reduceMultiPassILj512ELb1EEvPKdPdj_param_2
)
{
	.reg .pred 	%p<8>;
	.reg .b32 	%r<15>;
	.reg .b64 	%rd<11>;
	.reg .b64 	%fd<39>;

	ld.param.u64 	%rd2, [_Z15reduceMultiPassILj512ELb1EEvPKdPdj_param_0];
	ld.param.u64 	%rd3, [_Z15reduceMultiPassILj512ELb1EEvPKdPdj_param_1];
	ld.param.u32 	%r8, [_Z15reduceMultiPassILj512ELb1EEvPKdPdj_param_2];
	mov.u32 	%r1, %tid.x;
	mov.u32 	%r2, %ctaid.x;
	shl.b32 	%r9, %r2, 10;
	or.b32  	%r14, %r9, %r1;
	setp.ge.u32 	%p1, %r14, %r8;
	mov.f64 	%fd38, 0dC26D1A94A2000000;
	@%p1 bra 	$L__BB0_3;
	cvta.to.global.u64 	%rd1, %rd2;
	mov.u32 	%r10, %nctaid.x;
	shl.b32 	%r4, %r10, 10;
	mov.f64 	%fd38, 0dC26D1A94A2000000;
$L__BB0_2:
	mul.wide.u32 	%rd4, %r14, 8;
	add.s64 	%rd5, %rd1, %rd4;
	ld.global.f64 	%fd6, [%rd5];
	max.f64 	%fd7, %fd38, %fd6;
	add.s32 	%r11, %r14, 512;
	mul.wide.u32 	%rd6, %r11, 8;
	add.s64 	%rd7, %rd1, %rd6;
	ld.global.f64 	%fd8, [%rd7];
	max.f64 	%fd38, %fd7, %fd8;
	add.s32 	%r14, %r14, %r4;
	setp.lt.u32 	%p2, %r14, %r8;
	@%p2 bra 	$L__BB0_2;
$L__BB0_3:
	shl.b32 	%r12, %r1, 3;
	mov.u32 	%r13, sdata;
	add.s32 	%r7, %r13, %r12;
	st.shared.f64 	[%r7], %fd38;
	bar.sync 	0;
	setp.gt.u32 	%p3, %r1, 255;
	@%p3 bra 	$L__BB0_5;
	ld.shared.f64 	%fd9, [%r7];
	ld.shared.f64 	%fd10, [%r7+2048];
	max.f64 	%fd11, %fd9, %fd10;
	st.shared.f64 	[%r7], %fd11;
$L__BB0_5:
	bar.sync 	0;
	setp.gt.u32 	%p4, %r1, 127;
	@%p4 bra 	$L__BB0_7;
	ld.shared.f64 	%fd12, [%r7];
	ld.shared.f64 	%fd13, [%r7+1024];
	max.f64 	%fd14, %fd12, %fd13;
	st.shared.f64 	[%r7], %fd14;
$L__BB0_7:
	bar.sync 	0;
	setp.gt.u32 	%p5, %r1, 63;
	@%p5 bra 	$L__BB0_9;
	ld.shared.f64 	%fd15, [%r7];
	ld.shared.f64 	%fd16, [%r7+512];
	max.f64 	%fd17, %fd15, %fd16;
	st.shared.f64 	[%r7], %fd17;
$L__BB0_9:
	bar.sync 	0;
	setp.gt.u32 	%p6, %r1, 31;
	@%p6 bra 	$L__BB0_12;
	ld.volatile.shared.f64 	%fd18, [%r7];
	ld.volatile.shared.f64 	%fd19, [%r7+256];
	max.f64 	%fd20, %fd18, %fd19;
	st.volatile.shared.f64 	[%r7], %fd20;
	ld.volatile.shared.f64 	%fd21, [%r7];
	ld.volatile.shared.f64 	%fd22, [%r7+128];
	max.f64 	%fd23, %fd21, %fd22;
	st.volatile.shared.f64 	[%r7], %fd23;
	ld.volatile.shared.f64 	%fd24, [%r7];
	ld.volatile.shared.f64 	%fd25, [%r7+64];
	max.f64 	%fd26, %fd24, %fd25;
	st.volatile.shared.f64 	[%r7], %fd26;
	ld.volatile.shared.f64 	%fd27, [%r7];
	ld.volatile.shared.f64 	%fd28, [%r7+32];
	max.f64 	%fd29, %fd27, %fd28;
	st.volatile.shared.f64 	[%r7], %fd29;
	ld.volatile.shared.f64 	%fd30, [%r7];
	ld.volatile.shared.f64 	%fd31, [%r7+16];
	max.f64 	%fd32, %fd30, %fd31;
	st.volatile.shared.f64 	[%r7], %fd32;
	ld.volatile.shared.f64 	%fd33, [%r7];
	ld.volatile.shared.f64 	%fd34, [%r7+8];
	max.f64 	%fd35, %fd33, %fd34;
	st.volatile.shared.f64 	[%r7], %fd35;
	setp.ne.s32 	%p7, %r1, 0;
	@%p7 bra 	$L__BB0_12;
	ld.shared.f64 	%fd36, [sdata];
	cvta.to.global.u64 	%rd8, %rd3;
	mul.wide.u32 	%rd9, %r2, 8;
	add.s64 	%rd10, %rd8, %rd9;
	st.global.f64 	[%rd10], %fd36;
$L__BB0_12:
	ret;

}
	// .globl	_Z15reduceMultiPassILj256ELb1EEvPKdPdj
.visible .entry _Z15reduceMultiPassILj256ELb1EEvPKdPdj(
	.param .u64 .ptr .align 1 _Z15reduceMultiPassILj256ELb1EEvPKdPdj_param_0,
	.param .u64 .ptr .align 1 _Z15reduceMultiPassILj256ELb1EEvPKdPdj_param_1,
	.param .u32 _Z15reduceMultiPassILj256ELb1EEvPKdPdj_param_2
)
{
	.reg .pred 	%p<7>;
	.reg .b32 	%r<15>;
	.reg .b64 	%rd<11>;
	.reg .b64 	%fd<36>;

	ld.param.u64 	%rd2, [_Z15reduceMultiPassILj256ELb1EEvPKdPdj_param_0];
	ld.param.u64 	%rd3, [_Z15reduceMultiPassILj256ELb1EEvPKdPdj_param_1];
	ld.param.u32 	%r8, [_Z15reduceMultiPassILj256ELb1EEvPKdPdj_param_2];
	mov.u32 	%r1, %tid.x;
	mov.u32 	%r2, %ctaid.x;
	shl.b32 	%r9, %r2, 9;
	add.s32 	%r14, %r9, %r1;
	setp.ge.u32 	%p1, %r14, %r8;
	mov.f64 	%fd35, 0dC26D1A94A2000000;
	@%p1 bra 	$L__BB1_3;
	cvta.to.global.u64 	%rd1, %rd2;
	mov.u32 	%r10, %nctaid.x;
	shl.b32 	%r4, %r10, 9;
	mov.f64 	%fd35, 0dC26D1A94A2000000;
$L__BB1_2:
	mul.wide.u32 	%rd4, %r14, 8;
	add.s64 	%rd5, %rd1, %rd4;
	ld.global.f64 	%fd6, [%rd5];
	max.f64 	%fd7, %fd35, %fd6;
	add.s32 	%r11, %r14, 256;
	mul.wide.u32 	%rd6, %r11, 8;
	add.s64 	%rd7, %rd1, %rd6;
	ld.global.f64 	%fd8, [%rd7];
	max.f64 	%fd35, %fd7, %fd8;
	add.s32 	%r14, %r14, %r4;
	setp.lt.u32 	%p2, %r14, %r8;
	@%p2 bra 	$L__BB1_2;
$L__BB1_3:
	shl.b32 	%r12, %r1, 3;
	mov.u32 	%r13, sdata;
	add.s32 	%r7, %r13, %r12;
	st.shared.f64 	[%r7], %fd35;
	bar.sync 	0;
	setp.gt.u32 	%p3, %r1, 127;
	@%p3 bra 	$L__BB1_5;
	ld.shared.f64 	%fd9, [%r7];
	ld.shared.f64 	%fd10, [%r7+1024];
	max.f64 	%fd11, %fd9, %fd10;
	st.shared.f64 	[%r7], %fd11;
$L__BB1_5:
	bar.sync 	0;
	setp.gt.u32 	%p4, %r1, 63;
	@%p4 bra 	$L__BB1_7;
	ld.shared.f64 	%fd12, [%r7];
	ld.shared.f64 	%fd13, [%r7+512];
	max.f64 	%fd14, %fd12, %fd13;
	st.shared.f64 	[%r7], %fd14;
$L__BB1_7:
	bar.sync 	0;
	setp.gt.u32 	%p5, %r1, 31;
	@%p5 bra 	$L__BB1_10;
	ld.volatile.shared.f64 	%fd15, [%r7];
	ld.volatile.shared.f64 	%fd16, [%r7+256];
	max.f64 	%fd17, %fd15, %fd16;
	st.volatile.shared.f64 	[%r7], %fd17;
	ld.volatile.shared.f64 	%fd18, [%r7];
	ld.volatile.shared.f64 	%fd19, [%r7+128];
	max.f64 	%fd20, %fd18, %fd19;
	st.volatile.shared.f64 	[%r7], %fd20;
	ld.volatile.shared.f64 	%fd21, [%r7];
	ld.volatile.shared.f64 	%fd22, [%r7+64];
	max.f64 	%fd23, %fd21, %fd22;
	st.volatile.shared.f64 	[%r7], %fd23;
	ld.volatile.shared.f64 	%fd24, [%r7];
	ld.volatile.shared.f64 	%fd25, [%r7+32];
	max.f64 	%fd26, %fd24, %fd25;
	st.volatile.shared.f64 	[%r7], %fd26;
	ld.volatile.shared.f64 	%fd27, [%r7];
	ld.volatile.shared.f64 	%fd28, [%r7+16];
	max.f64 	%fd29, %fd27, %fd28;
	st.volatile.shared.f64 	[%r7], %fd29;
	ld.volatile.shared.f64 	%fd30, [%r7];
	ld.volatile.shared.f64 	%fd31, [%r7+8];
	max.f64 	%fd32, %fd30, %fd31;
	st.volatile.shared.f64 	[%r7], %fd32;
	setp.ne.s32 	%p6, %r1, 0;
	@%p6 bra 	$L__BB1_10;
	ld.shared.f64 	%fd33, [sdata];
	cvta.to.global.u64 	%rd8, %rd3;
	mul.wide.u32 	%rd9, %r2, 8;
	add.s64 	%rd10, %rd8, %rd9;
	st.global.f64 	[%rd10], %fd33;
$L__BB1_10:
	ret;

}
	// .globl	_Z15reduceMultiPassILj128ELb1EEvPKdPdj
.visible .entry _Z15reduceMultiPassILj128ELb1EEvPKdPdj(
	.param .u64 .ptr .align 1 _Z15reduceMultiPassILj128ELb1EEvPKdPdj_param_0,
	.param .u64 .ptr .align 1 _Z15reduceMultiPassILj128ELb1EEvPKdPdj_param_1,
	.param .u32 _Z15reduceMultiPassILj128ELb1EEvPKdPdj_param_2
)
{
	.reg .pred 	%p<6>;
	.reg .b32 	%r<15>;
	.reg .b64 	%rd<11>;
	.reg .b64 	%fd<33>;

	ld.param.u64 	%rd2, [_Z15reduceMultiPassILj128ELb1EEvPKdPdj_param_0];
	ld.param.u64 	%rd3, [_Z15reduceMultiPassILj128ELb1EEvPKdPdj_param_1];
	ld.param.u32 	%r8, [_Z15reduceMultiPassILj128ELb1EEvPKdPdj_param_2];
	mov.u32 	%r1, %tid.x;
	mov.u32 	%r2, %ctaid.x;
	shl.b32 	%r9, %r2, 8;
	add.s32 	%r14, %r9, %r1;
	setp.ge.u32 	%p1, %r14, %r8;
	mov.f64 	%fd32, 0dC26D1A94A2000000;
	@%p1 bra 	$L__BB2_3;
	cvta.to.global.u64 	%rd1, %rd2;
	mov.u32 	%r10, %nctaid.x;
	shl.b32 	%r4, %r10, 8;
	mov.f64 	%fd32, 0dC26D1A94A2000000;
$L__BB2_2:
	mul.wide.u32 	%rd4, %r14, 8;
	add.s64 	%rd5, %rd1, %rd4;
	ld.global.f64 	%fd6, [%rd5];
	max.f64 	%fd7, %fd32, %fd6;
	add.s32 	%r11, %r14, 128;
	mul.wide.u32 	%rd6, %r11, 8;
	add.s64 	%rd7, %rd1, %rd6;
	ld.global.f64 	%fd8, [%rd7];
	max.f64 	%fd32, %fd7, %fd8;
	add.s32 	%r14, %r14, %r4;
	setp.lt.u32 	%p2, %r14, %r8;
	@%p2 bra 	$L__BB2_2;
$L__BB2_3:
	shl.b32 	%r12, %r1, 3;
	mov.u32 	%r13, sdata;
	add.s32 	%r7, %r13, %r12;
	st.shared.f64 	[%r7], %fd32;
	bar.sync 	0;
	setp.gt.u32 	%p3, %r1, 63;
	@%p3 bra 	$L__BB2_5;
	ld.shared.f64 	%fd9, [%r7];
	ld.shared.f64 	%fd10, [%r7+512];
	max.f64 	%fd11, %fd9, %fd10;
	st.shared.f64 	[%r7], %fd11;
$L__BB2_5:
	bar.sync 	0;
	setp.gt.u32 	%p4, %r1, 31;
	@%p4 bra 	$L__BB2_8;
	ld.volatile.shared.f64 	%fd12, [%r7];
	ld.volatile.shared.f64 	%fd13, [%r7+256];
	max.f64 	%fd14, %fd12, %fd13;
	st.volatile.shared.f64 	[%r7], %fd14;
	ld.volatile.shared.f64 	%fd15, [%r7];
	ld.volatile.shared.f64 	%fd16, [%r7+128];
	max.f64 	%fd17, %fd15, %fd16;
	st.volatile.shared.f64 	[%r7], %fd17;
	ld.volatile.shared.f64 	%fd18, [%r7];
	ld.volatile.shared.f64 	%fd19, [%r7+64];
	max.f64 	%fd20, %fd18, %fd19;
	st.volatile.shared.f64 	[%r7], %fd20;
	ld.volatile.shared.f64 	%fd21, [%r7];
	ld.volatile.shared.f64 	%fd22, [%r7+32];
	max.f64 	%fd23, %fd21, %fd22;
	st.volatile.shared.f64 	[%r7], %fd23;
	ld.volatile.shared.f64 	%fd24, [%r7];
	ld.volatile.shared.f64 	%fd25, [%r7+16];
	max.f64 	%fd26, %fd24, %fd25;
	st.volatile.shared.f64 	[%r7], %fd26;
	ld.volatile.shared.f64 	%fd27, [%r7];
	ld.volatile.shared.f64 	%fd28, [%r7+8];
	max.f64 	%fd29, %fd27, %fd28;
	st.volatile.shared.f64 	[%r7], %fd29;
	setp.ne.s32 	%p5, %r1, 0;
	@%p5 bra 	$L__BB2_8;
	ld.shared.f64 	%fd30, [sdata];
	cvta.to.global.u64 	%rd8, %rd3;
	mul.wide.u32 	%rd9, %r2, 8;
	add.s64 	%rd10, %rd8, %rd9;
	st.global.f64 	[%rd10], %fd30;
$L__BB2_8:
	ret;

}
	// .globl	_Z15reduceMultiPassILj64ELb1EEvPKdPdj
.visible .entry _Z15reduceMultiPassILj64ELb1EEvPKdPdj(
	.param .u64 .ptr .align 1 _Z15reduceMultiPassILj64ELb1EEvPKdPdj_param_0,
	.param .u64 .ptr .align 1 _Z15reduceMultiPassILj64ELb1EEvPKdPdj_param_1,
	.param .u32 _Z15reduceMultiPassILj64ELb1EEvPKdPdj_param_2
)
{
	.reg .pred 	%p<5>;
	.reg .b32 	%r<15>;
	.reg .b64 	%rd<11>;
	.reg .b64 	%fd<30>;

	ld.param.u64 	%rd2, [_Z15reduceMultiPassILj64ELb1EEvPKdPdj_param_0];
	ld.param.u64 	%rd3, [_Z15reduceMultiPassILj64ELb1EEvPKdPdj_param_1];
	ld.param.u32 	%r8, [_Z15reduceMultiPassILj64ELb1EEvPKdPdj_param_2];
	mov.u32 	%r1, %tid.x;
	mov.u32 	%r2, %ctaid.x;
	shl.b32 	%r9, %r2, 7;
	add.s32 	%r14, %r9, %r1;
	setp.ge.u32 	%p1, %r14, %r8;
	mov.f64 	%fd29, 0dC26D1A94A2000000;
	@%p1 bra 	$L__BB3_3;
	cvta.to.global.u64 	%rd1, %rd2;
	mov.u32 	%r10, %nctaid.x;
	shl.b32 	%r4, %r10, 7;
	mov.f64 	%fd29, 0dC26D1A94A2000000;
$L__BB3_2:
	mul.wide.u32 	%rd4, %r14, 8;
	add.s64 	%rd5, %rd1, %rd4;
	ld.global.f64 	%fd6, [%rd5];
	max.f64 	%fd7, %fd29, %fd6;
	add.s32 	%r11, %r14, 64;
	mul.wide.u32 	%rd6, %r11, 8;
	add.s64 	%rd7, %rd1, %rd6;
	ld.global.f64 	%fd8, [%rd7];
	max.f64 	%fd29, %fd7, %fd8;
	add.s32 	%r14, %r14, %r4;
	setp.lt.u32 	%p2, %r14, %r8;
	@%p2 bra 	$L__BB3_2;
$L__BB3_3:
	shl.b32 	%r12, %r1, 3;
	mov.u32 	%r13, sdata;
	add.s32 	%r7, %r13, %r12;
	st.shared.f64 	[%r7], %fd29;
	bar.sync 	0;
	setp.gt.u32 	%p3, %r1, 31;
	@%p3 bra 	$L__BB3_6;
	ld.volatile.shared.f64 	%fd9, [%r7];
	ld.volatile.shared.f64 	%fd10, [%r7+256];
	max.f64 	%fd11, %fd9, %fd10;
	st.volatile.shared.f64 	[%r7], %fd11;
	ld.volatile.shared.f64 	%fd12, [%r7];
	ld.volatile.shared.f64 	%fd13, [%r7+128];
	max.f64 	%fd14, %fd12, %fd13;
	st.volatile.shared.f64 	[%r7], %fd14;
	ld.volatile.shared.f64 	%fd15, [%r7];
	ld.volatile.shared.f64 	%fd16, [%r7+64];
	max.f64 	%fd17, %fd15, %fd16;
	st.volatile.shared.f64 	[%r7], %fd17;
	ld.volatile.shared.f64 	%fd18, [%r7];
	ld.volatile.shared.f64 	%fd19, [%r7+32];
	max.f64 	%fd20, %fd18, %fd19;
	st.volatile.shared.f64 	[%r7], %fd20;
	ld.volatile.shared.f64 	%fd21, [%r7];
	ld.volatile.shared.f64 	%fd22, [%r7+16];
	max.f64 	%fd23, %fd21, %fd22;
	st.volatile.shared.f64 	[%r7], %fd23;
	ld.volatile.shared.f64 	%fd24, [%r7];
	ld.volatile.shared.f64 	%fd25, [%r7+8];
	max.f64 	%fd26, %fd24, %fd25;
	st.volatile.shared.f64 	[%r7], %fd26;
	setp.ne.s32 	%p4, %r1, 0;
	@%p4 bra 	$L__BB3_6;
	ld.shared.f64 	%fd27, [sdata];
	cvta.to.global.u64 	%rd8, %rd3;
	mul.wide.u32 	%rd9, %r2, 8;
	add.s64 	%rd10, %rd8, %rd9;
	st.global.f64 	[%rd10], %fd27;
$L__BB3_6:
	ret;

}
	// .globl	_Z15reduceMultiPassILj32ELb1EEvPKdPdj
.visible .entry _Z15reduceMultiPassILj32ELb1EEvPKdPdj(
	.param .u64 .ptr .align 1 _Z15reduceMultiPassILj32ELb1EEvPKdPdj_param_0,
	.param .u64 .ptr .align 1 _Z15reduceMultiPassILj32ELb1EEvPKdPdj_param_1,
	.param .u32 _Z15reduceMultiPassILj32ELb1EEvPKdPdj_param_2
)
{
	.reg .pred 	%p<5>;
	.reg .b32 	%r<15>;
	.reg .b64 	%rd<11>;
	.reg .b64 	%fd<27>;

	ld.param.u64 	%rd2, [_Z15reduceMultiPassILj32ELb1EEvPKdPdj_param_0];
	ld.param.u64 	%rd3, [_Z15reduceMultiPassILj32ELb1EEvPKdPdj_param_1];
	ld.param.u32 	%r8, [_Z15reduceMultiPassILj32ELb1EEvPKdPdj_param_2];
	mov.u32 	%r1, %tid.x;
	mov.u32 	%r2, %ctaid.x;
	shl.b32 	%r9, %r2, 6;
	add.s32 	%r14, %r9, %r1;
	setp.ge.u32 	%p1, %r14, %r8;
	mov.f64 	%fd26, 0dC26D1A94A2000000;
	@%p1 bra 	$L__BB4_3;
	cvta.to.global.u64 	%rd1, %rd2;
	mov.u32 	%r10, %nctaid.x;
	shl.b32 	%r4, %r10, 6;
	mov.f64 	%fd26, 0dC26D1A94A2000000;
$L__BB4_2:
	mul.wide.u32 	%rd4, %r14, 8;
	add.s64 	%rd5, %rd1, %rd4;
	ld.global.f64 	%fd6, [%rd5];
	max.f64 	%fd7, %fd26, %fd6;
	add.s32 	%r11, %r14, 32;
	mul.wide.u32 	%rd6, %r11, 8;
	add.s64 	%rd7, %rd1, %rd6;
	ld.global.f64 	%fd8, [%rd7];
	max.f64 	%fd26, %fd7, %fd8;
	add.s32 	%r14, %r14, %r4;
	setp.lt.u32 	%p2, %r14, %r8;
	@%p2 bra 	$L__BB4_2;
$L__BB4_3:
	shl.b32 	%r12, %r1, 3;
	mov.u32 	%r13, sdata;
	add.s32 	%r7, %r13, %r12;
	st.shared.f64 	[%r7], %fd26;
	bar.sync 	0;
	setp.gt.u32 	%p3, %r1, 31;
	@%p3 bra 	$L__BB4_6;
	ld.volatile.shared.f64 	%fd9, [%r7];
	ld.volatile.shared.f64 	%fd10, [%r7+128];
	max.f64 	%fd11, %fd9, %fd10;
	st.volatile.shared.f64 	[%r7], %fd11;
	ld.volatile.shared.f64 	%fd12, [%r7];
	ld.volatile.shared.f64 	%fd13, [%r7+64];
	max.f64 	%fd14, %fd12, %fd13;
	st.volatile.shared.f64 	[%r7], %fd14;
	ld.volatile.shared.f64 	%fd15, [%r7];
	ld.volatile.shared.f64 	%fd16, [%r7+32];
	max.f64 	%fd17, %fd15, %fd16;
	st.volatile.shared.f64 	[%r7], %fd17;
	ld.volatile.shared.f64 	%fd18, [%r7];
	ld.volatile.shared.f64 	%fd19, [%r7+16];
	max.f64 	%fd20, %fd18, %fd19;
	st.volatile.shared.f64 	[%r7], %fd20;
	ld.volatile.shared.f64 	%fd21, [%r7];
	ld.volatile.shared.f64 	%fd22, [%r7+8];
	max.f64 	%fd23, %fd21, %fd22;
	st.volatile.shared.f64 	[%r7], %fd23;
	setp.ne.s32 	%p4, %r1, 0;
	@%p4 bra 	$L__BB4_6;
	ld.shared.f64 	%fd24, [sdata];
	cvta.to.global.u64 	%rd8, %rd3;
	mul.wide.u32 	%rd9, %r2, 8;
	add.s64 	%rd10, %rd8, %rd9;
	st.global.f64 	[%rd10], %fd24;
$L__BB4_6:
	ret;

}
	// .globl	_Z15reduceMultiPassILj16ELb1EEvPKdPdj
.visible .entry _Z15reduceMultiPassILj16ELb1EEvPKdPdj(
	.param .u64 .ptr .align 1 _Z15reduceMultiPassILj16ELb1EEvPKdPdj_param_0,
	.param .u64 .ptr .align 1 _Z15reduceMultiPassILj16ELb1EEvPKdPdj_param_1,
	.param .u32 _Z15reduceMultiPassILj16ELb1EEvPKdPdj_param_2
)
{
	.reg .pred 	%p<5>;
	.reg .b32 	%r<15>;
	.reg .b64 	%rd<11>;
	.reg .b64 	%fd<24>;

	ld.param.u64 	%rd2, [_Z15reduceMultiPassILj16ELb1EEvPKdPdj_param_0];
	ld.param.u64 	%rd3, [_Z15reduceMultiPassILj16ELb1EEvPKdPdj_param_1];
	ld.param.u32 	%r8, [_Z15reduceMultiPassILj16ELb1EEvPKdPdj_param_2];
	mov.u32 	%r1, %tid.x;
	mov.u32 	%r2, %ctaid.x;
	shl.b32 	%r9, %r2, 5;
	add.s32 	%r14, %r9, %r1;
	setp.ge.u32 	%p1, %r14, %r8;
	mov.f64 	%fd23, 0dC26D1A94A2000000;
	@%p1 bra 	$L__BB5_3;
	cvta.to.global.u64 	%rd1, %rd2;
	mov.u32 	%r10, %nctaid.x;
	shl.b32 	%r4, %r10, 5;
	mov.f64 	%fd23, 0dC26D1A94A2000000;
$L__BB5_2:
	mul.wide.u32 	%rd4, %r14, 8;
	add.s64 	%rd5, %rd1, %rd4;
	ld.global.f64 	%fd6, [%rd5];
	max.f64 	%fd7, %fd23, %fd6;
	add.s32 	%r11, %r14, 16;
	mul.wide.u32 	%rd6, %r11, 8;
	add.s64 	%rd7, %rd1, %rd6;
	ld.global.f64 	%fd8, [%rd7];
	max.f64 	%fd23, %fd7, %fd8;
	add.s32 	%r14, %r14, %r4;
	setp.lt.u32 	%p2, %r14, %r8;
	@%p2 bra 	$L__BB5_2;
$L__BB5_3:
	shl.b32 	%r12, %r1, 3;
	mov.u32 	%r13, sdata;
	add.s32 	%r7, %r13, %r12;
	st.shared.f64 	[%r7], %fd23;
	bar.sync 	0;
	setp.gt.u32 	%p3, %r1, 31;
	@%p3 bra 	$L__BB5_6;
	ld.volatile.shared.f64 	%fd9, [%r7];
	ld.volatile.shared.f64 	%fd10, [%r7+64];
	max.f64 	%fd11, %fd9, %fd10;
	st.volatile.shared.f64 	[%r7], %fd11;
	ld.volatile.shared.f64 	%fd12, [%r7];
	ld.volatile.shared.f64 	%fd13, [%r7+32];
	max.f64 	%fd14, %fd12, %fd13;
	st.volatile.shared.f64 	[%r7], %fd14;
	ld.volatile.shared.f64 	%fd15, [%r7];
	ld.volatile.shared.f64 	%fd16, [%r7+16];
	max.f64 	%fd17, %fd15, %fd16;
	st.volatile.shared.f64 	[%r7], %fd17;
	ld.volatile.shared.f64 	%fd18, [%r7];
	ld.volatile.shared.f64 	%fd19, [%r7+8];
	max.f64 	%fd20, %fd18, %fd19;
	st.volatile.shared.f64 	[%r7], %fd20;
	setp.ne.s32 	%p4, %r1, 0;
	@%p4 bra 	$L__BB5_6;
	ld.shared.f64 	%fd21, [sdata];
	cvta.to.global.u64 	%rd8, %rd3;
	mul.wide.u32 	%rd9, %r2, 8;
	add.s64 	%rd10, %rd8, %rd9;
	st.global.f64 	[%rd10], %fd21;
$L__BB5_6:
	ret;

}
	// .globl	_Z15reduceMultiPassILj8ELb1EEvPKdPdj
.visible .entry _Z15reduceMultiPassILj8ELb1EEvPKdPdj(
	.param .u64 .ptr .align 1 _Z15reduceMultiPassILj8ELb1EEvPKdPdj_param_0,
	.param .u64 .ptr .align 1 _Z15reduceMultiPassILj8ELb1EEvPKdPdj_param_1,
	.param .u32 _Z15reduceMultiPassILj8ELb1EEvPKdPdj_param_2
)
{
	.reg .pred 	%p<5>;
	.reg .b32 	%r<15>;
	.reg .b64 	%rd<11>;
	.reg .b64 	%fd<21>;

	ld.param.u64 	%rd2, [_Z15reduceMultiPassILj8ELb1EEvPKdPdj_param_0];
	ld.param.u64 	%rd3, [_Z15reduceMultiPassILj8ELb1EEvPKdPdj_param_1];
	ld.param.u32 	%r8, [_Z15reduceMultiPassILj8ELb1EEvPKdPdj_param_2];
	mov.u32 	%r1, %tid.x;
	mov.u32 	%r2, %ctaid.x;
	shl.b32 	%r9, %r2, 4;
	add.s32 	%r14, %r9, %r1;
	setp.ge.u32 	%p1, %r14, %r8;
	mov.f64 	%fd20, 0dC26D1A94A2000000;
	@%p1 bra 	$L__BB6_3;
	cvta.to.global.u64 	%rd1, %rd2;
	mov.u32 	%r10, %nctaid.x;
	shl.b32 	%r4, %r10, 4;
	mov.f64 	%fd20, 0dC26D1A94A2000000;
$L__BB6_2:
	mul.wide.u32 	%rd4, %r14, 8;
	add.s64 	%rd5, %rd1, %rd4;
	ld.global.f64 	%fd6, [%rd5];
	max.f64 	%fd7, %fd20, %fd6;
	add.s32 	%r11, %r14, 8;
	mul.wide.u32 	%rd6, %r11, 8;
	add.s64 	%rd7, %rd1, %rd6;
	ld.global.f64 	%fd8, [%rd7];
	max.f64 	%fd20, %fd7, %fd8;
	add.s32 	%r14, %r14, %r4;
	setp.lt.u32 	%p2, %r14, %r8;
	@%p2 bra 	$L__BB6_2;
$L__BB6_3:
	shl.b32 	%r12, %r1, 3;
	mov.u32 	%r13, sdata;
	add.s32 	%r7, %r13, %r12;
	st.shared.f64 	[%r7], %fd20;
	bar.sync 	0;
	setp.gt.u32 	%p3, %r1, 31;
	@%p3 bra 	$L__BB6_6;
	ld.volatile.shared.f64 	%fd9, [%r7];
	ld.volatile.shared.f64 	%fd10, [%r7+32];
	max.f64 	%fd11, %fd9, %fd10;
	st.volatile.shared.f64 	[%r7], %fd11;
	ld.volatile.shared.f64 	%fd12, [%r7];
	ld.volatile.shared.f64 	%fd13, [%r7+16];
	max.f64 	%fd14, %fd12, %fd13;
	st.volatile.shared.f64 	[%r7], %fd14;
	ld.volatile.shared.f64 	%fd15, [%r7];
	ld.volatile.shared.f64 	%fd16, [%r7+8];
	max.f64 	%fd17, %fd15, %fd16;
	st.volatile.shared.f64 	[%r7], %fd17;
	setp.ne.s32 	%p4, %r1, 0;
	@%p4 bra 	$L__BB6_6;
	ld.shared.f64 	%fd18, [sdata];
	cvta.to.global.u64 	%rd8, %rd3;
	mul.wide.u32 	%rd9, %r2, 8;
	add.s64 	%rd10, %rd8, %rd9;
	st.global.f64 	[%rd10], %fd18;
$L__BB6_6:
	ret;

}
	// .globl	_Z15reduceMultiPassILj4ELb1EEvPKdPdj
.visible .entry _Z15reduceMultiPassILj4ELb1EEvPKdPdj(
	.param .u64 .ptr .align 1 _Z15reduceMultiPassILj4ELb1EEvPKdPdj_param_0,
	.param .u64 .ptr .align 1 _Z15reduceMultiPassILj4ELb1EEvPKdPdj_param_1,
	.param .u32 _Z15reduceMultiPassILj4ELb1EEvPKdPdj_param_2
)
{
	.reg .pred 	%p<5>;
	.reg .b32 	%r<15>;
	.reg .b64 	%rd<11>;
	.reg .b64 	%fd<18>;

	ld.param.u64 	%rd2, [_Z15reduceMultiPassILj4ELb1EEvPKdPdj_param_0];
	ld.param.u64 	%rd3, [_Z15reduceMultiPassILj4ELb1EEvPKdPdj_param_1];
	ld.param.u32 	%r8, [_Z15reduceMultiPassILj4ELb1EEvPKdPdj_param_2];
	mov.u32 	%r1, %tid.x;
	mov.u32 	%r2, %ctaid.x;
	shl.b32 	%r9, %r2, 3;
	add.s32 	%r14, %r9, %r1;
	setp.ge.u32 	%p1, %r14, %r8;
	mov.f64 	%fd17, 0dC26D1A94A2000000;
	@%p1 bra 	$L__BB7_3;
	cvta.to.global.u64 	%rd1, %rd2;
	mov.u32 	%r10, %nctaid.x;
	shl.b32 	%r4, %r10, 3;
	mov.f64 	%fd17, 0dC26D1A94A2000000;
$L__BB7_2:
	mul.wide.u32 	%rd4, %r14, 8;
	add.s64 	%rd5, %rd1, %rd4;
	ld.global.f64 	%fd6, [%rd5];
	max.f64 	%fd7, %fd17, %fd6;
	add.s32 	%r11, %r14, 4;
	mul.wide.u32 	%rd6, %r11, 8;
	add.s64 	%rd7, %rd1, %rd6;
	ld.global.f64 	%fd8, [%rd7];
	max.f64 	%fd17, %fd7, %fd8;
	add.s32 	%r14, %r14, %r4;
	setp.lt.u32 	%p2, %r14, %r8;
	@%p2 bra 	$L__BB7_2;
$L__BB7_3:
	shl.b32 	%r12, %r1, 3;
	mov.u32 	%r13, sdata;
	add.s32 	%r7, %r13, %r12;
	st.shared.f64 	[%r7], %fd17;
	bar.sync 	0;
	setp.gt.u32 	%p3, %r1, 31;
	@%p3 bra 	$L__BB7_6;
	ld.volatile.shared.f64 	%fd9, [%r7];
	ld.volatile.shared.f64 	%fd10, [%r7+16];
	max.f64 	%fd11, %fd9, %fd10;
	st.volatile.shared.f64 	[%r7], %fd11;
	ld.volatile.shared.f64 	%fd12, [%r7];
	ld.volatile.shared.f64 	%fd13, [%r7+8];
	max.f64 	%fd14, %fd12, %fd13;
	st.volatile.shared.f64 	[%r7], %fd14;
	setp.ne.s32 	%p4, %r1, 0;
	@%p4 bra 	$L__BB7_6;
	ld.shared.f64 	%fd15, [sdata];
	cvta.to.global.u64 	%rd8, %rd3;
	mul.wide.u32 	%rd9, %r2, 8;
	add.s64 	%rd10, %rd8, %rd9;
	st.global.f64 	[%rd10], %fd15;
$L__BB7_6:
	ret;

}
	// .globl	_Z15reduceMultiPassILj2ELb1EEvPKdPdj
.visible .entry _Z15reduceMultiPassILj2ELb1EEvPKdPdj(
	.param .u64 .ptr .align 1 _Z15reduceMultiPassILj2ELb1EEvPKdPdj_param_0,
	.param .u64 .ptr .align 1 _Z15reduceMultiPassILj2ELb1EEvPKdPdj_param_1,
	.param .u32 _Z15reduceMultiPassILj2ELb1EEvPKdPdj_param_2
)
{
	.reg .pred 	%p<5>;
	.reg .b32 	%r<15>;
	.reg .b64 	%rd<11>;
	.reg .b64 	%fd<15>;

	ld.param.u64 	%rd2, [_Z15reduceMultiPassILj2ELb1EEvPKdPdj_param_0];
	ld.param.u64 	%rd3, [_Z15reduceMultiPassILj2ELb1EEvPKdPdj_param_1];
	ld.param.u32 	%r8, [_Z15reduceMultiPassILj2ELb1EEvPKdPdj_param_2];
	mov.u32 	%r1, %tid.x;
	mov.u32 	%r2, %ctaid.x;
	shl.b32 	%r9, %r2, 2;
	add.s32 	%r14, %r9, %r1;
	setp.ge.u32 	%p1, %r14, %r8;
	mov.f64 	%fd14, 0dC26D1A94A2000000;
	@%p1 bra 	$L__BB8_3;
	cvta.to.global.u64 	%rd1, %rd2;
	mov.u32 	%r10, %nctaid.x;
	shl.b32 	%r4, %r10, 2;
	mov.f64 	%fd14, 0dC26D1A94A2000000;
$L__BB8_2:
	mul.wide.u32 	%rd4, %r14, 8;
	add.s64 	%rd5, %rd1, %rd4;
	ld.global.f64 	%fd6, [%rd5];
	max.f64 	%fd7, %fd14, %fd6;
	add.s32 	%r11, %r14, 2;
	mul.wide.u32 	%rd6, %r11, 8;
	add.s64 	%rd7, %rd1, %rd6;
	ld.global.f64 	%fd8, [%rd7];
	max.f64 	%fd14, %fd7, %fd8;
	add.s32 	%r14, %r14, %r4;
	setp.lt.u32 	%p2, %r14, %r8;
	@%p2 bra 	$L__BB8_2;
$L__BB8_3:
	shl.b32 	%r12, %r1, 3;
	mov.u32 	%r13, sdata;
	add.s32 	%r7, %r13, %r12;
	st.shared.f64 	[%r7], %fd14;
	bar.sync 	0;
	setp.gt.u32 	%p3, %r1, 31;
	@%p3 bra 	$L__BB8_6;
	ld.volatile.shared.f64 	%fd9, [%r7];
	ld.volatile.shared.f64 	%fd10, [%r7+8];
	max.f64 	%fd11, %fd9, %fd10;
	st.volatile.shared.f64 	[%r7], %fd11;
	setp.ne.s32 	%p4, %r1, 0;
	@%p4 bra 	$L__BB8_6;
	ld.shared.f64 	%fd12, [sdata];
	cvta.to.global.u64 	%rd8, %rd3;
	mul.wide.u32 	%rd9, %r2, 8;
	add.s64 	%rd10, %rd8, %rd9;
	st.global.f64 	[%rd10], %fd12;
$L__BB8_6:
	ret;

}
	// .globl	_Z15reduceMultiPassILj1ELb1EEvPKdPdj
.visible .entry _Z15reduceMultiPassILj1ELb1EEvPKdPdj(
	.param .u64 .ptr .align 1 _Z15reduceMultiPassILj1ELb1EEvPKdPdj_param_0,
	.param .u64 .ptr .align 1 _Z15reduceMultiPassILj1ELb1EEvPKdPdj_param_1,
	.param .u32 _Z15reduceMultiPassILj1ELb1EEvPKdPdj_param_2
)
{
	.reg .pred 	%p<4>;
	.reg .b32 	%r<14>;
	.reg .b64 	%rd<9>;
	.reg .b64 	%fd<12>;

	ld.param.u64 	%rd2, [_Z15reduceMultiPassILj1ELb1EEvPKdPdj_param_0];
	ld.param.u64 	%rd3, [_Z15reduceMultiPassILj1ELb1EEvPKdPdj_param_1];
	ld.param.u32 	%r7, [_Z15reduceMultiPassILj1ELb1EEvPKdPdj_param_2];
	mov.u32 	%r1, %tid.x;
	mov.u32 	%r2, %ctaid.x;
	shl.b32 	%r8, %r2, 1;
	add.s32 	%r13, %r8, %r1;
	setp.ge.u32 	%p1, %r13, %r7;
	mov.f64 	%fd11, 0dC26D1A94A2000000;
	@%p1 bra 	$L__BB9_3;
	mov.u32 	%r9, %nctaid.x;
	shl.b32 	%r4, %r9, 1;
	cvta.to.global.u64 	%rd1, %rd2;
	mov.f64 	%fd11, 0dC26D1A94A2000000;
$L__BB9_2:
	mul.wide.u32 	%rd4, %r13, 8;
	add.s64 	%rd5, %rd1, %rd4;
	ld.global.f64 	%fd6, [%rd5];
	max.f64 	%fd7, %fd11, %fd6;
	ld.global.f64 	%fd8, [%rd5+8];
	max.f64 	%fd11, %fd7, %fd8;
	add.s32 	%r13, %r13, %r4;
	setp.lt.u32 	%p2, %r13, %r7;
	@%p2 bra 	$L__BB9_2;
$L__BB9_3:
	shl.b32 	%r10, %r1, 3;
	mov.u32 	%r11, sdata;
	add.s32 	%r12, %r11, %r10;
	st.shared.f64 	[%r12], %fd11;
	bar.sync 	0;
	setp.ne.s32 	%p3, %r1, 0;
	@%p3 bra 	$L__BB9_5;
	ld.shared.f64 	%fd9, [sdata];
	cvta.to.global.u64 	%rd6, %rd3;
	mul.wide.u32 	%rd7, %r2, 8;
	add.s64 	%rd8, %rd6, %rd7;
	st.global.f64 	[%rd8], %fd9;
$L__BB9_5:
	ret;

}
	// .globl	_Z15reduceMultiPassILj512ELb0EEvPKdPdj
.visible .entry _Z15reduceMultiPassILj512ELb0EEvPKdPdj(
	.param .u64 .ptr .align 1 _Z15reduceMultiPassILj512ELb0EEvPKdPdj_param_0,
	.param .u64 .ptr .align 1 _Z15reduceMultiPassILj512ELb0EEvPKdPdj_param_1,
	.param .u32 _Z15reduceMultiPassILj512ELb0EEvPKdPdj_param_2
)
{
	.reg .pred 	%p<9>;
	.reg .b32 	%r<15>;
	.reg .b64 	%rd<11>;
	.reg .b64 	%fd<41>;

	ld.param.u64 	%rd3, [_Z15reduceMultiPassILj512ELb0EEvPKdPdj_param_0];
	ld.param.u64 	%rd2, [_Z15reduceMultiPassILj512ELb0EEvPKdPdj_param_1];
	ld.param.u32 	%r9, [_Z15reduceMultiPassILj512ELb0EEvPKdPdj_param_2];
	cvta.to.global.u64 	%rd1, %rd3;
	mov.u32 	%r1, %tid.x;
	mov.u32 	%r2, %ctaid.x;
	shl.b32 	%r10, %r2, 10;
	or.b32  	%r14, %r10, %r1;
	setp.ge.u32 	%p1, %r14, %r9;
	mov.f64 	%fd38, 0dC26D1A94A2000000;
	@%p1 bra 	$L__BB10_5;
	mov.u32 	%r11, %nctaid.x;
	shl.b32 	%r4, %r11, 10;
	mov.f64 	%fd38, 0dC26D1A94A2000000;
$L__BB10_2:
	mul.wide.u32 	%rd4, %r14, 8;
	add.s64 	%rd5, %rd1, %rd4;
	ld.global.f64 	%fd8, [%rd5];
	max.f64 	%fd38, %fd38, %fd8;
	add.s32 	%r6, %r14, 512;
	setp.ge.u32 	%p2, %r6, %r9;
	@%p2 bra 	$L__BB10_4;
	mul.wide.u32 	%rd6, %r6, 8;
	add.s64 	%rd7, %rd1, %rd6;
	ld.global.f64 	%fd9, [%rd7];
	max.f64 	%fd38, %fd38, %fd9;
$L__BB10_4:
	add.s32 	%r14, %r14, %r4;
	setp.lt.u32 	%p3, %r14, %r9;
	@%p3 bra 	$L__BB10_2;
$L__BB10_5:
	shl.b32 	%r12, %r1, 3;
	mov.u32 	%r13, sdata;
	add.s32 	%r8, %r13, %r12;
	st.shared.f64 	[%r8], %fd38;
	bar.sync 	0;
	setp.gt.u32 	%p4, %r1, 255;
	@%p4 bra 	$L__BB10_7;
	ld.shared.f64 	%fd10, [%r8];
	ld.shared.f64 	%fd11, [%r8+2048];
	max.f64 	%fd12, %fd10, %fd11;
	st.shared.f64 	[%r8], %fd12;
$L__BB10_7:
	bar.sync 	0;
	setp.gt.u32 	%p5, %r1, 127;
	@%p5 bra 	$L__BB10_9;
	ld.shared.f64 	%fd13, [%r8];
	ld.shared.f64 	%fd14, [%r8+1024];
	max.f64 	%fd15, %fd13, %fd14;
	st.shared.f64 	[%r8], %fd15;
$L__BB10_9:
	bar.sync 	0;
	setp.gt.u32 	%p6, %r1, 63;
	@%p6 bra 	$L__BB10_11;
	ld.shared.f64 	%fd16, [%r8];
	ld.shared.f64 	%fd17, [%r8+512];
	max.f64 	%fd18, %fd16, %fd17;
	st.shared.f64 	[%r8], %fd18;
$L__BB10_11:
	bar.sync 	0;
	setp.gt.u32 	%p7, %r1, 31;
	@%p7 bra 	$L__BB10_14;
	ld.volatile.shared.f64 	%fd19, [%r8];
	ld.volatile.shared.f64 	%fd20, [%r8+256];
	max.f64 	%fd21, %fd19, %fd20;
	st.volatile.shared.f64 	[%r8], %fd21;
	ld.volatile.shared.f64 	%fd22, [%r8];
	ld.volatile.shared.f64 	%fd23, [%r8+128];
	max.f64 	%fd24, %fd22, %fd23;
	st.volatile.shared.f64 	[%r8], %fd24;
	ld.volatile.shared.f64 	%fd25, [%r8];
	ld.volatile.shared.f64 	%fd26, [%r8+64];
	max.f64 	%fd27, %fd25, %fd26;
	st.volatile.shared.f64 	[%r8], %fd27;
	ld.volatile.shared.f64 	%fd28, [%r8];
	ld.volatile.shared.f64 	%fd29, [%r8+32];
	max.f64 	%fd30, %fd28, %fd29;
	st.volatile.shared.f64 	[%r8], %fd30;
	ld.volatile.shared.f64 	%fd31, [%r8];
	ld.volatile.shared.f64 	%fd32, [%r8+16];
	max.f64 	%fd33, %fd31, %fd32;
	st.volatile.shared.f64 	[%r8], %fd33;
	ld.volatile.shared.f64 	%fd34, [%r8];
	ld.volatile.shared.f64 	%fd35, [%r8+8];
	max.f64 	%fd36, %fd34, %fd35;
	st.volatile.shared.f64 	[%r8], %fd36;
	setp.ne.s32 	%p8, %r1, 0;
	@%p8 bra 	$L__BB10_14;
	ld.shared.f64 	%fd37, [sdata];
	cvta.to.global.u64 	%rd8, %rd2;
	mul.wide.u32 	%rd9, %r2, 8;
	add.s64 	%rd10, %rd8, %rd9;
	st.global.f64 	[%rd10], %fd37;
$L__BB10_14:
	ret;

}
	// .globl	_Z15reduceMultiPassILj256ELb0EEvPKdPdj
.visible .entry _Z15reduceMultiPassILj256ELb0EEvPKdPdj(
	.param .u64 .ptr .align 1 _Z15reduceMultiPassILj256ELb0EEvPKdPdj_param_0,
	.param .u64 .ptr .align 1 _Z15reduceMultiPassILj256ELb0EEvPKdPdj_param_1,
	.param .u32 _Z15reduceMultiPassILj256ELb0EEvPKdPdj_param_2
)
{
	.reg .pred 	%p<8>;
	.reg .b32 	%r<15>;
	.reg .b64 	%rd<11>;
	.reg .b64 	%fd<38>;

	ld.param.u64 	%rd3, [_Z15reduceMultiPassILj256ELb0EEvPKdPdj_param_0];
	ld.param.u64 	%rd2, [_Z15reduceMultiPassILj256ELb0EEvPKdPdj_param_1];
	ld.param.u32 	%r9, [_Z15reduceMultiPassILj256ELb0EEvPKdPdj_param_2];
	cvta.to.global.u64 	%rd1, %rd3;
	mov.u32 	%r1, %tid.x;
	mov.u32 	%r2, %ctaid.x;
	shl.b32 	%r10, %r2, 9;
	add.s32 	%r14, %r10, %r1;
	setp.ge.u32 	%p1, %r14, %r9;
	mov.f64 	%fd35, 0dC26D1A94A2000000;
	@%p1 bra 	$L__BB11_5;
	mov.u32 	%r11, %nctaid.x;
	shl.b32 	%r4, %r11, 9;
	mov.f64 	%fd35, 0dC26D1A94A2000000;
$L__BB11_2:
	mul.wide.u32 	%rd4, %r14, 8;
	add.s64 	%rd5, %rd1, %rd4;
	ld.global.f64 	%fd8, [%rd5];
	max.f64 	%fd35, %fd35, %fd8;
	add.s32 	%r6, %r14, 256;
	setp.ge.u32 	%p2, %r6, %r9;
	@%p2 bra 	$L__BB11_4;
	mul.wide.u32 	%rd6, %r6, 8;
	add.s64 	%rd7, %rd1, %rd6;
	ld.global.f64 	%fd9, [%rd7];
	max.f64 	%fd35, %fd35, %fd9;
$L__BB11_4:
	add.s32 	%r14, %r14, %r4;
	setp.lt.u32 	%p3, %r14, %r9;
	@%p3 bra 	$L__BB11_2;
$L__BB11_5:
	shl.b32 	%r12, %r1, 3;
	mov.u32 	%r13, sdata;
	add.s32 	%r8, %r13, %r12;
	st.shared.f64 	[%r8], %fd35;
	bar.sync 	0;
	setp.gt.u32 	%p4, %r1, 127;
	@%p4 bra 	$L__BB11_7;
	ld.shared.f64 	%fd10, [%r8];
	ld.shared.f64 	%fd11, [%r8+1024];
	max.f64 	%fd12, %fd10, %fd11;
	st.shared.f64 	[%r8], %fd12;
$L__BB11_7:
	bar.sync 	0;
	setp.gt.u32 	%p5, %r1, 63;
	@%p5 bra 	$L__BB11_9;
	ld.shared.f64 	%fd13, [%r8];
	ld.shared.f64 	%fd14, [%r8+512];
	max.f64 	%fd15, %fd13, %fd14;
	st.shared.f64 	[%r8], %fd15;
$L__BB11_9:
	bar.sync 	0;
	setp.gt.u32 	%p6, %r1, 31;
	@%p6 bra 	$L__BB11_12;
	ld.volatile.shared.f64 	%fd16, [%r8];
	ld.volatile.shared.f64 	%fd17, [%r8+256];
	max.f64 	%fd18, %fd16, %fd17;
	st.volatile.shared.f64 	[%r8], %fd18;
	ld.volatile.shared.f64 	%fd19, [%r8];
	ld.volatile.shared.f64 	%fd20, [%r8+128];
	max.f64 	%fd21, %fd19, %fd20;
	st.volatile.shared.f64 	[%r8], %fd21;
	ld.volatile.shared.f64 	%fd22, [%r8];
	ld.volatile.shared.f64 	%fd23, [%r8+64];
	max.f64 	%fd24, %fd22, %fd23;
	st.volatile.shared.f64 	[%r8], %fd24;
	ld.volatile.shared.f64 	%fd25, [%r8];
	ld.volatile.shared.f64 	%fd26, [%r8+32];
	max.f64 	%fd27, %fd25, %fd26;
	st.volatile.shared.f64 	[%r8], %fd27;
	ld.volatile.shared.f64 	%fd28, [%r8];
	ld.volatile.shared.f64 	%fd29, [%r8+16];
	max.f64 	%fd30, %fd28, %fd29;
	st.volatile.shared.f64 	[%r8], %fd30;
	ld.volatile.shared.f64 	%fd31, [%r8];
	ld.volatile.shared.f64 	%fd32, [%r8+8];
	max.f64 	%fd33, %fd31, %fd32;
	st.volatile.shared.f64 	[%r8], %fd33;
	setp.ne.s32 	%p7, %r1, 0;
	@%p7 bra 	$L__BB11_12;
	ld.shared.f64 	%fd34, [sdata];
	cvta.to.global.u64 	%rd8, %rd2;
	mul.wide.u32 	%rd9, %r2, 8;
	add.s64 	%rd10, %rd8, %rd9;
	st.global.f64 	[%rd10], %fd34;
$L__BB11_12:
	ret;

}
	// .globl	_Z15reduceMultiPassILj128ELb0EEvPKdPdj
.visible .entry _Z15reduceMultiPassILj128ELb0EEvPKdPdj(
	.param .u64 .ptr .align 1 _Z15reduceMultiPassILj128ELb0EEvPKdPdj_param_0,
	.param .u64 .ptr .align 1 _Z15reduceMultiPassILj128ELb0EEvPKdPdj_param_1,
	.param .u32 _Z15reduceMultiPassILj128ELb0EEvPKdPdj_param_2
)
{
	.reg .pred 	%p<7>;
	.reg .b32 	%r<15>;
	.reg .b64 	%rd<11>;
	.reg .b64 	%fd<35>;

	ld.param.u64 	%rd3, [_Z15reduceMultiPassILj128ELb0EEvPKdPdj_param_0];
	ld.param.u64 	%rd2, [_Z15reduceMultiPassILj128ELb0EEvPKdPdj_param_1];
	ld.param.u32 	%r9, [_Z15reduceMultiPassILj128ELb0EEvPKdPdj_param_2];
	cvta.to.global.u64 	%rd1, %rd3;
	mov.u32 	%r1, %tid.x;
	mov.u32 	%r2, %ctaid.x;
	shl.b32 	%r10, %r2, 8;
	add.s32 	%r14, %r10, %r1;
	setp.ge.u32 	%p1, %r14, %r9;
	mov.f64 	%fd32, 0dC26D1A94A2000000;
	@%p1 bra 	$L__BB12_5;
	mov.u32 	%r11, %nctaid.x;
	shl.b32 	%r4, %r11, 8;
	mov.f64 	%fd32, 0dC26D1A94A2000000;
$L__BB12_2:
	mul.wide.u32 	%rd4, %r14, 8;
	add.s64 	%rd5, %rd1, %rd4;
	ld.global.f64 	%fd8, [%rd5];
	max.f64 	%fd32, %fd32, %fd8;
	add.s32 	%r6, %r14, 128;
	setp.ge.u32 	%p2, %r6, %r9;
	@%p2 bra 	$L__BB12_4;
	mul.wide.u32 	%rd6, %r6, 8;
	add.s64 	%rd7, %rd1, %rd6;
	ld.global.f64 	%fd9, [%rd7];
	max.f64 	%fd32, %fd32, %fd9;
$L__BB12_4:
	add.s32 	%r14, %r14, %r4;
	setp.lt.u32 	%p3, %r14, %r9;
	@%p3 bra 	$L__BB12_2;
$L__BB12_5:
	shl.b32 	%r12, %r1, 3;
	mov.u32 	%r13, sdata;
	add.s32 	%r8, %r13, %r12;
	st.shared.f64 	[%r8], %fd32;
	bar.sync 	0;
	setp.gt.u32 	%p4, %r1, 63;
	@%p4 bra 	$L__BB12_7;
	ld.shared.f64 	%fd10, [%r8];
	ld.shared.f64 	%fd11, [%r8+512];
	max.f64 	%fd12, %fd10, %fd11;
	st.shared.f64 	[%r8], %fd12;
$L__BB12_7:
	bar.sync 	0;
	setp.gt.u32 	%p5, %r1, 31;
	@%p5 bra 	$L__BB12_10;
	ld.volatile.shared.f64 	%fd13, [%r8];
	ld.volatile.shared.f64 	%fd14, [%r8+256];
	max.f64 	%fd15, %fd13, %fd14;
	st.volatile.shared.f64 	[%r8], %fd15;
	ld.volatile.shared.f64 	%fd16, [%r8];
	ld.volatile.shared.f64 	%fd17, [%r8+128];
	max.f64 	%fd18, %fd16, %fd17;
	st.volatile.shared.f64 	[%r8], %fd18;
	ld.volatile.shared.f64 	%fd19, [%r8];
	ld.volatile.shared.f64 	%fd20, [%r8+64];
	max.f64 	%fd21, %fd19, %fd20;
	st.volatile.shared.f64 	[%r8], %fd21;
	ld.volatile.shared.f64 	%fd22, [%r8];
	ld.volatile.shared.f64 	%fd23, [%r8+32];
	max.f64 	%fd24, %fd22, %fd23;
	st.volatile.shared.f64 	[%r8], %fd24;
	ld.volatile.shared.f64 	%fd25, [%r8];
	ld.volatile.shared.f64 	%fd26, [%r8+16];
	max.f64 	%fd27, %fd25, %fd26;
	st.volatile.shared.f64 	[%r8], %fd27;
	ld.volatile.shared.f64 	%fd28, [%r8];
	ld.volatile.shared.f64 	%fd29, [%r8+8];
	max.f64 	%fd30, %fd28, %fd29;
	st.volatile.shared.f64 	[%r8], %fd30;
	setp.ne.s32 	%p6, %r1, 0;
	@%p6 bra 	$L__BB12_10;
	ld.shared.f64 	%fd31, [sdata];
	cvta.to.global.u64 	%rd8, %rd2;
	mul.wide.u32 	%rd9, %r2, 8;
	add.s64 	%rd10, %rd8, %rd9;
	st.global.f64 	[%rd10], %fd31;
$L__BB12_10:
	ret;

}
	// .globl	_Z15reduceMultiPassILj64ELb0EEvPKdPdj
.visible .entry _Z15reduceMultiPassILj64ELb0EEvPKdPdj(
	.param .u64 .ptr .align 1 _Z15reduceMultiPassILj64ELb0EEvPKdPdj_param_0,
	.param .u64 .ptr .align 1 _Z15reduceMultiPassILj64ELb0EEvPKdPdj_param_1,
	.param .u32 _Z15reduceMultiPassILj64ELb0EEvPKdPdj_param_2
)
{
	.reg .pred 	%p<6>;
	.reg .b32 	%r<15>;
	.reg .b64 	%rd<11>;
	.reg .b64 	%fd<32>;

	ld.param.u64 	%rd3, [_Z15reduceMultiPassILj64ELb0EEvPKdPdj_param_0];
	ld.param.u64 	%rd2, [_Z15reduceMultiPassILj64ELb0EEvPKdPdj_param_1];
	ld.param.u32 	%r9, [_Z15reduceMultiPassILj64ELb0EEvPKdPdj_param_2];
	cvta.to.global.u64 	%rd1, %rd3;
	mov.u32 	%r1, %tid.x;
	mov.u32 	%r2, %ctaid.x;
	shl.b32 	%r10, %r2, 7;
	add.s32 	%r14, %r10, %r1;
	setp.ge.u32 	%p1, %r14, %r9;
	mov.f64 	%fd29, 0dC26D1A94A2000000;
	@%p1 bra 	$L__BB13_5;
	mov.u32 	%r11, %nctaid.x;
	shl.b32 	%r4, %r11, 7;
	mov.f64 	%fd29, 0dC26D1A94A2000000;
$L__BB13_2:
	mul.wide.u32 	%rd4, %r14, 8;
	add.s64 	%rd5, %rd1, %rd4;
	ld.global.f64 	%fd8, [%rd5];
	max.f64 	%fd29, %fd29, %fd8;
	add.s32 	%r6, %r14, 64;
	setp.ge.u32 	%p2, %r6, %r9;
	@%p2 bra 	$L__BB13_4;
	mul.wide.u32 	%rd6, %r6, 8;
	add.s64 	%rd7, %rd1, %rd6;
	ld.global.f64 	%fd9, [%rd7];
	max.f64 	%fd29, %fd29, %fd9;
$L__BB13_4:
	add.s32 	%r14, %r14, %r4;
	setp.lt.u32 	%p3, %r14, %r9;
	@%p3 bra 	$L__BB13_2;
$L__BB13_5:
	shl.b32 	%r12, %r1, 3;
	mov.u32 	%r13, sdata;
	add.s32 	%r8, %r13, %r12;
	st.shared.f64 	[%r8], %fd29;
	bar.sync 	0;
	setp.gt.u32 	%p4, %r1, 31;
	@%p4 bra 	$L__BB13_8;
	ld.volatile.shared.f64 	%fd10, [%r8];
	ld.volatile.shared.f64 	%fd11, [%r8+256];
	max.f64 	%fd12, %fd10, %fd11;
	st.volatile.shared.f64 	[%r8], %fd12;
	ld.volatile.shared.f64 	%fd13, [%r8];
	ld.volatile.shared.f64 	%fd14, [%r8+128];
	max.f64 	%fd15, %fd13, %fd14;
	st.volatile.shared.f64 	[%r8], %fd15;
	ld.volatile.shared.f64 	%fd16, [%r8];
	ld.volatile.shared.f64 	%fd17, [%r8+64];
	max.f64 	%fd18, %fd16, %fd17;
	st.volatile.shared.f64 	[%r8], %fd18;
	ld.volatile.shared.f64 	%fd19, [%r8];
	ld.volatile.shared.f64 	%fd20, [%r8+32];
	max.f64 	%fd21, %fd19, %fd20;
	st.volatile.shared.f64 	[%r8], %fd21;
	ld.volatile.shared.f64 	%fd22, [%r8];
	ld.volatile.shared.f64 	%fd23, [%r8+16];
	max.f64 	%fd24, %fd22, %fd23;
	st.volatile.shared.f64 	[%r8], %fd24;
	ld.volatile.shared.f64 	%fd25, [%r8];
	ld.volatile.shared.f64 	%fd26, [%r8+8];
	max.f64 	%fd27, %fd25, %fd26;
	st.volatile.shared.f64 	[%r8], %fd27;
	setp.ne.s32 	%p5, %r1, 0;
	@%p5 bra 	$L__BB13_8;
	ld.shared.f64 	%fd28, [sdata];
	cvta.to.global.u64 	%rd8, %rd2;
	mul.wide.u32 	%rd9, %r2, 8;
	add.s64 	%rd10, %rd8, %rd9;
	st.global.f64 	[%rd10], %fd28;
$L__BB13_8:
	ret;

}
	// .globl	_Z15reduceMultiPassILj32ELb0EEvPKdPdj
.visible .entry _Z15reduceMultiPassILj32ELb0EEvPKdPdj(
	.param .u64 .ptr .align 1 _Z15reduceMultiPassILj32ELb0EEvPKdPdj_param_0,
	.param .u64 .ptr .align 1 _Z15reduceMultiPassILj32ELb0EEvPKdPdj_param_1,
	.param .u32 _Z15reduceMultiPassILj32ELb0EEvPKdPdj_param_2
)
{
	.reg .pred 	%p<6>;
	.reg .b32 	%r<15>;
	.reg .b64 	%rd<11>;
	.reg .b64 	%fd<29>;

	ld.param.u64 	%rd3, [_Z15reduceMultiPassILj32ELb0EEvPKdPdj_param_0];
	ld.param.u64 	%rd2, [_Z15reduceMultiPassILj32ELb0EEvPKdPdj_param_1];
	ld.param.u32 	%r9, [_Z15reduceMultiPassILj32ELb0EEvPKdPdj_param_2];
	cvta.to.global.u64 	%rd1, %rd3;
	mov.u32 	%r1, %tid.x;
	mov.u32 	%r2, %ctaid.x;
	shl.b32 	%r10, %r2, 6;
	add.s32 	%r14, %r10, %r1;
	setp.ge.u32 	%p1, %r14, %r9;
	mov.f64 	%fd26, 0dC26D1A94A2000000;
	@%p1 bra 	$L__BB14_5;
	mov.u32 	%r11, %nctaid.x;
	shl.b32 	%r4, %r11, 6;
	mov.f64 	%fd26, 0dC26D1A94A2000000;
$L__BB14_2:
	mul.wide.u32 	%rd4, %r14, 8;
	add.s64 	%rd5, %rd1, %rd4;
	ld.global.f64 	%fd8, [%rd5];
	max.f64 	%fd26, %fd26, %fd8;
	add.s32 	%r6, %r14, 32;
	setp.ge.u32 	%p2, %r6, %r9;
	@%p2 bra 	$L__BB14_4;
	mul.wide.u32 	%rd6, %r6, 8;
	add.s64 	%rd7, %rd1, %rd6;
	ld.global.f64 	%fd9, [%rd7];
	max.f64 	%fd26, %fd26, %fd9;
$L__BB14_4:
	add.s32 	%r14, %r14, %r4;
	setp.lt.u32 	%p3, %r14, %r9;
	@%p3 bra 	$L__BB14_2;
$L__BB14_5:
	shl.b32 	%r12, %r1, 3;
	mov.u32 	%r13, sdata;
	add.s32 	%r8, %r13, %r12;
	st.shared.f64 	[%r8], %fd26;
	bar.sync 	0;
	setp.gt.u32 	%p4, %r1, 31;
	@%p4 bra 	$L__BB14_8;
	ld.volatile.shared.f64 	%fd10, [%r8];
	ld.volatile.shared.f64 	%fd11, [%r8+128];
	max.f64 	%fd12, %fd10, %fd11;
	st.volatile.shared.f64 	[%r8], %fd12;
	ld.volatile.shared.f64 	%fd13, [%r8];
	ld.volatile.shared.f64 	%fd14, [%r8+64];
	max.f64 	%fd15, %fd13, %fd14;
	st.volatile.shared.f64 	[%r8], %fd15;
	ld.volatile.shared.f64 	%fd16, [%r8];
	ld.volatile.shared.f64 	%fd17, [%r8+32];
	max.f64 	%fd18, %fd16, %fd17;
	st.volatile.shared.f64 	[%r8], %fd18;
	ld.volatile.shared.f64 	%fd19, [%r8];
	ld.volatile.shared.f64 	%fd20, [%r8+16];
	max.f64 	%fd21, %fd19, %fd20;
	st.volatile.shared.f64 	[%r8], %fd21;
	ld.volatile.shared.f64 	%fd22, [%r8];
	ld.volatile.shared.f64 	%fd23, [%r8+8];
	max.f64 	%fd24, %fd22, %fd23;
	st.volatile.shared.f64 	[%r8], %fd24;
	setp.ne.s32 	%p5, %r1, 0;
	@%p5 bra 	$L__BB14_8;
	ld.shared.f64 	%fd25, [sdata];
	cvta.to.global.u64 	%rd8, %rd2;
	mul.wide.u32 	%rd9, %r2, 8;
	add.s64 	%rd10, %rd8, %rd9;
	st.global.f64 	[%rd10], %fd25;
$L__BB14_8:
	ret;

}
	// .globl	_Z15reduceMultiPassILj16ELb0EEvPKdPdj
.visible .entry _Z15reduceMultiPassILj16ELb0EEvPKdPdj(
	.param .u64 .ptr .align 1 _Z15reduceMultiPassILj16ELb0EEvPKdPdj_param_0,
	.param .u64 .ptr .align 1 _Z15reduceMultiPassILj16ELb0EEvPKdPdj_param_1,
	.param .u32 _Z15reduceMultiPassILj16ELb0EEvPKdPdj_param_2
)
{
	.reg .pred 	%p<6>;
	.reg .b32 	%r<15>;
	.reg .b64 	%rd<11>;
	.reg .b64 	%fd<26>;

	ld.param.u64 	%rd3, [_Z15reduceMultiPassILj16ELb0EEvPKdPdj_param_0];
	ld.param.u64 	%rd2, [_Z15reduceMultiPassILj16ELb0EEvPKdPdj_param_1];
	ld.param.u32 	%r9, [_Z15reduceMultiPassILj16ELb0EEvPKdPdj_param_2];
	cvta.to.global.u64 	%rd1, %rd3;
	mov.u32 	%r1, %tid.x;
	mov.u32 	%r2, %ctaid.x;
	shl.b32 	%r10, %r2, 5;
	add.s32 	%r14, %r10, %r1;
	setp.ge.u32 	%p1, %r14, %r9;
	mov.f64 	%fd23, 0dC26D1A94A2000000;
	@%p1 bra 	$L__BB15_5;
	mov.u32 	%r11, %nctaid.x;
	shl.b32 	%r4, %r11, 5;
	mov.f64 	%fd23, 0dC26D1A94A2000000;
$L__BB15_2:
	mul.wide.u32 	%rd4, %r14, 8;
	add.s64 	%rd5, %rd1, %rd4;
	ld.global.f64 	%fd8, [%rd5];
	max.f64 	%fd23, %fd23, %fd8;
	add.s32 	%r6, %r14, 16;
	setp.ge.u32 	%p2, %r6, %r9;
	@%p2 bra 	$L__BB15_4;
	mul.wide.u32 	%rd6, %r6, 8;
	add.s64 	%rd7, %rd1, %rd6;
	ld.global.f64 	%fd9, [%rd7];
	max.f64 	%fd23, %fd23, %fd9;
$L__BB15_4:
	add.s32 	%r14, %r14, %r4;
	setp.lt.u32 	%p3, %r14, %r9;
	@%p3 bra 	$L__BB15_2;
$L__BB15_5:
	shl.b32 	%r12, %r1, 3;
	mov.u32 	%r13, sdata;
	add.s32 	%r8, %r13, %r12;
	st.shared.f64 	[%r8], %fd23;
	bar.sync 	0;
	setp.gt.u32 	%p4, %r1, 31;
	@%p4 bra 	$L__BB15_8;
	ld.volatile.shared.f64 	%fd10, [%r8];
	ld.volatile.shared.f64 	%fd11, [%r8+64];
	max.f64 	%fd12, %fd10, %fd11;
	st.volatile.shared.f64 	[%r8], %fd12;
	ld.volatile.shared.f64 	%fd13, [%r8];
	ld.volatile.shared.f64 	%fd14, [%r8+32];
	max.f64 	%fd15, %fd13, %fd14;
	st.volatile.shared.f64 	[%r8], %fd15;
	ld.volatile.shared.f64 	%fd16, [%r8];
	ld.volatile.shared.f64 	%fd17, [%r8+16];
	max.f64 	%fd18, %fd16, %fd17;
	st.volatile.shared.f64 	[%r8], %fd18;
	ld.volatile.shared.f64 	%fd19, [%r8];
	ld.volatile.shared.f64 	%fd20, [%r8+8];
	max.f64 	%fd21, %fd19, %fd20;
	st.volatile.shared.f64 	[%r8], %fd21;
	setp.ne.s32 	%p5, %r1, 0;
	@%p5 bra 	$L__BB15_8;
	ld.shared.f64 	%fd22, [sdata];
	cvta.to.global.u64 	%rd8, %rd2;
	mul.wide.u32 	%rd9, %r2, 8;
	add.s64 	%rd10, %rd8, %rd9;
	st.global.f64 	[%rd10], %fd22;
$L__BB15_8:
	ret;

}
	// .globl	_Z15reduceMultiPassILj8ELb0EEvPKdPdj
.visible .entry _Z15reduceMultiPassILj8ELb0EEvPKdPdj(
	.param .u64 .ptr .align 1 _Z15reduceMultiPassILj8ELb0EEvPKdPdj_param_0,
	.param .u64 .ptr .align 1 _Z15reduceMultiPassILj8ELb0EEvPKdPdj_param_1,
	.param .u32 _Z15reduceMultiPassILj8ELb0EEvPKdPdj_param_2
)
{
	.reg .pred 	%p<6>;
	.reg .b32 	%r<15>;
	.reg .b64 	%rd<11>;
	.reg .b64 	%fd<23>;

	ld.param.u64 	%rd3, [_Z15reduceMultiPassILj8ELb0EEvPKdPdj_param_0];
	ld.param.u64 	%rd2, [_Z15reduceMultiPassILj8ELb0EEvPKdPdj_param_1];
	ld.param.u32 	%r9, [_Z15reduceMultiPassILj8ELb0EEvPKdPdj_param_2];
	cvta.to.global.u64 	%rd1, %rd3;
	mov.u32 	%r1, %tid.x;
	mov.u32 	%r2, %ctaid.x;
	shl.b32 	%r10, %r2, 4;
	add.s32 	%r14, %r10, %r1;
	setp.ge.u32 	%p1, %r14, %r9;
	mov.f64 	%fd20, 0dC26D1A94A2000000;
	@%p1 bra 	$L__BB16_5;
	mov.u32 	%r11, %nctaid.x;
	shl.b32 	%r4, %r11, 4;
	mov.f64 	%fd20, 0dC26D1A94A2000000;
$L__BB16_2:
	mul.wide.u32 	%rd4, %r14, 8;
	add.s64 	%rd5, %rd1, %rd4;
	ld.global.f64 	%fd8, [%rd5];
	max.f64 	%fd20, %fd20, %fd8;
	add.s32 	%r6, %r14, 8;
	setp.ge.u32 	%p2, %r6, %r9;
	@%p2 bra 	$L__BB16_4;
	mul.wide.u32 	%rd6, %r6, 8;
	add.s64 	%rd7, %rd1, %rd6;
	ld.global.f64 	%fd9, [%rd7];
	max.f64 	%fd20, %fd20, %fd9;
$L__BB16_4:
	add.s32 	%r14, %r14, %r4;
	setp.lt.u32 	%p3, %r14, %r9;
	@%p3 bra 	$L__BB16_2;
$L__BB16_5:
	shl.b32 	%r12, %r1, 3;
	mov.u32 	%r13, sdata;
	add.s32 	%r8, %r13, %r12;
	st.shared.f64 	[%r8], %fd20;
	bar.sync 	0;
	setp.gt.u32 	%p4, %r1, 31;
	@%p4 bra 	$L__BB16_8;
	ld.volatile.shared.f64 	%fd10, [%r8];
	ld.volatile.shared.f64 	%fd11, [%r8+32];
	max.f64 	%fd12, %fd10, %fd11;
	st.volatile.shared.f64 	[%r8], %fd12;
	ld.volatile.shared.f64 	%fd13, [%r8];
	ld.volatile.shared.f64 	%fd14, [%r8+16];
	max.f64 	%fd15, %fd13, %fd14;
	st.volatile.shared.f64 	[%r8], %fd15;
	ld.volatile.shared.f64 	%fd16, [%r8];
	ld.volatile.shared.f64 	%fd17, [%r8+8];
	max.f64 	%fd18, %fd16, %fd17;
	st.volatile.shared.f64 	[%r8], %fd18;
	setp.ne.s32 	%p5, %r1, 0;
	@%p5 bra 	$L__BB16_8;
	ld.shared.f64 	%fd19, [sdata];
	cvta.to.global.u64 	%rd8, %rd2;
	mul.wide.u32 	%rd9, %r2, 8;
	add.s64 	%rd10, %rd8, %rd9;
	st.global.f64 	[%rd10], %fd19;
$L__BB16_8:
	ret;

}
	// .globl	_Z15reduceMultiPassILj4ELb0EEvPKdPdj
.visible .entry _Z15reduceMultiPassILj4ELb0EEvPKdPdj(
	.param .u64 .ptr .align 1 _Z15reduceMultiPassILj4ELb0EEvPKdPdj_param_0,
	.param .u64 .ptr .align 1 _Z15reduceMultiPassILj4ELb0EEvPKdPdj_param_1,
	.param .u32 _Z15reduceMultiPassILj4ELb0EEvPKdPdj_param_2
)
{
	.reg .pred 	%p<6>;
	.reg .b32 	%r<15>;
	.reg .b64 	%rd<11>;
	.reg .b64 	%fd<20>;

	ld.param.u64 	%rd3, [_Z15reduceMultiPassILj4ELb0EEvPKdPdj_param_0];
	ld.param.u64 	%rd2, [_Z15reduceMultiPassILj4ELb0EEvPKdPdj_param_1];
	ld.param.u32 	%r9, [_Z15reduceMultiPassILj4ELb0EEvPKdPdj_param_2];
	cvta.to.global.u64 	%rd1, %rd3;
	mov.u32 	%r1, %tid.x;
	mov.u32 	%r2, %ctaid.x;
	shl.b32 	%r10, %r2, 3;
	add.s32 	%r14, %r10, %r1;
	setp.ge.u32 	%p1, %r14, %r9;
	mov.f64 	%fd17, 0dC26D1A94A2000000;
	@%p1 bra 	$L__BB17_5;
	mov.u32 	%r11, %nctaid.x;
	shl.b32 	%r4, %r11, 3;
	mov.f64 	%fd17, 0dC26D1A94A2000000;
$L__BB17_2:
	mul.wide.u32 	%rd4, %r14, 8;
	add.s64 	%rd5, %rd1, %rd4;
	ld.global.f64 	%fd8, [%rd5];
	max.f64 	%fd17, %fd17, %fd8;
	add.s32 	%r6, %r14, 4;
	setp.ge.u32 	%p2, %r6, %r9;
	@%p2 bra 	$L__BB17_4;
	mul.wide.u32 	%rd6, %r6, 8;
	add.s64 	%rd7, %rd1, %rd6;
	ld.global.f64 	%fd9, [%rd7];
	max.f64 	%fd17, %fd17, %fd9;
$L__BB17_4:
	add.s32 	%r14, %r14, %r4;
	setp.lt.u32 	%p3, %r14, %r9;
	@%p3 bra 	$L__BB17_2;
$L__BB17_5:
	shl.b32 	%r12, %r1, 3;
	mov.u32 	%r13, sdata;
	add.s32 	%r8, %r13, %r12;
	st.shared.f64 	[%r8], %fd17;
	bar.sync 	0;
	setp.gt.u32 	%p4, %r1, 31;
	@%p4 bra 	$L__BB17_8;
	ld.volatile.shared.f64 	%fd10, [%r8];
	ld.volatile.shared.f64 	%fd11, [%r8+16];
	max.f64 	%fd12, %fd10, %fd11;
	st.volatile.shared.f64 	[%r8], %fd12;
	ld.volatile.shared.f64 	%fd13, [%r8];
	ld.volatile.shared.f64 	%fd14, [%r8+8];
	max.f64 	%fd15, %fd13, %fd14;
	st.volatile.shared.f64 	[%r8], %fd15;
	setp.ne.s32 	%p5, %r1, 0;
	@%p5 bra 	$L__BB17_8;
	ld.shared.f64 	%fd16, [sdata];
	cvta.to.global.u64 	%rd8, %rd2;
	mul.wide.u32 	%rd9, %r2, 8;
	add.s64 	%rd10, %rd8, %rd9;
	st.global.f64 	[%rd10], %fd16;
$L__BB17_8:
	ret;

}
	// .globl	_Z15reduceMultiPassILj2ELb0EEvPKdPdj
.visible .entry _Z15reduceMultiPassILj2ELb0EEvPKdPdj(
	.param .u64 .ptr .align 1 _Z15reduceMultiPassILj2ELb0EEvPKdPdj_param_0,
	.param .u64 .ptr .align 1 _Z15reduceMultiPassILj2ELb0EEvPKdPdj_param_1,
	.param .u32 _Z15reduceMultiPassILj2ELb0EEvPKdPdj_param_2
)
{
	.reg .pred 	%p<6>;
	.reg .b32 	%r<15>;
	.reg .b64 	%rd<11>;
	.reg .b64 	%fd<17>;

	ld.param.u64 	%rd3, [_Z15reduceMultiPassILj2ELb0EEvPKdPdj_param_0];
	ld.param.u64 	%rd2, [_Z15reduceMultiPassILj2ELb0EEvPKdPdj_param_1];
	ld.param.u32 	%r9, [_Z15reduceMultiPassILj2ELb0EEvPKdPdj_param_2];
	cvta.to.global.u64 	%rd1, %rd3;
	mov.u32 	%r1, %tid.x;
	mov.u32 	%r2, %ctaid.x;
	shl.b32 	%r10, %r2, 2;
	add.s32 	%r14, %r10, %r1;
	setp.ge.u32 	%p1, %r14, %r9;
	mov.f64 	%fd14, 0dC26D1A94A2000000;
	@%p1 bra 	$L__BB18_5;
	mov.u32 	%r11, %nctaid.x;
	shl.b32 	%r4, %r11, 2;
	mov.f64 	%fd14, 0dC26D1A94A2000000;
$L__BB18_2:
	mul.wide.u32 	%rd4, %r14, 8;
	add.s64 	%rd5, %rd1, %rd4;
	ld.global.f64 	%fd8, [%rd5];
	max.f64 	%fd14, %fd14, %fd8;
	add.s32 	%r6, %r14, 2;
	setp.ge.u32 	%p2, %r6, %r9;
	@%p2 bra 	$L__BB18_4;
	mul.wide.u32 	%rd6, %r6, 8;
	add.s64 	%rd7, %rd1, %rd6;
	ld.global.f64 	%fd9, [%rd7];
	max.f64 	%fd14, %fd14, %fd9;
$L__BB18_4:
	add.s32 	%r14, %r14, %r4;
	setp.lt.u32 	%p3, %r14, %r9;
	@%p3 bra 	$L__BB18_2;
$L__BB18_5:
	shl.b32 	%r12, %r1, 3;
	mov.u32 	%r13, sdata;
	add.s32 	%r8, %r13, %r12;
	st.shared.f64 	[%r8], %fd14;
	bar.sync 	0;
	setp.gt.u32 	%p4, %r1, 31;
	@%p4 bra 	$L__BB18_8;
	ld.volatile.shared.f64 	%fd10, [%r8];
	ld.volatile.shared.f64 	%fd11, [%r8+8];
	max.f64 	%fd12, %fd10, %fd11;
	st.volatile.shared.f64 	[%r8], %fd12;
	setp.ne.s32 	%p5, %r1, 0;
	@%p5 bra 	$L__BB18_8;
	ld.shared.f64 	%fd13, [sdata];
	cvta.to.global.u64 	%rd8, %rd2;
	mul.wide.u32 	%rd9, %r2, 8;
	add.s64 	%rd10, %rd8, %rd9;
	st.global.f64 	[%rd10], %fd13;
$L__BB18_8:
	ret;

}
	// .globl	_Z15reduceMultiPassILj1ELb0EEvPKdPdj
.visible .entry _Z15reduceMultiPassILj1ELb0EEvPKdPdj(
	.param .u64 .ptr .align 1 _Z15reduceMultiPassILj1ELb0EEvPKdPdj_param_0,
	.param .u64 .ptr .align 1 _Z15reduceMultiPassILj1ELb0EEvPKdPdj_param_1,
	.param .u32 _Z15reduceMultiPassILj1ELb0EEvPKdPdj_param_2
)
{
	.reg .pred 	%p<5>;
	.reg .b32 	%r<15>;
	.reg .b64 	%rd<9>;
	.reg .b64 	%fd<14>;

	ld.param.u64 	%rd3, [_Z15reduceMultiPassILj1ELb0EEvPKdPdj_param_0];
	ld.param.u64 	%rd4, [_Z15reduceMultiPassILj1ELb0EEvPKdPdj_param_1];
	ld.param.u32 	%r7, [_Z15reduceMultiPassILj1ELb0EEvPKdPdj_param_2];
	mov.u32 	%r1, %tid.x;
	mov.u32 	%r2, %ctaid.x;
	shl.b32 	%r8, %r2, 1;
	add.s32 	%r14, %r8, %r1;
	setp.ge.u32 	%p1, %r14, %r7;
	mov.f64 	%fd11, 0dC26D1A94A2000000;
	@%p1 bra 	$L__BB19_5;
	mov.u32 	%r9, %nctaid.x;
	shl.b32 	%r4, %r9, 1;
	cvta.to.global.u64 	%rd1, %rd3;
	mov.f64 	%fd11, 0dC26D1A94A2000000;
$L__BB19_2:
	mul.wide.u32 	%rd5, %r14, 8;
	add.s64 	%rd2, %rd1, %rd5;
	ld.global.f64 	%fd8, [%rd2];
	max.f64 	%fd11, %fd11, %fd8;
	add.s32 	%r10, %r14, 1;
	setp.ge.u32 	%p2, %r10, %r7;
	@%p2 bra 	$L__BB19_4;
	ld.global.f64 	%fd9, [%rd2+8];
	max.f64 	%fd11, %fd11, %fd9;
$L__BB19_4:
	add.s32 	%r14, %r14, %r4;
	setp.lt.u32 	%p3, %r14, %r7;
	@%p3 bra 	$L__BB19_2;
$L__BB19_5:
	shl.b32 	%r11, %r1, 3;
	mov.u32 	%r12, sdata;
	add.s32 	%r13, %r12, %r11;
	st.shared.f64 	[%r13], %fd11;
	bar.sync 	0;
	setp.ne.s32 	%p4, %r1, 0;
	@%p4 bra 	$L__BB19_7;
	ld.shared.f64 	%fd10, [sdata];
	cvta.to.global.u64 	%rd6, %rd4;
	mul.wide.u32 	%rd7, %r2, 8;
	add.s64 	%rd8, %rd6, %rd7;
	st.global.f64 	[%rd8], %fd10;
$L__BB19_7:
	ret;

}
	// .globl	_ZN3cub18CUB_300001_SM_10006detail11EmptyKernelIvEEvv
.visible .entry _ZN3cub18CUB_300001_SM_10006detail11EmptyKernelIvEEvv()
{


	ret;

}
	// .globl	_ZN3cub18CUB_300001_SM_10006detail6reduce28DeviceReduceSingleTileKernelINS2_10policy_hubIdjN4cuda3__47maximumIdEEE10Policy1000EN6thrust24THRUST_300001_SM_1000_NS10device_ptrIdEEPdjS8_ddNS5_3std3__410__identityEEEvT0_T1_T2_T3_T4_T6_
.visible .entry _ZN3cub18CUB_300001_SM_10006detail6reduce28DeviceReduceSingleTileKernelINS2_10policy_hubIdjN4cuda3__47maximumIdEEE10Policy1000EN6thrust24THRUST_300001_SM_1000_NS10device_ptrIdEEPdjS8_ddNS5_3std3__410__identityEEEvT0_T1_T2_T3_T4_T6_(
	.param .align 8 .b8 _ZN3cub18CUB_300001_SM_10006detail6reduce28DeviceReduceSingleTileKernelINS2_10policy_hubIdjN4cuda3__47maximumIdEEE10Policy1000EN6thrust24THRUST_300001_SM_1000_NS10device_ptrIdEEPdjS8_ddNS5_3std3__410__identityEEEvT0_T1_T2_T3_T4_T6__param_0[8],
	.param .u64 .ptr .align 1 _ZN3cub18CUB_300001_SM_10006detail6reduce28DeviceReduceSingleTileKernelINS2_10policy_hubIdjN4cuda3__47maximumIdEEE10Policy1000EN6thrust24THRUST_300001_SM_1000_NS10device_ptrIdEEPdjS8_ddNS5_3std3__410__identityEEEvT0_T1_T2_T3_T4_T6__param_1,
	.param .u32 _ZN3cub18CUB_300001_SM_10006detail6reduce28DeviceReduceSingleTileKernelINS2_10policy_hubIdjN4cuda3__47maximumIdEEE10Policy1000EN6thrust24THRUST_300001_SM_1000_NS10device_ptrIdEEPdjS8_ddNS5_3std3__410__identityEEEvT0_T1_T2_T3_T4_T6__param_2,
	.param .align 1 .b8 _ZN3cub18CUB_300001_SM_10006detail6reduce28DeviceReduceSingleTileKernelINS2_10policy_hubIdjN4cuda3__47maximumIdEEE10Policy1000EN6thrust24THRUST_300001_SM_1000_NS10device_ptrIdEEPdjS8_ddNS5_3std3__410__identityEEEvT0_T1_T2_T3_T4_T6__param_3[1],
	.param .f64 _ZN3cub18CUB_300001_SM_10006detail6reduce28DeviceReduceSingleTileKernelINS2_10policy_hubIdjN4cuda3__47maximumIdEEE10Policy1000EN6thrust24THRUST_300001_SM_1000_NS10device_ptrIdEEPdjS8_ddNS5_3std3__410__identityEEEvT0_T1_T2_T3_T4_T6__param_4,
	.param .align 1 .b8 _ZN3cub18CUB_300001_SM_10006detail6reduce28DeviceReduceSingleTileKernelINS2_10policy_hubIdjN4cuda3__47maximumIdEEE10Policy1000EN6thrust24THRUST_300001_SM_1000_NS10device_ptrIdEEPdjS8_ddNS5_3std3__410__identityEEEvT0_T1_T2_T3_T4_T6__param_5[1]
)
.maxntid 256
.minnctapersm 1
{
	.reg .pred 	%p<169>;
	.reg .b32 	%r<286>;
	.reg .b64 	%rd<114>;
	.reg .b64 	%fd<309>;
	// demoted variable
	.shared .align 8 .b8 _ZZN3cub18CUB_300001_SM_10006detail6reduce28DeviceReduceSingleTileKernelINS2_10policy_hubIdjN4cuda3__47maximumIdEEE10Policy1000EN6thrust24THRUST_300001_SM_1000_NS10device_ptrIdEEPdjS8_ddNS5_3std3__410__identityEEEvT0_T1_T2_T3_T4_T6_E12temp_storage[80];
	ld.param.u64 	%rd9, [_ZN3cub18CUB_300001_SM_10006detail6reduce28DeviceReduceSingleTileKernelINS2_10policy_hubIdjN4cuda3__47maximumIdEEE10Policy1000EN6thrust24THRUST_300001_SM_1000_NS10device_ptrIdEEPdjS8_ddNS5_3std3__410__identityEEEvT0_T1_T2_T3_T4_T6__param_0];
	ld.param.u64 	%rd10, [_ZN3cub18CUB_300001_SM_10006detail6reduce28DeviceReduceSingleTileKernelINS2_10policy_hubIdjN4cuda3__47maximumIdEEE10Policy1000EN6thrust24THRUST_300001_SM_1000_NS10device_ptrIdEEPdjS8_ddNS5_3std3__410__identityEEEvT0_T1_T2_T3_T4_T6__param_1];
	ld.param.u32 	%r51, [_ZN3cub18CUB_300001_SM_10006detail6reduce28DeviceReduceSingleTileKernelINS2_10policy_hubIdjN4cuda3__47maximumIdEEE10Policy1000EN6thrust24THRUST_300001_SM_1000_NS10device_ptrIdEEPdjS8_ddNS5_3std3__410__identityEEEvT0_T1_T2_T3_T4_T6__param_2];
	ld.param.f64 	%fd42, [_ZN3cub18CUB_300001_SM_10006detail6reduce28DeviceReduceSingleTileKernelINS2_10policy_hubIdjN4cuda3__47maximumIdEEE10Policy1000EN6thrust24THRUST_300001_SM_1000_NS10device_ptrIdEEPdjS8_ddNS5_3std3__410__identityEEEvT0_T1_T2_T3_T4_T6__param_4];
	cvta.to.global.u64 	%rd1, %rd10;
	setp.ne.s32 	%p1, %r51, 0;
	@%p1 bra 	$L__BB21_3;
	mov.u32 	%r268, %tid.x;
	setp.ne.s32 	%p168, %r268, 0;
	@%p168 bra 	$L__BB21_52;
	st.global.f64 	[%rd1], %fd42;
	bra.uni 	$L__BB21_52;
$L__BB21_3:
	cvta.to.global.u64 	%rd2, %rd9;
	setp.gt.u32 	%p2, %r51, 2047;
	@%p2 bra 	$L__BB21_28;
	mov.u32 	%r1, %tid.x;
	setp.ge.u32 	%p80, %r1, %r51;
	mov.f64 	%fd296, 0d0000000000000000;
	mov.u32 	%r272, %r1;
	@%p80 bra 	$L__BB21_6;
	mul.wide.u32 	%rd83, %r1, 8;
	add.s64 	%rd84, %rd2, %rd83;
	ld.global.f64 	%fd296, [%rd84];
	add.s32 	%r272, %r1, 256;
$L__BB21_6:
	setp.ge.u32 	%p81, %r272, %r51;
	@%p81 bra 	$L__BB21_19;
	not.b32 	%r145, %r272;
	add.s32 	%r146, %r51, %r145;
	shr.u32 	%r147, %r146, 8;
	add.s32 	%r4, %r147, 1;
	and.b32  	%r5, %r4, 15;
	setp.lt.u32 	%p82, %r146, 3840;
	@%p82 bra 	$L__BB21_10;
	and.b32  	%r148, %r4, 33554416;
	neg.s32 	%r270, %r148;
	mul.wide.u32 	%rd85, %r272, 8;
	add.s64 	%rd86, %rd85, %rd2;
	add.s64 	%rd112, %rd86, 16384;
$L__BB21_9:
	.pragma "nounroll";
	ld.global.f64 	%fd157, [%rd112+-16384];
	setp.lt.f64 	%p83, %fd296, %fd157;
	selp.f64 	%fd158, %fd157, %fd296, %p83;
	ld.global.f64 	%fd159, [%rd112+-14336];
	setp.lt.f64 	%p84, %fd158, %fd159;
	selp.f64 	%fd160, %fd159, %fd158, %p84;
	ld.global.f64 	%fd161, [%rd112+-12288];
	setp.lt.f64 	%p85, %fd160, %fd161;
	selp.f64 	%fd162, %fd161, %fd160, %p85;
	ld.global.f64 	%fd163, [%rd112+-10240];
	setp.lt.f64 	%p86, %fd162, %fd163;
	selp.f64 	%fd164, %fd163, %fd162, %p86;
	ld.global.f64 	%fd165, [%rd112+-8192];
	setp.lt.f64 	%p87, %fd164, %fd165;
	selp.f64 	%fd166, %fd165, %fd164, %p87;
	ld.global.f64 	%fd167, [%rd112+-6144];
	setp.lt.f64 	%p88, %fd166, %fd167;
	selp.f64 	%fd168, %fd167, %fd166, %p88;
	ld.global.f64 	%fd169, [%rd112+-4096];
	setp.lt.f64 	%p89, %fd168, %fd169;
	selp.f64 	%fd170, %fd169, %fd168, %p89;
	ld.global.f64 	%fd171, [%rd112+-2048];
	setp.lt.f64 	%p90, %fd170, %fd171;
	selp.f64 	%fd172, %fd171, %fd170, %p90;
	ld.global.f64 	%fd173, [%rd112];
	setp.lt.f64 	%p91, %fd172, %fd173;
	selp.f64 	%fd174, %fd173, %fd172, %p91;
	ld.global.f64 	%fd175, [%rd112+2048];
	setp.lt.f64 	%p92, %fd174, %fd175;
	selp.f64 	%fd176, %fd175, %fd174, %p92;
	ld.global.f64 	%fd177, [%rd112+4096];
	setp.lt.f64 	%p93, %fd176, %fd177;
	selp.f64 	%fd178, %fd177, %fd176, %p93;
	ld.global.f64 	%fd179, [%rd112+6144];
	setp.lt.f64 	%p94, %fd178, %fd179;
	selp.f64 	%fd180, %fd179, %fd178, %p94;
	ld.global.f64 	%fd181, [%rd112+8192];
	setp.lt.f64 	%p95, %fd180, %fd181;
	selp.f64 	%fd182, %fd181, %fd180, %p95;
	ld.global.f64 	%fd183, [%rd112+10240];
	setp.lt.f64 	%p96, %fd182, %fd183;
	selp.f64 	%fd184, %fd183, %fd182, %p96;
	ld.global.f64 	%fd185, [%rd112+12288];
	setp.lt.f64 	%p97, %fd184, %fd185;
	selp.f64 	%fd186, %fd185, %fd184, %p97;
	ld.global.f64 	%fd187, [%rd112+14336];
	setp.lt.f64 	%p98, %fd186, %fd187;
	selp.f64 	%fd296, %fd187, %fd186, %p98;
	add.s32 	%r272, %r272, 4096;
	add.s32 	%r270, %r270, 16;
	add.s64 	%rd112, %rd112, 32768;
	setp.ne.s32 	%p99, %r270, 0;
	@%p99 bra 	$L__BB21_9;
$L__BB21_10:
	setp.eq.s32 	%p100, %r5, 0;
	@%p100 bra 	$L__BB21_19;
	and.b32  	%r12, %r4, 7;
	setp.lt.u32 	%p101, %r5, 8;
	@%p101 bra 	$L__BB21_13;
	mul.wide.u32 	%rd87, %r272, 8;
	add.s64 	%rd88, %rd2, %rd87;
	ld.global.f64 	%fd189, [%rd88];
	setp.lt.f64 	%p102, %fd296, %fd189;
	selp.f64 	%fd190, %fd189, %fd296, %p102;
	ld.global.f64 	%fd191, [%rd88+2048];
	setp.lt.f64 	%p103, %fd190, %fd191;
	selp.f64 	%fd192, %fd191, %fd190, %p103;
	ld.global.f64 	%fd193, [%rd88+4096];
	setp.lt.f64 	%p104, %fd192, %fd193;
	selp.f64 	%fd194, %fd193, %fd192, %p104;
	ld.global.f64 	%fd195, [%rd88+6144];
	setp.lt.f64 	%p105, %fd194, %fd195;
	selp.f64 	%fd196, %fd195, %fd194, %p105;
	ld.global.f64 	%fd197, [%rd88+8192];
	setp.lt.f64 	%p106, %fd196, %fd197;
	selp.f64 	%fd198, %fd197, %fd196, %p106;
	ld.global.f64 	%fd199, [%rd88+10240];
	setp.lt.f64 	%p107, %fd198, %fd199;
	selp.f64 	%fd200, %fd199, %fd198, %p107;
	ld.global.f64 	%fd201, [%rd88+12288];
	setp.lt.f64 	%p108, %fd200, %fd201;
	selp.f64 	%fd202, %fd201, %fd200, %p108;
	ld.global.f64 	%fd203, [%rd88+14336];
	setp.lt.f64 	%p109, %fd202, %fd203;
	selp.f64 	%fd296, %fd203, %fd202, %p109;
	add.s32 	%r272, %r272, 2048;
$L__BB21_13:
	setp.eq.s32 	%p110, %r12, 0;
	@%p110 bra 	$L__BB21_19;
	and.b32  	%r15, %r4, 3;
	setp.lt.u32 	%p111, %r12, 4;
	@%p111 bra 	$L__BB21_16;
	mul.wide.u32 	%rd89, %r272, 8;
	add.s64 	%rd90, %rd2, %rd89;
	ld.global.f64 	%fd205, [%rd90];
	setp.lt.f64 	%p112, %fd296, %fd205;
	selp.f64 	%fd206, %fd205, %fd296, %p112;
	ld.global.f64 	%fd207, [%rd90+2048];
	setp.lt.f64 	%p113, %fd206, %fd207;
	selp.f64 	%fd208, %fd207, %fd206, %p113;
	ld.global.f64 	%fd209, [%rd90+4096];
	setp.lt.f64 	%p114, %fd208, %fd209;
	selp.f64 	%fd210, %fd209, %fd208, %p114;
	ld.global.f64 	%fd211, [%rd90+6144];
	setp.lt.f64 	%p115, %fd210, %fd211;
	selp.f64 	%fd296, %fd211, %fd210, %p115;
	add.s32 	%r272, %r272, 1024;
$L__BB21_16:
	setp.eq.s32 	%p116, %r15, 0;
	@%p116 bra 	$L__BB21_19;
	mul.wide.u32 	%rd91, %r272, 8;
	add.s64 	%rd113, %rd2, %rd91;
	neg.s32 	%r275, %r15;
$L__BB21_18:
	.pragma "nounroll";
	ld.global.f64 	%fd212, [%rd113];
	setp.lt.f64 	%p117, %fd296, %fd212;
	selp.f64 	%fd296, %fd212, %fd296, %p117;
	add.s64 	%rd113, %rd113, 2048;
	add.s32 	%r275, %r275, 1;
	setp.ne.s32 	%p118, %r275, 0;
	@%p118 bra 	$L__BB21_18;
$L__BB21_19:
	setp.lt.u32 	%p119, %r51, 256;
	@%p119 bra 	$L__BB21_24;
	// begin inline asm
	mov.u32 %r212, %laneid;
	// end inline asm
	mov.b64 	%rd102, %fd296;
	mov.b64 	{%r214, %r219}, %rd102;
	mov.b32 	%r220, 1;
	mov.b32 	%r261, 31;
	mov.b32 	%r262, -1;
	// begin inline asm
	shfl.sync.down.b32 %r213, %r214, %r220, %r261, %r262;
	// end inline asm
	// begin inline asm
	shfl.sync.down.b32 %r218, %r219, %r220, %r261, %r262;
	// end inline asm
	mov.b64 	%rd103, {%r213, %r218};
	mov.b64 	%fd260, %rd103;
	setp.gt.s32 	%p147, %r212, 30;
	setp.lt.f64 	%p148, %fd296, %fd260;
	selp.f64 	%fd261, %fd260, %fd296, %p148;
	selp.f64 	%fd262, %fd296, %fd261, %p147;
	mov.b64 	%rd104, %fd262;
	mov.b64 	{%r224, %r229}, %rd104;
	mov.b32 	%r230, 2;
	// begin inline asm
	shfl.sync.down.b32 %r223, %r224, %r230, %r261, %r262;
	// end inline asm
	// begin inline asm
	shfl.sync.down.b32 %r228, %r229, %r230, %r261, %r262;
	// end inline asm
	mov.b64 	%rd105, {%r223, %r228};
	mov.b64 	%fd263, %rd105;
	setp.gt.s32 	%p149, %r212, 29;
	setp.lt.f64 	%p150, %fd262, %fd263;
	selp.f64 	%fd264, %fd263, %fd262, %p150;
	selp.f64 	%fd265, %fd262, %fd264, %p149;
	mov.b64 	%rd106, %fd265;
	mov.b64 	{%r234, %r239}, %rd106;
	mov.b32 	%r240, 4;
	// begin inline asm
	shfl.sync.down.b32 %r233, %r234, %r240, %r261, %r262;
	// end inline asm
	// begin inline asm
	shfl.sync.down.b32 %r238, %r239, %r240, %r261, %r262;
	// end inline asm
	mov.b64 	%rd107, {%r233, %r238};
	mov.b64 	%fd266, %rd107;
	setp.gt.s32 	%p151, %r212, 27;
	setp.lt.f64 	%p152, %fd265, %fd266;
	selp.f64 	%fd267, %fd266, %fd265, %p152;
	selp.f64 	%fd268, %fd265, %fd267, %p151;
	mov.b64 	%rd108, %fd268;
	mov.b64 	{%r244, %r249}, %rd108;
	mov.b32 	%r250, 8;
	// begin inline asm
	shfl.sync.down.b32 %r243, %r244, %r250, %r261, %r262;
	// end inline asm
	// begin inline asm
	shfl.sync.down.b32 %r248, %r249, %r250, %r261, %r262;
	// end inline asm
	mov.b64 	%rd109, {%r243, %r248};
	mov.b64 	%fd269, %rd109;
	setp.gt.s32 	%p153, %r212, 23;
	setp.lt.f64 	%p154, %fd268, %fd269;
	selp.f64 	%fd270, %fd269, %fd268, %p154;
	selp.f64 	%fd271, %fd268, %fd270, %p153;
	mov.b64 	%rd110, %fd271;
	mov.b64 	{%r254, %r259}, %rd110;
	mov.b32 	%r260, 16;
	// begin inline asm
	shfl.sync.down.b32 %r253, %r254, %r260, %r261, %r262;
	// end inline asm
	// begin inline asm
	shfl.sync.down.b32 %r258, %r259, %r260, %r261, %r262;
	// end inline asm
	mov.b64 	%rd111, {%r253, %r258};
	mov.b64 	%fd272, %rd111;
	setp.gt.s32 	%p155, %r212, 15;
	setp.lt.f64 	%p156, %fd271, %fd272;
	selp.f64 	%fd16, %fd272, %fd271, %p156;
	selp.f64 	%fd308, %fd271, %fd16, %p155;
	setp.ne.s32 	%p157, %r212, 0;
	@%p157 bra 	$L__BB21_22;
	shr.u32 	%r263, %r1, 2;
	and.b32  	%r264, %r263, 248;
	mov.u32 	%r265, _ZZN3cub18CUB_300001_SM_10006detail6reduce28DeviceReduceSingleTileKernelINS2_10policy_hubIdjN4cuda3__47maximumIdEEE10Policy1000EN6thrust24THRUST_300001_SM_1000_NS10device_ptrIdEEPdjS8_ddNS5_3std3__410__identityEEEvT0_T1_T2_T3_T4_T6_E12temp_storage;
	add.s32 	%r266, %r265, %r264;
	st.shared.f64 	[%r266+8], %fd16;
$L__BB21_22:
	bar.sync 	0;
	setp.ne.s32 	%p158, %r1, 0;
	@%p158 bra 	$L__BB21_50;
	ld.shared.f64 	%fd273, [_ZZN3cub18CUB_300001_SM_10006detail6reduce28DeviceReduceSingleTileKernelINS2_10policy_hubIdjN4cuda3__47maximumIdEEE10Policy1000EN6thrust24THRUST_300001_SM_1000_NS10device_ptrIdEEPdjS8_ddNS5_3std3__410__identityEEEvT0_T1_T2_T3_T4_T6_E12temp_storage+16];
	setp.lt.f64 	%p159, %fd308, %fd273;
	selp.f64 	%fd274, %fd273, %fd308, %p159;
	ld.shared.f64 	%fd275, [_ZZN3cub18CUB_300001_SM_10006detail6reduce28DeviceReduceSingleTileKernelINS2_10policy_hubIdjN4cuda3__47maximumIdEEE10Policy1000EN6thrust24THRUST_300001_SM_1000_NS10device_ptrIdEEPdjS8_ddNS5_3std3__410__identityEEEvT0_T1_T2_T3_T4_T6_E12temp_storage+24];
	setp.lt.f64 	%p160, %fd274, %fd275;
	selp.f64 	%fd276, %fd275, %fd274, %p160;
	ld.shared.f64 	%fd277, [_ZZN3cub18CUB_300001_SM_10006detail6reduce28DeviceReduceSingleTileKernelINS2_10policy_hubIdjN4cuda3__47maximumIdEEE10Policy1000EN6thrust24THRUST_300001_SM_1000_NS10device_ptrIdEEPdjS8_ddNS5_3std3__410__identityEEEvT0_T1_T2_T3_T4_T6_E12temp_storage+32];
	setp.lt.f64 	%p161, %fd276, %fd277;
	selp.f64 	%fd278, %fd277, %fd276, %p161;
	ld.shared.f64 	%fd279, [_ZZN3cub18CUB_300001_SM_10006detail6reduce28DeviceReduceSingleTileKernelINS2_10policy_hubIdjN4cuda3__47maximumIdEEE10Policy1000EN6thrust24THRUST_300001_SM_1000_NS10device_ptrIdEEPdjS8_ddNS5_3std3__410__identityEEEvT0_T1_T2_T3_T4_T6_E12temp_storage+40];
	setp.lt.f64 	%p162, %fd278, %fd279;
	selp.f64 	%fd280, %fd279, %fd278, %p162;
	ld.shared.f64 	%fd281, [_ZZN3cub18CUB_300001_SM_10006detail6reduce28DeviceReduceSingleTileKernelINS2_10policy_hubIdjN4cuda3__47maximumIdEEE10Policy1000EN6thrust24THRUST_300001_SM_1000_NS10device_ptrIdEEPdjS8_ddNS5_3std3__410__identityEEEvT0_T1_T2_T3_T4_T6_E12temp_storage+48];
	setp.lt.f64 	%p163, %fd280, %fd281;
	selp.f64 	%fd282, %fd281, %fd280, %p163;
	ld.shared.f64 	%fd283, [_ZZN3cub18CUB_300001_SM_10006detail6reduce28DeviceReduceSingleTileKernelINS2_10policy_hubIdjN4cuda3__47maximumIdEEE10Policy1000EN6thrust24THRUST_300001_SM_1000_NS10device_ptrIdEEPdjS8_ddNS5_3std3__410__identityEEEvT0_T1_T2_T3_T4_T6_E12temp_storage+56];
	setp.lt.f64 	%p164, %fd282, %fd283;
	selp.f64 	%fd284, %fd283, %fd282, %p164;
	ld.shared.f64 	%fd285, [_ZZN3cub18CUB_300001_SM_10006detail6reduce28DeviceReduceSingleTileKernelINS2_10policy_hubIdjN4cuda3__47maximumIdEEE10Policy1000EN6thrust24THRUST_300001_SM_1000_NS10device_ptrIdEEPdjS8_ddNS5_3std3__410__identityEEEvT0_T1_T2_T3_T4_T6_E12temp_storage+64];
	setp.lt.f64 	%p165, %fd284, %fd285;
	selp.f64 	%fd308, %fd285, %fd284, %p165;
	bra.uni 	$L__BB21_50;
$L__BB21_24:
	// begin inline asm
	mov.u32 %r149, %laneid;
	// end inline asm
	and.b32  	%r200, %r1, 992;
	add.s32 	%r201, %r200, 32;
	setp.gt.u32 	%p120, %r201, %r51;
	not.b32 	%r202, %r200;
	add.s32 	%r203, %r51, %r202;
	selp.b32 	%r198, %r203, 31, %p120;
	mov.b64 	%rd92, %fd296;
	mov.b64 	{%r151, %r156}, %rd92;
	mov.b32 	%r157, 1;
	mov.b32 	%r199, -1;
	// begin inline asm
	shfl.sync.down.b32 %r150, %r151, %r157, %r198, %r199;
	// end inline asm
	// begin inline asm
	shfl.sync.down.b32 %r155, %r156, %r157, %r198, %r199;
	// end inline asm
	mov.b64 	%rd93, {%r150, %r155};
	mov.b64 	%fd213, %rd93;
	setp.lt.s32 	%p121, %r149, %r198;
	setp.lt.f64 	%p122, %fd296, %fd213;
	selp.f64 	%fd214, %fd213, %fd296, %p122;
	selp.f64 	%fd215, %fd214, %fd296, %p121;
	mov.b64 	%rd94, %fd215;
	mov.b64 	{%r161, %r166}, %rd94;
	mov.b32 	%r167, 2;
	// begin inline asm
	shfl.sync.down.b32 %r160, %r161, %r167, %r198, %r199;
	// end inline asm
	// begin inline asm
	shfl.sync.down.b32 %r165, %r166, %r167, %r198, %r199;
	// end inline asm
	mov.b64 	%rd95, {%r160, %r165};
	mov.b64 	%fd216, %rd95;
	add.s32 	%r204, %r149, 2;
	setp.gt.s32 	%p123, %r204, %r198;
	setp.lt.f64 	%p124, %fd215, %fd216;
	selp.f64 	%fd217, %fd216, %fd215, %p124;
	selp.f64 	%fd218, %fd215, %fd217, %p123;
	mov.b64 	%rd96, %fd218;
	mov.b64 	{%r171, %r176}, %rd96;
	mov.b32 	%r177, 4;
	// begin inline asm
	shfl.sync.down.b32 %r170, %r171, %r177, %r198, %r199;
	// end inline asm
	// begin inline asm
	shfl.sync.down.b32 %r175, %r176, %r177, %r198, %r199;
	// end inline asm
	mov.b64 	%rd97, {%r170, %r175};
	mov.b64 	%fd219, %rd97;
	add.s32 	%r205, %r149, 4;
	setp.gt.s32 	%p125, %r205, %r198;
	setp.lt.f64 	%p126, %fd218, %fd219;
	selp.f64 	%fd220, %fd219, %fd218, %p126;
	selp.f64 	%fd221, %fd218, %fd220, %p125;
	mov.b64 	%rd98, %fd221;
	mov.b64 	{%r181, %r186}, %rd98;
	mov.b32 	%r187, 8;
	// begin inline asm
	shfl.sync.down.b32 %r180, %r181, %r187, %r198, %r199;
	// end inline asm
	// begin inline asm
	shfl.sync.down.b32 %r185, %r186, %r187, %r198, %r199;
	// end inline asm
	mov.b64 	%rd99, {%r180, %r185};
	mov.b64 	%fd222, %rd99;
	add.s32 	%r206, %r149, 8;
	setp.gt.s32 	%p127, %r206, %r198;
	setp.lt.f64 	%p128, %fd221, %fd222;
	selp.f64 	%fd223, %fd222, %fd221, %p128;
	selp.f64 	%fd224, %fd221, %fd223, %p127;
	mov.b64 	%rd100, %fd224;
	mov.b64 	{%r191, %r196}, %rd100;
	mov.b32 	%r197, 16;
	// begin inline asm
	shfl.sync.down.b32 %r190, %r191, %r197, %r198, %r199;
	// end inline asm
	// begin inline asm
	shfl.sync.down.b32 %r195, %r196, %r197, %r198, %r199;
	// end inline asm
	mov.b64 	%rd101, {%r190, %r195};
	mov.b64 	%fd225, %rd101;
	add.s32 	%r207, %r149, 16;
	setp.gt.s32 	%p129, %r207, %r198;
	setp.lt.f64 	%p130, %fd224, %fd225;
	selp.f64 	%fd226, %fd225, %fd224, %p130;
	selp.f64 	%fd308, %fd224, %fd226, %p129;
	setp.ne.s32 	%p131, %r149, 0;
	@%p131 bra 	$L__BB21_26;
	shr.u32 	%r208, %r1, 2;
	and.b32  	%r209, %r208, 248;
	mov.u32 	%r210, _ZZN3cub18CUB_300001_SM_10006detail6reduce28DeviceReduceSingleTileKernelINS2_10policy_hubIdjN4cuda3__47maximumIdEEE10Policy1000EN6thrust24THRUST_300001_SM_1000_NS10device_ptrIdEEPdjS8_ddNS5_3std3__410__identityEEEvT0_T1_T2_T3_T4_T6_E12temp_storage;
	add.s32 	%r211, %r210, %r209;
	st.shared.f64 	[%r211+8], %fd308;
$L__BB21_26:
	bar.sync 	0;
	setp.ne.s32 	%p132, %r1, 0;
	@%p132 bra 	$L__BB21_50;
	setp.gt.u32 	%p133, %r51, 32;
	ld.shared.f64 	%fd227, [_ZZN3cub18CUB_300001_SM_10006detail6reduce28DeviceReduceSingleTileKernelINS2_10policy_hubIdjN4cuda3__47maximumIdEEE10Policy1000EN6thrust24THRUST_300001_SM_1000_NS10device_ptrIdEEPdjS8_ddNS5_3std3__410__identityEEEvT0_T1_T2_T3_T4_T6_E12temp_storage+16];
	setp.lt.f64 	%p134, %fd308, %fd227;
	selp.f64 	%fd229, %fd227, %fd308, %p134;
	selp.f64 	%fd230, %fd229, %fd308, %p133;
	setp.gt.u32 	%p135, %r51, 64;
	ld.shared.f64 	%fd232, [_ZZN3cub18CUB_300001_SM_10006detail6reduce28DeviceReduceSingleTileKernelINS2_10policy_hubIdjN4cuda3__47maximumIdEEE10Policy1000EN6thrust24THRUST_300001_SM_1000_NS10device_ptrIdEEPdjS8_ddNS5_3std3__410__identityEEEvT0_T1_T2_T3_T4_T6_E12temp_storage+24];
	setp.lt.f64 	%p136, %fd230, %fd232;
	selp.f64 	%fd234, %fd232, %fd230, %p136;
	selp.f64 	%fd235, %fd234, %fd230, %p135;
	setp.gt.u32 	%p137, %r51, 96;
	ld.shared.f64 	%fd237, [_ZZN3cub18CUB_300001_SM_10006detail6reduce28DeviceReduceSingleTileKernelINS2_10policy_hubIdjN4cuda3__47maximumIdEEE10Policy1000EN6thrust24THRUST_300001_SM_1000_NS10device_ptrIdEEPdjS8_ddNS5_3std3__410__identityEEEvT0_T1_T2_T3_T4_T6_E12temp_storage+32];
	setp.lt.f64 	%p138, %fd235, %fd237;
	selp.f64 	%fd239, %fd237, %fd235, %p138;
	selp.f64 	%fd240, %fd239, %fd235, %p137;
	setp.gt.u32 	%p139, %r51, 128;
	ld.shared.f64 	%fd242, [_ZZN3cub18CUB_300001_SM_10006detail6reduce28DeviceReduceSingleTileKernelINS2_10policy_hubIdjN4cuda3__47maximumIdEEE10Policy1000EN6thrust24THRUST_300001_SM_1000_NS10device_ptrIdEEPdjS8_ddNS5_3std3__410__identityEEEvT0_T1_T2_T3_T4_T6_E12temp_storage+40];
	setp.lt.f64 	%p140, %fd240, %fd242;
	selp.f64 	%fd244, %fd242, %fd240, %p140;
	selp.f64 	%fd245, %fd244, %fd240, %p139;
	setp.gt.u32 	%p141, %r51, 160;
	ld.shared.f64 	%fd247, [_ZZN3cub18CUB_300001_SM_10006detail6reduce28DeviceReduceSingleTileKernelINS2_10policy_hubIdjN4cuda3__47maximumIdEEE10Policy1000EN6thrust24THRUST_300001_SM_1000_NS10device_ptrIdEEPdjS8_ddNS5_3std3__410__identityEEEvT0_T1_T2_T3_T4_T6_E12temp_storage+48];
	setp.lt.f64 	%p142, %fd245, %fd247;
	selp.f64 	%fd249, %fd247, %fd245, %p142;
	selp.f64 	%fd250, %fd249, %fd245, %p141;
	setp.gt.u32 	%p143, %r51, 192;
	ld.shared.f64 	%fd252, [_ZZN3cub18CUB_300001_SM_10006detail6reduce28DeviceReduceSingleTileKernelINS2_10policy_hubIdjN4cuda3__47maximumIdEEE10Policy1000EN6thrust24THRUST_300001_SM_1000_NS10device_ptrIdEEPdjS8_ddNS5_3std3__410__identityEEEvT0_T1_T2_T3_T4_T6_E12temp_storage+56];
	setp.lt.f64 	%p144, %fd250, %fd252;
	selp.f64 	%fd254, %fd252, %fd250, %p144;
	selp.f64 	%fd255, %fd254, %fd250, %p143;
	setp.gt.u32 	%p145, %r51, 224;
	ld.shared.f64 	%fd257, [_ZZN3cub18CUB_300001_SM_10006detail6reduce28DeviceReduceSingleTileKernelINS2_10policy_hubIdjN4cuda3__47maximumIdEEE10Policy1000EN6thrust24THRUST_300001_SM_1000_NS10device_ptrIdEEPdjS8_ddNS5_3std3__410__identityEEEvT0_T1_T2_T3_T4_T6_E12temp_storage+64];
	setp.lt.f64 	%p146, %fd255, %fd257;
	selp.f64 	%fd259, %fd257, %fd255, %p146;
	selp.f64 	%fd308, %fd259, %fd255, %p145;
	bra.uni 	$L__BB21_50;
$L__BB21_28:
	mov.u32 	%r21, %tid.x;
	mul.wide.u32 	%rd11, %r21, 8;
	add.s64 	%rd12, %rd2, %rd11;
	ld.global.f64 	%fd43, [%rd12];
	ld.global.f64 	%fd44, [%rd12+2048];
	ld.global.f64 	%fd45, [%rd12+4096];
	ld.global.f64 	%fd46, [%rd12+6144];
	ld.global.f64 	%fd47, [%rd12+8192];
	ld.global.f64 	%fd48, [%rd12+10240];
	ld.global.f64 	%fd49, [%rd12+12288];
	ld.global.f64 	%fd50, [%rd12+14336];
	setp.lt.f64 	%p3, %fd43, %fd44;
	selp.f64 	%fd51, %fd44, %fd43, %p3;
	setp.lt.f64 	%p4, %fd51, %fd45;
	selp.f64 	%fd52, %fd45, %fd51, %p4;
	setp.lt.f64 	%p5, %fd52, %fd46;
	selp.f64 	%fd53, %fd46, %fd52, %p5;
	setp.lt.f64 	%p6, %fd53, %fd47;
	selp.f64 	%fd54, %fd47, %fd53, %p6;
	setp.lt.f64 	%p7, %fd54, %fd48;
	selp.f64 	%fd55, %fd48, %fd54, %p7;
	setp.lt.f64 	%p8, %fd55, %fd49;
	selp.f64 	%fd56, %fd49, %fd55, %p8;
	setp.lt.f64 	%p9, %fd56, %fd50;
	selp.f64 	%fd307, %fd50, %fd56, %p9;
	add.s32 	%r22, %r51, -2048;
	setp.lt.u32 	%p10, %r22, 2048;
	mov.b32 	%r277, 2048;
	@%p10 bra 	$L__BB21_32;
	mov.b32 	%r277, 2048;
$L__BB21_30:
	add.s32 	%r54, %r21, %r277;
	mul.wide.u32 	%rd13, %r54, 8;
	add.s64 	%rd14, %rd2, %rd13;
	ld.global.f64 	%fd57, [%rd14];
	ld.global.f64 	%fd58, [%rd14+2048];
	ld.global.f64 	%fd59, [%rd14+4096];
	ld.global.f64 	%fd60, [%rd14+6144];
	ld.global.f64 	%fd61, [%rd14+8192];
	ld.global.f64 	%fd62, [%rd14+10240];
	ld.global.f64 	%fd63, [%rd14+12288];
	ld.global.f64 	%fd64, [%rd14+14336];
	setp.lt.f64 	%p11, %fd307, %fd57;
	selp.f64 	%fd65, %fd57, %fd307, %p11;
	setp.lt.f64 	%p12, %fd65, %fd58;
	selp.f64 	%fd66, %fd58, %fd65, %p12;
	setp.lt.f64 	%p13, %fd66, %fd59;
	selp.f64 	%fd67, %fd59, %fd66, %p13;
	setp.lt.f64 	%p14, %fd67, %fd60;
	selp.f64 	%fd68, %fd60, %fd67, %p14;
	setp.lt.f64 	%p15, %fd68, %fd61;
	selp.f64 	%fd69, %fd61, %fd68, %p15;
	setp.lt.f64 	%p16, %fd69, %fd62;
	selp.f64 	%fd70, %fd62, %fd69, %p16;
	setp.lt.f64 	%p17, %fd70, %fd63;
	selp.f64 	%fd71, %fd63, %fd70, %p17;
	setp.lt.f64 	%p18, %fd71, %fd64;
	selp.f64 	%fd307, %fd64, %fd71, %p18;
	sub.s32 	%r55, %r51, %r277;
	setp.lt.u32 	%p19, %r55, 2048;
	@%p19 bra 	$L__BB21_46;
	add.s32 	%r277, %r277, 2048;
	setp.le.u32 	%p20, %r277, %r22;
	@%p20 bra 	$L__BB21_30;
$L__BB21_32:
	setp.le.u32 	%p21, %r51, %r277;
	sub.s32 	%r56, %r51, %r277;
	setp.ge.s32 	%p22, %r21, %r56;
	or.pred  	%p23, %p21, %p22;
	@%p23 bra 	$L__BB21_46;
	not.b32 	%r58, %r21;
	add.s32 	%r59, %r51, %r58;
	sub.s32 	%r60, %r59, %r277;
	shr.u32 	%r61, %r60, 8;
	add.s32 	%r26, %r61, 1;
	and.b32  	%r27, %r26, 15;
	setp.lt.u32 	%p24, %r60, 3840;
	mov.u32 	%r282, %r21;
	@%p24 bra 	$L__BB21_37;
	or.b32  	%r280, %r21, 2048;
	add.s32 	%r279, %r21, %r277;
	and.b32  	%r62, %r26, 33554416;
	neg.s32 	%r278, %r62;
$L__BB21_35:
	.pragma "nounroll";
	mul.wide.u32 	%rd15, %r279, 8;
	add.s64 	%rd16, %rd2, %rd15;
	ld.global.f64 	%fd73, [%rd16];
	setp.lt.f64 	%p25, %fd307, %fd73;
	selp.f64 	%fd74, %fd73, %fd307, %p25;
	add.s32 	%r63, %r279, 256;
	mul.wide.u32 	%rd17, %r63, 8;
	add.s64 	%rd18, %rd2, %rd17;
	ld.global.f64 	%fd75, [%rd18];
	setp.lt.f64 	%p26, %fd74, %fd75;
	selp.f64 	%fd76, %fd75, %fd74, %p26;
	add.s32 	%r64, %r279, 512;
	mul.wide.u32 	%rd19, %r64, 8;
	add.s64 	%rd20, %rd2, %rd19;
	ld.global.f64 	%fd77, [%rd20];
	setp.lt.f64 	%p27, %fd76, %fd77;
	selp.f64 	%fd78, %fd77, %fd76, %p27;
	add.s32 	%r65, %r279, 768;
	mul.wide.u32 	%rd21, %r65, 8;
	add.s64 	%rd22, %rd2, %rd21;
	ld.global.f64 	%fd79, [%rd22];
	setp.lt.f64 	%p28, %fd78, %fd79;
	selp.f64 	%fd80, %fd79, %fd78, %p28;
	add.s32 	%r66, %r279, 1024;
	mul.wide.u32 	%rd23, %r66, 8;
	add.s64 	%rd24, %rd2, %rd23;
	ld.global.f64 	%fd81, [%rd24];
	setp.lt.f64 	%p29, %fd80, %fd81;
	selp.f64 	%fd82, %fd81, %fd80, %p29;
	add.s32 	%r67, %r279, 1280;
	mul.wide.u32 	%rd25, %r67, 8;
	add.s64 	%rd26, %rd2, %rd25;
	ld.global.f64 	%fd83, [%rd26];
	setp.lt.f64 	%p30, %fd82, %fd83;
	selp.f64 	%fd84, %fd83, %fd82, %p30;
	add.s32 	%r68, %r279, 1536;
	mul.wide.u32 	%rd27, %r68, 8;
	add.s64 	%rd28, %rd2, %rd27;
	ld.global.f64 	%fd85, [%rd28];
	setp.lt.f64 	%p31, %fd84, %fd85;
	selp.f64 	%fd86, %fd85, %fd84, %p31;
	add.s32 	%r69, %r279, 1792;
	mul.wide.u32 	%rd29, %r69, 8;
	add.s64 	%rd30, %rd2, %rd29;
	ld.global.f64 	%fd87, [%rd30];
	setp.lt.f64 	%p32, %fd86, %fd87;
	selp.f64 	%fd88, %fd87, %fd86, %p32;
	add.s32 	%r70, %r279, 2048;
	mul.wide.u32 	%rd31, %r70, 8;
	add.s64 	%rd32, %rd2, %rd31;
	ld.global.f64 	%fd89, [%rd32];
	setp.lt.f64 	%p33, %fd88, %fd89;
	selp.f64 	%fd90, %fd89, %fd88, %p33;
	add.s32 	%r71, %r279, 2304;
	mul.wide.u32 	%rd33, %r71, 8;
	add.s64 	%rd34, %rd2, %rd33;
	ld.global.f64 	%fd91, [%rd34];
	setp.lt.f64 	%p34, %fd90, %fd91;
	selp.f64 	%fd92, %fd91, %fd90, %p34;
	add.s32 	%r72, %r279, 2560;
	mul.wide.u32 	%rd35, %r72, 8;
	add.s64 	%rd36, %rd2, %rd35;
	ld.global.f64 	%fd93, [%rd36];
	setp.lt.f64 	%p35, %fd92, %fd93;
	selp.f64 	%fd94, %fd93, %fd92, %p35;
	add.s32 	%r73, %r279, 2816;
	mul.wide.u32 	%rd37, %r73, 8;
	add.s64 	%rd38, %rd2, %rd37;
	ld.global.f64 	%fd95, [%rd38];
	setp.lt.f64 	%p36, %fd94, %fd95;
	selp.f64 	%fd96, %fd95, %fd94, %p36;
	add.s32 	%r74, %r279, 3072;
	mul.wide.u32 	%rd39, %r74, 8;
	add.s64 	%rd40, %rd2, %rd39;
	ld.global.f64 	%fd97, [%rd40];
	setp.lt.f64 	%p37, %fd96, %fd97;
	selp.f64 	%fd98, %fd97, %fd96, %p37;
	add.s32 	%r75, %r279, 3328;
	mul.wide.u32 	%rd41, %r75, 8;
	add.s64 	%rd42, %rd2, %rd41;
	ld.global.f64 	%fd99, [%rd42];
	setp.lt.f64 	%p38, %fd98, %fd99;
	selp.f64 	%fd100, %fd99, %fd98, %p38;
	add.s32 	%r76, %r279, 3584;
	mul.wide.u32 	%rd43, %r76, 8;
	add.s64 	%rd44, %rd2, %rd43;
	ld.global.f64 	%fd101, [%rd44];
	setp.lt.f64 	%p39, %fd100, %fd101;
	selp.f64 	%fd102, %fd101, %fd100, %p39;
	add.s32 	%r77, %r279, 3840;
	mul.wide.u32 	%rd45, %r77, 8;
	add.s64 	%rd46, %rd2, %rd45;
	ld.global.f64 	%fd103, [%rd46];
	setp.lt.f64 	%p40, %fd102, %fd103;
	selp.f64 	%fd307, %fd103, %fd102, %p40;
	add.s32 	%r280, %r280, 4096;
	add.s32 	%r279, %r279, 4096;
	add.s32 	%r278, %r278, 16;
	setp.ne.s32 	%p41, %r278, 0;
	@%p41 bra 	$L__BB21_35;
	add.s32 	%r282, %r280, -2048;
$L__BB21_37:
	setp.eq.s32 	%p42, %r27, 0;
	@%p42 bra 	$L__BB21_46;
	and.b32  	%r39, %r26, 7;
	setp.lt.u32 	%p43, %r27, 8;
	@%p43 bra 	$L__BB21_40;
	add.s32 	%r78, %r282, %r277;
	mul.wide.u32 	%rd47, %r78, 8;
	add.s64 	%rd48, %rd2, %rd47;
	ld.global.f64 	%fd105, [%rd48];
	setp.lt.f64 	%p44, %fd307, %fd105;
	selp.f64 	%fd106, %fd105, %fd307, %p44;
	add.s32 	%r79, %r78, 256;
	mul.wide.u32 	%rd49, %r79, 8;
	add.s64 	%rd50, %rd2, %rd49;
	ld.global.f64 	%fd107, [%rd50];
	setp.lt.f64 	%p45, %fd106, %fd107;
	selp.f64 	%fd108, %fd107, %fd106, %p45;
	add.s32 	%r80, %r78, 512;
	mul.wide.u32 	%rd51, %r80, 8;
	add.s64 	%rd52, %rd2, %rd51;
	ld.global.f64 	%fd109, [%rd52];
	setp.lt.f64 	%p46, %fd108, %fd109;
	selp.f64 	%fd110, %fd109, %fd108, %p46;
	add.s32 	%r81, %r78, 768;
	mul.wide.u32 	%rd53, %r81, 8;
	add.s64 	%rd54, %rd2, %rd53;
	ld.global.f64 	%fd111, [%rd54];
	setp.lt.f64 	%p47, %fd110, %fd111;
	selp.f64 	%fd112, %fd111, %fd110, %p47;
	add.s32 	%r82, %r78, 1024;
	mul.wide.u32 	%rd55, %r82, 8;
	add.s64 	%rd56, %rd2, %rd55;
	ld.global.f64 	%fd113, [%rd56];
	setp.lt.f64 	%p48, %fd112, %fd113;
	selp.f64 	%fd114, %fd113, %fd112, %p48;
	add.s32 	%r83, %r78, 1280;
	mul.wide.u32 	%rd57, %r83, 8;
	add.s64 	%rd58, %rd2, %rd57;
	ld.global.f64 	%fd115, [%rd58];
	setp.lt.f64 	%p49, %fd114, %fd115;
	selp.f64 	%fd116, %fd115, %fd114, %p49;
	add.s32 	%r84, %r78, 1536;
	mul.wide.u32 	%rd59, %r84, 8;
	add.s64 	%rd60, %rd2, %rd59;
	ld.global.f64 	%fd117, [%rd60];
	setp.lt.f64 	%p50, %fd116, %fd117;
	selp.f64 	%fd118, %fd117, %fd116, %p50;
	add.s32 	%r85, %r78, 1792;
	mul.wide.u32 	%rd61, %r85, 8;
	add.s64 	%rd62, %rd2, %rd61;
	ld.global.f64 	%fd119, [%rd62];
	setp.lt.f64 	%p51, %fd118, %fd119;
	selp.f64 	%fd307, %fd119, %fd118, %p51;
	add.s32 	%r282, %r282, 2048;
$L__BB21_40:
	setp.eq.s32 	%p52, %r39, 0;
	@%p52 bra 	$L__BB21_46;
	and.b32  	%r42, %r26, 3;
	setp.lt.u32 	%p53, %r39, 4;
	@%p53 bra 	$L__BB21_43;
	add.s32 	%r86, %r282, %r277;
	mul.wide.u32 	%rd63, %r86, 8;
	add.s64 	%rd64, %rd2, %rd63;
	ld.global.f64 	%fd121, [%rd64];
	setp.lt.f64 	%p54, %fd307, %fd121;
	selp.f64 	%fd122, %fd121, %fd307, %p54;
	add.s32 	%r87, %r86, 256;
	mul.wide.u32 	%rd65, %r87, 8;
	add.s64 	%rd66, %rd2, %rd65;
	ld.global.f64 	%fd123, [%rd66];
	setp.lt.f64 	%p55, %fd122, %fd123;
	selp.f64 	%fd124, %fd123, %fd122, %p55;
	add.s32 	%r88, %r86, 512;
	mul.wide.u32 	%rd67, %r88, 8;
	add.s64 	%rd68, %rd2, %rd67;
	ld.global.f64 	%fd125, [%rd68];
	setp.lt.f64 	%p56, %fd124, %fd125;
	selp.f64 	%fd126, %fd125, %fd124, %p56;
	add.s32 	%r89, %r86, 768;
	mul.wide.u32 	%rd69, %r89, 8;
	add.s64 	%rd70, %rd2, %rd69;
	ld.global.f64 	%fd127, [%rd70];
	setp.lt.f64 	%p57, %fd126, %fd127;
	selp.f64 	%fd307, %fd127, %fd126, %p57;
	add.s32 	%r282, %r282, 1024;
$L__BB21_43:
	setp.eq.s32 	%p58, %r42, 0;
	@%p58 bra 	$L__BB21_46;
	add.s32 	%r285, %r282, %r277;
	neg.s32 	%r284, %r42;
$L__BB21_45:
	.pragma "nounroll";
	mul.wide.u32 	%rd71, %r285, 8;
	add.s64 	%rd72, %rd2, %rd71;
	ld.global.f64 	%fd128, [%rd72];
	setp.lt.f64 	%p59, %fd307, %fd128;
	selp.f64 	%fd307, %fd128, %fd307, %p59;
	add.s32 	%r285, %r285, 256;
	add.s32 	%r284, %r284, 1;
	setp.ne.s32 	%p60, %r284, 0;
	@%p60 bra 	$L__BB21_45;
$L__BB21_46:
	// begin inline asm
	mov.u32 %r90, %laneid;
	// end inline asm
	mov.b64 	%rd73, %fd307;
	mov.b64 	{%r92, %r97}, %rd73;
	mov.b32 	%r98, 1;
	mov.b32 	%r139, 31;
	mov.b32 	%r140, -1;
	// begin inline asm
	shfl.sync.down.b32 %r91, %r92, %r98, %r139, %r140;
	// end inline asm
	// begin inline asm
	shfl.sync.down.b32 %r96, %r97, %r98, %r139, %r140;
	// end inline asm
	mov.b64 	%rd74, {%r91, %r96};
	mov.b64 	%fd129, %rd74;
	setp.gt.s32 	%p61, %r90, 30;
	setp.lt.f64 	%p62, %fd307, %fd129;
	selp.f64 	%fd130, %fd129, %fd307, %p62;
	selp.f64 	%fd131, %fd307, %fd130, %p61;
	mov.b64 	%rd75, %fd131;
	mov.b64 	{%r102, %r107}, %rd75;
	mov.b32 	%r108, 2;
	// begin inline asm
	shfl.sync.down.b32 %r101, %r102, %r108, %r139, %r140;
	// end inline asm
	// begin inline asm
	shfl.sync.down.b32 %r106, %r107, %r108, %r139, %r140;
	// end inline asm
	mov.b64 	%rd76, {%r101, %r106};
	mov.b64 	%fd132, %rd76;
	setp.gt.s32 	%p63, %r90, 29;
	setp.lt.f64 	%p64, %fd131, %fd132;
	selp.f64 	%fd133, %fd132, %fd131, %p64;
	selp.f64 	%fd134, %fd131, %fd133, %p63;
	mov.b64 	%rd77, %fd134;
	mov.b64 	{%r112, %r117}, %rd77;
	mov.b32 	%r118, 4;
	// begin inline asm
	shfl.sync.down.b32 %r111, %r112, %r118, %r139, %r140;
	// end inline asm
	// begin inline asm
	shfl.sync.down.b32 %r116, %r117, %r118, %r139, %r140;
	// end inline asm
	mov.b64 	%rd78, {%r111, %r116};
	mov.b64 	%fd135, %rd78;
	setp.gt.s32 	%p65, %r90, 27;
	setp.lt.f64 	%p66, %fd134, %fd135;
	selp.f64 	%fd136, %fd135, %fd134, %p66;
	selp.f64 	%fd137, %fd134, %fd136, %p65;
	mov.b64 	%rd79, %fd137;
	mov.b64 	{%r122, %r127}, %rd79;
	mov.b32 	%r128, 8;
	// begin inline asm
	shfl.sync.down.b32 %r121, %r122, %r128, %r139, %r140;
	// end inline asm
	// begin inline asm
	shfl.sync.down.b32 %r126, %r127, %r128, %r139, %r140;
	// end inline asm
	mov.b64 	%rd80, {%r121, %r126};
	mov.b64 	%fd138, %rd80;
	setp.gt.s32 	%p67, %r90, 23;
	setp.lt.f64 	%p68, %fd137, %fd138;
	selp.f64 	%fd139, %fd138, %fd137, %p68;
	selp.f64 	%fd140, %fd137, %fd139, %p67;
	mov.b64 	%rd81, %fd140;
	mov.b64 	{%r132, %r137}, %rd81;
	mov.b32 	%r138, 16;
	// begin inline asm
	shfl.sync.down.b32 %r131, %r132, %r138, %r139, %r140;
	// end inline asm
	// begin inline asm
	shfl.sync.down.b32 %r136, %r137, %r138, %r139, %r140;
	// end inline asm
	mov.b64 	%rd82, {%r131, %r136};
	mov.b64 	%fd141, %rd82;
	setp.gt.s32 	%p69, %r90, 15;
	setp.lt.f64 	%p70, %fd140, %fd141;
	selp.f64 	%fd38, %fd141, %fd140, %p70;
	selp.f64 	%fd308, %fd140, %fd38, %p69;
	setp.ne.s32 	%p71, %r90, 0;
	@%p71 bra 	$L__BB21_48;
	shr.u32 	%r141, %r21, 2;
	and.b32  	%r142, %r141, 248;
	mov.u32 	%r143, _ZZN3cub18CUB_300001_SM_10006detail6reduce28DeviceReduceSingleTileKernelINS2_10policy_hubIdjN4cuda3__47maximumIdEEE10Policy1000EN6thrust24THRUST_300001_SM_1000_NS10device_ptrIdEEPdjS8_ddNS5_3std3__410__identityEEEvT0_T1_T2_T3_T4_T6_E12temp_storage;
	add.s32 	%r144, %r143, %r142;
	st.shared.f64 	[%r144+8], %fd38;
$L__BB21_48:
	bar.sync 	0;
	setp.ne.s32 	%p72, %r21, 0;
	@%p72 bra 	$L__BB21_50;
	ld.shared.f64 	%fd142, [_ZZN3cub18CUB_300001_SM_10006detail6reduce28DeviceReduceSingleTileKernelINS2_10policy_hubIdjN4cuda3__47maximumIdEEE10Policy1000EN6thrust24THRUST_300001_SM_1000_NS10device_ptrIdEEPdjS8_ddNS5_3std3__410__identityEEEvT0_T1_T2_T3_T4_T6_E12temp_storage+16];
	setp.lt.f64 	%p73, %fd308, %fd142;
	selp.f64 	%fd143, %fd142, %fd308, %p73;
	ld.shared.f64 	%fd144, [_ZZN3cub18CUB_300001_SM_10006detail6reduce28DeviceReduceSingleTileKernelINS2_10policy_hubIdjN4cuda3__47maximumIdEEE10Policy1000EN6thrust24THRUST_300001_SM_1000_NS10device_ptrIdEEPdjS8_ddNS5_3std3__410__identityEEEvT0_T1_T2_T3_T4_T6_E12temp_storage+24];
	setp.lt.f64 	%p74, %fd143, %fd144;
	selp.f64 	%fd145, %fd144, %fd143, %p74;
	ld.shared.f64 	%fd146, [_ZZN3cub18CUB_300001_SM_10006detail6reduce28DeviceReduceSingleTileKernelINS2_10policy_hubIdjN4cuda3__47maximumIdEEE10Policy1000EN6thrust24THRUST_300001_SM_1000_NS10device_ptrIdEEPdjS8_ddNS5_3std3__410__identityEEEvT0_T1_T2_T3_T4_T6_E12temp_storage+32];
	setp.lt.f64 	%p75, %fd145, %fd146;
	selp.f64 	%fd147, %fd146, %fd145, %p75;
	ld.shared.f64 	%fd148, [_ZZN3cub18CUB_300001_SM_10006detail6reduce28DeviceReduceSingleTileKernelINS2_10policy_hubIdjN4cuda3__47maximumIdEEE10Policy1000EN6thrust24THRUST_300001_SM_1000_NS10device_ptrIdEEPdjS8_ddNS5_3std3__410__identityEEEvT0_T1_T2_T3_T4_T6_E12temp_storage+40];
	setp.lt.f64 	%p76, %fd147, %fd148;
	selp.f64 	%fd149, %fd148, %fd147, %p76;
	ld.shared.f64 	%fd150, [_ZZN3cub18CUB_300001_SM_10006detail6reduce28DeviceReduceSingleTileKernelINS2_10policy_hubIdjN4cuda3__47maximumIdEEE10Policy1000EN6thrust24THRUST_300001_SM_1000_NS10device_ptrIdEEPdjS8_ddNS5_3std3__410__identityEEEvT0_T1_T2_T3_T4_T6_E12temp_storage+48];
	setp.lt.f64 	%p77, %fd149, %fd150;
	selp.f64 	%fd151, %fd150, %fd149, %p77;
	ld.shared.f64 	%fd152, [_ZZN3cub18CUB_300001_SM_10006detail6reduce28DeviceReduceSingleTileKernelINS2_10policy_hubIdjN4cuda3__47maximumIdEEE10Policy1000EN6thrust24THRUST_300001_SM_1000_NS10device_ptrIdEEPdjS8_ddNS5_3std3__410__identityEEEvT0_T1_T2_T3_T4_T6_E12temp_storage+56];
	setp.lt.f64 	%p78, %fd151, %fd152;
	selp.f64 	%fd153, %fd152, %fd151, %p78;
	ld.shared.f64 	%fd154, [_ZZN3cub18CUB_300001_SM_10006detail6reduce28DeviceReduceSingleTileKernelINS2_10policy_hubIdjN4cuda3__47maximumIdEEE10Policy1000EN6thrust24THRUST_300001_SM_1000_NS10device_ptrIdEEPdjS8_ddNS5_3std3__410__identityEEEvT0_T1_T2_T3_T4_T6_E12temp_storage+64];
	setp.lt.f64 	%p79, %fd153, %fd154;
	selp.f64 	%fd308, %fd154, %fd153, %p79;
$L__BB21_50:
	mov.u32 	%r267, %tid.x;
	setp.ne.s32 	%p166, %r267, 0;
	@%p166 bra 	$L__BB21_52;
	setp.lt.f64 	%p167, %fd42, %fd308;
	selp.f64 	%fd286, %fd308, %fd42, %p167;
	st.global.f64 	[%rd1], %fd286;
$L__BB21_52:
	ret;

}
	// .globl	_ZN3cub18CUB_300001_SM_10006detail6reduce18DeviceReduceKernelINS2_10policy_hubIdjN4cuda3__47maximumIdEEE10Policy1000EN6thrust24THRUST_300001_SM_1000_NS10device_ptrIdEEjS8_dNS5_3std3__410__identityEEEvT0_PT3_T1_NS0_13GridEvenShareISL_EET2_T4_
.visible .entry _ZN3cub18CUB_300001_SM_10006detail6reduce18DeviceReduceKernelINS2_10policy_hubIdjN4cuda3__47maximumIdEEE10Policy1000EN6thrust24THRUST_300001_SM_1000_NS10device_ptrIdEEjS8_dNS5_3std3__410__identityEEEvT0_PT3_T1_NS0_13GridEvenShareISL_EET2_T4_(
	.param .align 8 .b8 _ZN3cub18CUB_300001_SM_10006detail6reduce18DeviceReduceKernelINS2_10policy_hubIdjN4cuda3__47maximumIdEEE10Policy1000EN6thrust24THRUST_300001_SM_1000_NS10device_ptrIdEEjS8_dNS5_3std3__410__identityEEEvT0_PT3_T1_NS0_13GridEvenShareISL_EET2_T4__param_0[8],
	.param .u64 .ptr .align 1 _ZN3cub18CUB_300001_SM_10006detail6reduce18DeviceReduceKernelINS2_10policy_hubIdjN4cuda3__47maximumIdEEE10Policy1000EN6thrust24THRUST_300001_SM_1000_NS10device_ptrIdEEjS8_dNS5_3std3__410__identityEEEvT0_PT3_T1_NS0_13GridEvenShareISL_EET2_T4__param_1,
	.param .u32 _ZN3cub18CUB_300001_SM_10006detail6reduce18DeviceReduceKernelINS2_10policy_hubIdjN4cuda3__47maximumIdEEE10Policy1000EN6thrust24THRUST_300001_SM_1000_NS10device_ptrIdEEjS8_dNS5_3std3__410__identityEEEvT0_PT3_T1_NS0_13GridEvenShareISL_EET2_T4__param_2,
	.param .align 4 .b8 _ZN3cub18CUB_300001_SM_10006detail6reduce18DeviceReduceKernelINS2_10policy_hubIdjN4cuda3__47maximumIdEEE10Policy1000EN6thrust24THRUST_300001_SM_1000_NS10device_ptrIdEEjS8_dNS5_3std3__410__identityEEEvT0_PT3_T1_NS0_13GridEvenShareISL_EET2_T4__param_3[40],
	.param .align 1 .b8 _ZN3cub18CUB_300001_SM_10006detail6reduce18DeviceReduceKernelINS2_10policy_hubIdjN4cuda3__47maximumIdEEE10Policy1000EN6thrust24THRUST_300001_SM_1000_NS10device_ptrIdEEjS8_dNS5_3std3__410__identityEEEvT0_PT3_T1_NS0_13GridEvenShareISL_EET2_T4__param_4[1],
	.param .align 1 .b8 _ZN3cub18CUB_300001_SM_10006detail6reduce18DeviceReduceKernelINS2_10policy_hubIdjN4cuda3__47maximumIdEEE10Policy1000EN6thrust24THRUST_300001_SM_1000_NS10device_ptrIdEEjS8_dNS5_3std3__410__identityEEEvT0_PT3_T1_NS0_13GridEvenShareISL_EET2_T4__param_5[1]
)
.maxntid 256
{
	.reg .pred 	%p<166>;
	.reg .b16 	%rs<4>;
	.reg .b32 	%r<354>;
	.reg .b64 	%rd<160>;
	.reg .b64 	%fd<305>;
	// demoted variable
	.shared .align 8 .b8 _ZZN3cub18CUB_300001_SM_10006detail6reduce18DeviceReduceKernelINS2_10policy_hubIdjN4cuda3__47maximumIdEEE10Policy1000EN6thrust24THRUST_300001_SM_1000_NS10device_ptrIdEEjS8_dNS5_3std3__410__identityEEEvT0_PT3_T1_NS0_13GridEvenShareISL_EET2_T4_E12temp_storage[80];
	ld.param.u32 	%r1, [_ZN3cub18CUB_300001_SM_10006detail6reduce18DeviceReduceKernelINS2_10policy_hubIdjN4cuda3__47maximumIdEEE10Policy1000EN6thrust24THRUST_300001_SM_1000_NS10device_ptrIdEEjS8_dNS5_3std3__410__identityEEEvT0_PT3_T1_NS0_13GridEvenShareISL_EET2_T4__param_3+20];
	ld.param.u32 	%r2, [_ZN3cub18CUB_300001_SM_10006detail6reduce18DeviceReduceKernelINS2_10policy_hubIdjN4cuda3__47maximumIdEEE10Policy1000EN6thrust24THRUST_300001_SM_1000_NS10device_ptrIdEEjS8_dNS5_3std3__410__identityEEEvT0_PT3_T1_NS0_13GridEvenShareISL_EET2_T4__param_3+24];
	ld.param.u64 	%rd3, [_ZN3cub18CUB_300001_SM_10006detail6reduce18DeviceReduceKernelINS2_10policy_hubIdjN4cuda3__47maximumIdEEE10Policy1000EN6thrust24THRUST_300001_SM_1000_NS10device_ptrIdEEjS8_dNS5_3std3__410__identityEEEvT0_PT3_T1_NS0_13GridEvenShareISL_EET2_T4__param_0];
	cvta.to.global.u64 	%rd1, %rd3;
	mov.u32 	%r3, %ctaid.x;
	shl.b32 	%r4, %r2, 11;
	shl.b32 	%r345, %r3, 11;
	sub.s32 	%r6, %r1, %r345;
	setp.gt.u32 	%p1, %r6, 2047;
	@%p1 bra 	$L__BB22_26;
	mov.u32 	%r7, %tid.x;
	setp.ge.u32 	%p79, %r7, %r6;
	mov.f64 	%fd293, 0d0000000000000000;
	mov.u32 	%r336, %r7;
	@%p79 bra 	$L__BB22_3;
	add.s32 	%r180, %r345, %r7;
	mul.wide.u32 	%rd76, %r180, 8;
	add.s64 	%rd77, %rd1, %rd76;
	ld.global.f64 	%fd293, [%rd77];
	add.s32 	%r336, %r7, 256;
$L__BB22_3:
	setp.ge.u32 	%p80, %r336, %r6;
	@%p80 bra 	$L__BB22_17;
	not.b32 	%r181, %r336;
	add.s32 	%r182, %r1, %r181;
	sub.s32 	%r183, %r182, %r345;
	shr.u32 	%r184, %r183, 8;
	add.s32 	%r10, %r184, 1;
	and.b32  	%r11, %r10, 15;
	setp.lt.u32 	%p81, %r183, 3840;
	@%p81 bra 	$L__BB22_8;
	or.b32  	%r335, %r336, 2048;
	add.s32 	%r334, %r336, %r345;
	and.b32  	%r185, %r10, 33554416;
	neg.s32 	%r333, %r185;
$L__BB22_6:
	.pragma "nounroll";
	mul.wide.u32 	%rd78, %r334, 8;
	add.s64 	%rd79, %rd1, %rd78;
	ld.global.f64 	%fd155, [%rd79];
	setp.lt.f64 	%p82, %fd293, %fd155;
	selp.f64 	%fd156, %fd155, %fd293, %p82;
	add.s32 	%r186, %r334, 256;
	mul.wide.u32 	%rd80, %r186, 8;
	add.s64 	%rd81, %rd1, %rd80;
	ld.global.f64 	%fd157, [%rd81];
	setp.lt.f64 	%p83, %fd156, %fd157;
	selp.f64 	%fd158, %fd157, %fd156, %p83;
	add.s32 	%r187, %r334, 512;
	mul.wide.u32 	%rd82, %r187, 8;
	add.s64 	%rd83, %rd1, %rd82;
	ld.global.f64 	%fd159, [%rd83];
	setp.lt.f64 	%p84, %fd158, %fd159;
	selp.f64 	%fd160, %fd159, %fd158, %p84;
	add.s32 	%r188, %r334, 768;
	mul.wide.u32 	%rd84, %r188, 8;
	add.s64 	%rd85, %rd1, %rd84;
	ld.global.f64 	%fd161, [%rd85];
	setp.lt.f64 	%p85, %fd160, %fd161;
	selp.f64 	%fd162, %fd161, %fd160, %p85;
	add.s32 	%r189, %r334, 1024;
	mul.wide.u32 	%rd86, %r189, 8;
	add.s64 	%rd87, %rd1, %rd86;
	ld.global.f64 	%fd163, [%rd87];
	setp.lt.f64 	%p86, %fd162, %fd163;
	selp.f64 	%fd164, %fd163, %fd162, %p86;
	add.s32 	%r190, %r334, 1280;
	mul.wide.u32 	%rd88, %r190, 8;
	add.s64 	%rd89, %rd1, %rd88;
	ld.global.f64 	%fd165, [%rd89];
	setp.lt.f64 	%p87, %fd164, %fd165;
	selp.f64 	%fd166, %fd165, %fd164, %p87;
	add.s32 	%r191, %r334, 1536;
	mul.wide.u32 	%rd90, %r191, 8;
	add.s64 	%rd91, %rd1, %rd90;
	ld.global.f64 	%fd167, [%rd91];
	setp.lt.f64 	%p88, %fd166, %fd167;
	selp.f64 	%fd168, %fd167, %fd166, %p88;
	add.s32 	%r192, %r334, 1792;
	mul.wide.u32 	%rd92, %r192, 8;
	add.s64 	%rd93, %rd1, %rd92;
	ld.global.f64 	%fd169, [%rd93];
	setp.lt.f64 	%p89, %fd168, %fd169;
	selp.f64 	%fd170, %fd169, %fd168, %p89;
	add.s32 	%r193, %r334, 2048;
	mul.wide.u32 	%rd94, %r193, 8;
	add.s64 	%rd95, %rd1, %rd94;
	ld.global.f64 	%fd171, [%rd95];
	setp.lt.f64 	%p90, %fd170, %fd171;
	selp.f64 	%fd172, %fd171, %fd170, %p90;
	add.s32 	%r194, %r334, 2304;
	mul.wide.u32 	%rd96, %r194, 8;
	add.s64 	%rd97, %rd1, %rd96;
	ld.global.f64 	%fd173, [%rd97];
	setp.lt.f64 	%p91, %fd172, %fd173;
	selp.f64 	%fd174, %fd173, %fd172, %p91;
	add.s32 	%r195, %r334, 2560;
	mul.wide.u32 	%rd98, %r195, 8;
	add.s64 	%rd99, %rd1, %rd98;
	ld.global.f64 	%fd175, [%rd99];
	setp.lt.f64 	%p92, %fd174, %fd175;
	selp.f64 	%fd176, %fd175, %fd174, %p92;
	add.s32 	%r196, %r334, 2816;
	mul.wide.u32 	%rd100, %r196, 8;
	add.s64 	%rd101, %rd1, %rd100;
	ld.global.f64 	%fd177, [%rd101];
	setp.lt.f64 	%p93, %fd176, %fd177;
	selp.f64 	%fd178, %fd177, %fd176, %p93;
	add.s32 	%r197, %r334, 3072;
	mul.wide.u32 	%rd102, %r197, 8;
	add.s64 	%rd103, %rd1, %rd102;
	ld.global.f64 	%fd179, [%rd103];
	setp.lt.f64 	%p94, %fd178, %fd179;
	selp.f64 	%fd180, %fd179, %fd178, %p94;
	add.s32 	%r198, %r334, 3328;
	mul.wide.u32 	%rd104, %r198, 8;
	add.s64 	%rd105, %rd1, %rd104;
	ld.global.f64 	%fd181, [%rd105];
	setp.lt.f64 	%p95, %fd180, %fd181;
	selp.f64 	%fd182, %fd181, %fd180, %p95;
	add.s32 	%r199, %r334, 3584;
	mul.wide.u32 	%rd106, %r199, 8;
	add.s64 	%rd107, %rd1, %rd106;
	ld.global.f64 	%fd183, [%rd107];
	setp.lt.f64 	%p96, %fd182, %fd183;
	selp.f64 	%fd184, %fd183, %fd182, %p96;
	add.s32 	%r200, %r334, 3840;
	mul.wide.u32 	%rd108, %r200, 8;
	add.s64 	%rd109, %rd1, %rd108;
	ld.global.f64 	%fd185, [%rd109];
	setp.lt.f64 	%p97, %fd184, %fd185;
	selp.f64 	%fd293, %fd185, %fd184, %p97;
	add.s32 	%r335, %r335, 4096;
	add.s32 	%r334, %r334, 4096;
	add.s32 	%r333, %r333, 16;
	setp.ne.s32 	%p98, %r333, 0;
	@%p98 bra 	$L__BB22_6;
	add.s32 	%r336, %r335, -2048;
$L__BB22_8:
	setp.eq.s32 	%p99, %r11, 0;
	@%p99 bra 	$L__BB22_17;
	and.b32  	%r23, %r10, 7;
	setp.lt.u32 	%p100, %r11, 8;
	@%p100 bra 	$L__BB22_11;
	add.s32 	%r201, %r345, %r336;
	mul.wide.u32 	%rd110, %r201, 8;
	add.s64 	%rd111, %rd1, %rd110;
	ld.global.f64 	%fd187, [%rd111];
	setp.lt.f64 	%p101, %fd293, %fd187;
	selp.f64 	%fd188, %fd187, %fd293, %p101;
	add.s32 	%r202, %r201, 256;
	mul.wide.u32 	%rd112, %r202, 8;
	add.s64 	%rd113, %rd1, %rd112;
	ld.global.f64 	%fd189, [%rd113];
	setp.lt.f64 	%p102, %fd188, %fd189;
	selp.f64 	%fd190, %fd189, %fd188, %p102;
	add.s32 	%r203, %r201, 512;
	mul.wide.u32 	%rd114, %r203, 8;
	add.s64 	%rd115, %rd1, %rd114;
	ld.global.f64 	%fd191, [%rd115];
	setp.lt.f64 	%p103, %fd190, %fd191;
	selp.f64 	%fd192, %fd191, %fd190, %p103;
	add.s32 	%r204, %r201, 768;
	mul.wide.u32 	%rd116, %r204, 8;
	add.s64 	%rd117, %rd1, %rd116;
	ld.global.f64 	%fd193, [%rd117];
	setp.lt.f64 	%p104, %fd192, %fd193;
	selp.f64 	%fd194, %fd193, %fd192, %p104;
	add.s32 	%r205, %r201, 1024;
	mul.wide.u32 	%rd118, %r205, 8;
	add.s64 	%rd119, %rd1, %rd118;
	ld.global.f64 	%fd195, [%rd119];
	setp.lt.f64 	%p105, %fd194, %fd195;
	selp.f64 	%fd196, %fd195, %fd194, %p105;
	add.s32 	%r206, %r201, 1280;
	mul.wide.u32 	%rd120, %r206, 8;
	add.s64 	%rd121, %rd1, %rd120;
	ld.global.f64 	%fd197, [%rd121];
	setp.lt.f64 	%p106, %fd196, %fd197;
	selp.f64 	%fd198, %fd197, %fd196, %p106;
	add.s32 	%r207, %r201, 1536;
	mul.wide.u32 	%rd122, %r207, 8;
	add.s64 	%rd123, %rd1, %rd122;
	ld.global.f64 	%fd199, [%rd123];
	setp.lt.f64 	%p107, %fd198, %fd199;
	selp.f64 	%fd200, %fd199, %fd198, %p107;
	add.s32 	%r208, %r201, 1792;
	mul.wide.u32 	%rd124, %r208, 8;
	add.s64 	%rd125, %rd1, %rd124;
	ld.global.f64 	%fd201, [%rd125];
	setp.lt.f64 	%p108, %fd200, %fd201;
	selp.f64 	%fd293, %fd201, %fd200, %p108;
	add.s32 	%r336, %r336, 2048;
$L__BB22_11:
	setp.eq.s32 	%p109, %r23, 0;
	@%p109 bra 	$L__BB22_17;
	and.b32  	%r26, %r10, 3;
	setp.lt.u32 	%p110, %r23, 4;
	@%p110 bra 	$L__BB22_14;
	add.s32 	%r209, %r345, %r336;
	mul.wide.u32 	%rd126, %r209, 8;
	add.s64 	%rd127, %rd1, %rd126;
	ld.global.f64 	%fd203, [%rd127];
	setp.lt.f64 	%p111, %fd293, %fd203;
	selp.f64 	%fd204, %fd203, %fd293, %p111;
	add.s32 	%r210, %r209, 256;
	mul.wide.u32 	%rd128, %r210, 8;
	add.s64 	%rd129, %rd1, %rd128;
	ld.global.f64 	%fd205, [%rd129];
	setp.lt.f64 	%p112, %fd204, %fd205;
	selp.f64 	%fd206, %fd205, %fd204, %p112;
	add.s32 	%r211, %r209, 512;
	mul.wide.u32 	%rd130, %r211, 8;
	add.s64 	%rd131, %rd1, %rd130;
	ld.global.f64 	%fd207, [%rd131];
	setp.lt.f64 	%p113, %fd206, %fd207;
	selp.f64 	%fd208, %fd207, %fd206, %p113;
	add.s32 	%r212, %r209, 768;
	mul.wide.u32 	%rd132, %r212, 8;
	add.s64 	%rd133, %rd1, %rd132;
	ld.global.f64 	%fd209, [%rd133];
	setp.lt.f64 	%p114, %fd208, %fd209;
	selp.f64 	%fd293, %fd209, %fd208, %p114;
	add.s32 	%r336, %r336, 1024;
$L__BB22_14:
	setp.eq.s32 	%p115, %r26, 0;
	@%p115 bra 	$L__BB22_17;
	add.s32 	%r340, %r336, %r345;
	neg.s32 	%r339, %r26;
$L__BB22_16:
	.pragma "nounroll";
	mul.wide.u32 	%rd134, %r340, 8;
	add.s64 	%rd135, %rd1, %rd134;
	ld.global.f64 	%fd210, [%rd135];
	setp.lt.f64 	%p116, %fd293, %fd210;
	selp.f64 	%fd293, %fd210, %fd293, %p116;
	add.s32 	%r340, %r340, 256;
	add.s32 	%r339, %r339, 1;
	setp.ne.s32 	%p117, %r339, 0;
	@%p117 bra 	$L__BB22_16;
$L__BB22_17:
	setp.lt.u32 	%p118, %r6, 256;
	@%p118 bra 	$L__BB22_22;
	// begin inline asm
	mov.u32 %r276, %laneid;
	// end inline asm
	mov.b64 	%rd146, %fd293;
	mov.b64 	{%r278, %r283}, %rd146;
	mov.b32 	%r284, 1;
	mov.b32 	%r325, 31;
	mov.b32 	%r326, -1;
	// begin inline asm
	shfl.sync.down.b32 %r277, %r278, %r284, %r325, %r326;
	// end inline asm
	// begin inline asm
	shfl.sync.down.b32 %r282, %r283, %r284, %r325, %r326;
	// end inline asm
	mov.b64 	%rd147, {%r277, %r282};
	mov.b64 	%fd258, %rd147;
	setp.gt.s32 	%p146, %r276, 30;
	setp.lt.f64 	%p147, %fd293, %fd258;
	selp.f64 	%fd259, %fd258, %fd293, %p147;
	selp.f64 	%fd260, %fd293, %fd259, %p146;
	mov.b64 	%rd148, %fd260;
	mov.b64 	{%r288, %r293}, %rd148;
	mov.b32 	%r294, 2;
	// begin inline asm
	shfl.sync.down.b32 %r287, %r288, %r294, %r325, %r326;
	// end inline asm
	// begin inline asm
	shfl.sync.down.b32 %r292, %r293, %r294, %r325, %r326;
	// end inline asm
	mov.b64 	%rd149, {%r287, %r292};
	mov.b64 	%fd261, %rd149;
	setp.gt.s32 	%p148, %r276, 29;
	setp.lt.f64 	%p149, %fd260, %fd261;
	selp.f64 	%fd262, %fd261, %fd260, %p149;
	selp.f64 	%fd263, %fd260, %fd262, %p148;
	mov.b64 	%rd150, %fd263;
	mov.b64 	{%r298, %r303}, %rd150;
	mov.b32 	%r304, 4;
	// begin inline asm
	shfl.sync.down.b32 %r297, %r298, %r304, %r325, %r326;
	// end inline asm
	// begin inline asm
	shfl.sync.down.b32 %r302, %r303, %r304, %r325, %r326;
	// end inline asm
	mov.b64 	%rd151, {%r297, %r302};
	mov.b64 	%fd264, %rd151;
	setp.gt.s32 	%p150, %r276, 27;
	setp.lt.f64 	%p151, %fd263, %fd264;
	selp.f64 	%fd265, %fd264, %fd263, %p151;
	selp.f64 	%fd266, %fd263, %fd265, %p150;
	mov.b64 	%rd152, %fd266;
	mov.b64 	{%r308, %r313}, %rd152;
	mov.b32 	%r314, 8;
	// begin inline asm
	shfl.sync.down.b32 %r307, %r308, %r314, %r325, %r326;
	// end inline asm
	// begin inline asm
	shfl.sync.down.b32 %r312, %r313, %r314, %r325, %r326;
	// end inline asm
	mov.b64 	%rd153, {%r307, %r312};
	mov.b64 	%fd267, %rd153;
	setp.gt.s32 	%p152, %r276, 23;
	setp.lt.f64 	%p153, %fd266, %fd267;
	selp.f64 	%fd268, %fd267, %fd266, %p153;
	selp.f64 	%fd269, %fd266, %fd268, %p152;
	mov.b64 	%rd154, %fd269;
	mov.b64 	{%r318, %r323}, %rd154;
	mov.b32 	%r324, 16;
	// begin inline asm
	shfl.sync.down.b32 %r317, %r318, %r324, %r325, %r326;
	// end inline asm
	// begin inline asm
	shfl.sync.down.b32 %r322, %r323, %r324, %r325, %r326;
	// end inline asm
	mov.b64 	%rd155, {%r317, %r322};
	mov.b64 	%fd270, %rd155;
	setp.gt.s32 	%p154, %r276, 15;
	setp.lt.f64 	%p155, %fd269, %fd270;
	selp.f64 	%fd16, %fd270, %fd269, %p155;
	selp.f64 	%fd304, %fd269, %fd16, %p154;
	setp.ne.s32 	%p156, %r276, 0;
	@%p156 bra 	$L__BB22_20;
	shr.u32 	%r327, %r7, 2;
	and.b32  	%r328, %r327, 248;
	mov.u32 	%r329, _ZZN3cub18CUB_300001_SM_10006detail6reduce18DeviceReduceKernelINS2_10policy_hubIdjN4cuda3__47maximumIdEEE10Policy1000EN6thrust24THRUST_300001_SM_1000_NS10device_ptrIdEEjS8_dNS5_3std3__410__identityEEEvT0_PT3_T1_NS0_13GridEvenShareISL_EET2_T4_E12temp_storage;
	add.s32 	%r330, %r329, %r328;
	st.shared.f64 	[%r330+8], %fd16;
$L__BB22_20:
	bar.sync 	0;
	setp.ne.s32 	%p157, %r7, 0;
	@%p157 bra 	$L__BB22_48;
	ld.shared.f64 	%fd271, [_ZZN3cub18CUB_300001_SM_10006detail6reduce18DeviceReduceKernelINS2_10policy_hubIdjN4cuda3__47maximumIdEEE10Policy1000EN6thrust24THRUST_300001_SM_1000_NS10device_ptrIdEEjS8_dNS5_3std3__410__identityEEEvT0_PT3_T1_NS0_13GridEvenShareISL_EET2_T4_E12temp_storage+16];
	setp.lt.f64 	%p158, %fd304, %fd271;
	selp.f64 	%fd272, %fd271, %fd304, %p158;
	ld.shared.f64 	%fd273, [_ZZN3cub18CUB_300001_SM_10006detail6reduce18DeviceReduceKernelINS2_10policy_hubIdjN4cuda3__47maximumIdEEE10Policy1000EN6thrust24THRUST_300001_SM_1000_NS10device_ptrIdEEjS8_dNS5_3std3__410__identityEEEvT0_PT3_T1_NS0_13GridEvenShareISL_EET2_T4_E12temp_storage+24];
	setp.lt.f64 	%p159, %fd272, %fd273;
	selp.f64 	%fd274, %fd273, %fd272, %p159;
	ld.shared.f64 	%fd275, [_ZZN3cub18CUB_300001_SM_10006detail6reduce18DeviceReduceKernelINS2_10policy_hubIdjN4cuda3__47maximumIdEEE10Policy1000EN6thrust24THRUST_300001_SM_1000_NS10device_ptrIdEEjS8_dNS5_3std3__410__identityEEEvT0_PT3_T1_NS0_13GridEvenShareISL_EET2_T4_E12temp_storage+32];
	setp.lt.f64 	%p160, %fd274, %fd275;
	selp.f64 	%fd276, %fd275, %fd274, %p160;
	ld.shared.f64 	%fd277, [_ZZN3cub18CUB_300001_SM_10006detail6reduce18DeviceReduceKernelINS2_10policy_hubIdjN4cuda3__47maximumIdEEE10Policy1000EN6thrust24THRUST_300001_SM_1000_NS10device_ptrIdEEjS8_dNS5_3std3__410__identityEEEvT0_PT3_T1_NS0_13GridEvenShareISL_EET2_T4_E12temp_storage+40];
	setp.lt.f64 	%p161, %fd276, %fd277;
	selp.f64 	%fd278, %fd277, %fd276, %p161;
	ld.shared.f64 	%fd279, [_ZZN3cub18CUB_300001_SM_10006detail6reduce18DeviceReduceKernelINS2_10policy_hubIdjN4cuda3__47maximumIdEEE10Policy1000EN6thrust24THRUST_300001_SM_1000_NS10device_ptrIdEEjS8_dNS5_3std3__410__identityEEEvT0_PT3_T1_NS0_13GridEvenShareISL_EET2_T4_E12temp_storage+48];
	setp.lt.f64 	%p162, %fd278, %fd279;
	selp.f64 	%fd280, %fd279, %fd278, %p162;
	ld.shared.f64 	%fd281, [_ZZN3cub18CUB_300001_SM_10006detail6reduce18DeviceReduceKernelINS2_10policy_hubIdjN4cuda3__47maximumIdEEE10Policy1000EN6thrust24THRUST_300001_SM_1000_NS10device_ptrIdEEjS8_dNS5_3std3__410__identityEEEvT0_PT3_T1_NS0_13GridEvenShareISL_EET2_T4_E12temp_storage+56];
	setp.lt.f64 	%p163, %fd280, %fd281;
	selp.f64 	%fd282, %fd281, %fd280, %p163;
	ld.shared.f64 	%fd283, [_ZZN3cub18CUB_300001_SM_10006detail6reduce18DeviceReduceKernelINS2_10policy_hubIdjN4cuda3__47maximumIdEEE10Policy1000EN6thrust24THRUST_300001_SM_1000_NS10device_ptrIdEEjS8_dNS5_3std3__410__identityEEEvT0_PT3_T1_NS0_13GridEvenShareISL_EET2_T4_E12temp_storage+64];
	setp.lt.f64 	%p164, %fd282, %fd283;
	selp.f64 	%fd304, %fd283, %fd282, %p164;
	bra.uni 	$L__BB22_48;
$L__BB22_22:
	// begin inline asm
	mov.u32 %r213, %laneid;
	// end inline asm
	and.b32  	%r264, %r7, 992;
	add.s32 	%r265, %r264, 32;
	setp.gt.u32 	%p119, %r265, %r6;
	not.b32 	%r266, %r264;
	add.s32 	%r267, %r6, %r266;
	selp.b32 	%r262, %r267, 31, %p119;
	mov.b64 	%rd136, %fd293;
	mov.b64 	{%r215, %r220}, %rd136;
	mov.b32 	%r221, 1;
	mov.b32 	%r263, -1;
	// begin inline asm
	shfl.sync.down.b32 %r214, %r215, %r221, %r262, %r263;
	// end inline asm
	// begin inline asm
	shfl.sync.down.b32 %r219, %r220, %r221, %r262, %r263;
	// end inline asm
	mov.b64 	%rd137, {%r214, %r219};
	mov.b64 	%fd211, %rd137;
	setp.lt.s32 	%p120, %r213, %r262;
	setp.lt.f64 	%p121, %fd293, %fd211;
	selp.f64 	%fd212, %fd211, %fd293, %p121;
	selp.f64 	%fd213, %fd212, %fd293, %p120;
	mov.b64 	%rd138, %fd213;
	mov.b64 	{%r225, %r230}, %rd138;
	mov.b32 	%r231, 2;
	// begin inline asm
	shfl.sync.down.b32 %r224, %r225, %r231, %r262, %r263;
	// end inline asm
	// begin inline asm
	shfl.sync.down.b32 %r229, %r230, %r231, %r262, %r263;
	// end inline asm
	mov.b64 	%rd139, {%r224, %r229};
	mov.b64 	%fd214, %rd139;
	add.s32 	%r268, %r213, 2;
	setp.gt.s32 	%p122, %r268, %r262;
	setp.lt.f64 	%p123, %fd213, %fd214;
	selp.f64 	%fd215, %fd214, %fd213, %p123;
	selp.f64 	%fd216, %fd213, %fd215, %p122;
	mov.b64 	%rd140, %fd216;
	mov.b64 	{%r235, %r240}, %rd140;
	mov.b32 	%r241, 4;
	// begin inline asm
	shfl.sync.down.b32 %r234, %r235, %r241, %r262, %r263;
	// end inline asm
	// begin inline asm
	shfl.sync.down.b32 %r239, %r240, %r241, %r262, %r263;
	// end inline asm
	mov.b64 	%rd141, {%r234, %r239};
	mov.b64 	%fd217, %rd141;
	add.s32 	%r269, %r213, 4;
	setp.gt.s32 	%p124, %r269, %r262;
	setp.lt.f64 	%p125, %fd216, %fd217;
	selp.f64 	%fd218, %fd217, %fd216, %p125;
	selp.f64 	%fd219, %fd216, %fd218, %p124;
	mov.b64 	%rd142, %fd219;
	mov.b64 	{%r245, %r250}, %rd142;
	mov.b32 	%r251, 8;
	// begin inline asm
	shfl.sync.down.b32 %r244, %r245, %r251, %r262, %r263;
	// end inline asm
	// begin inline asm
	shfl.sync.down.b32 %r249, %r250, %r251, %r262, %r263;
	// end inline asm
	mov.b64 	%rd143, {%r244, %r249};
	mov.b64 	%fd220, %rd143;
	add.s32 	%r270, %r213, 8;
	setp.gt.s32 	%p126, %r270, %r262;
	setp.lt.f64 	%p127, %fd219, %fd220;
	selp.f64 	%fd221, %fd220, %fd219, %p127;
	selp.f64 	%fd222, %fd219, %fd221, %p126;
	mov.b64 	%rd144, %fd222;
	mov.b64 	{%r255, %r260}, %rd144;
	mov.b32 	%r261, 16;
	// begin inline asm
	shfl.sync.down.b32 %r254, %r255, %r261, %r262, %r263;
	// end inline asm
	// begin inline asm
	shfl.sync.down.b32 %r259, %r260, %r261, %r262, %r263;
	// end inline asm
	mov.b64 	%rd145, {%r254, %r259};
	mov.b64 	%fd223, %rd145;
	add.s32 	%r271, %r213, 16;
	setp.gt.s32 	%p128, %r271, %r262;
	setp.lt.f64 	%p129, %fd222, %fd223;
	selp.f64 	%fd224, %fd223, %fd222, %p129;
	selp.f64 	%fd304, %fd222, %fd224, %p128;
	setp.ne.s32 	%p130, %r213, 0;
	@%p130 bra 	$L__BB22_24;
	shr.u32 	%r272, %r7, 2;
	and.b32  	%r273, %r272, 248;
	mov.u32 	%r274, _ZZN3cub18CUB_300001_SM_10006detail6reduce18DeviceReduceKernelINS2_10policy_hubIdjN4cuda3__47maximumIdEEE10Policy1000EN6thrust24THRUST_300001_SM_1000_NS10device_ptrIdEEjS8_dNS5_3std3__410__identityEEEvT0_PT3_T1_NS0_13GridEvenShareISL_EET2_T4_E12temp_storage;
	add.s32 	%r275, %r274, %r273;
	st.shared.f64 	[%r275+8], %fd304;
$L__BB22_24:
	bar.sync 	0;
	setp.ne.s32 	%p131, %r7, 0;
	@%p131 bra 	$L__BB22_48;
	setp.gt.u32 	%p132, %r6, 32;
	ld.shared.f64 	%fd225, [_ZZN3cub18CUB_300001_SM_10006detail6reduce18DeviceReduceKernelINS2_10policy_hubIdjN4cuda3__47maximumIdEEE10Policy1000EN6thrust24THRUST_300001_SM_1000_NS10device_ptrIdEEjS8_dNS5_3std3__410__identityEEEvT0_PT3_T1_NS0_13GridEvenShareISL_EET2_T4_E12temp_storage+16];
	setp.lt.f64 	%p133, %fd304, %fd225;
	selp.f64 	%fd227, %fd225, %fd304, %p133;
	selp.f64 	%fd228, %fd227, %fd304, %p132;
	setp.gt.u32 	%p134, %r6, 64;
	ld.shared.f64 	%fd230, [_ZZN3cub18CUB_300001_SM_10006detail6reduce18DeviceReduceKernelINS2_10policy_hubIdjN4cuda3__47maximumIdEEE10Policy1000EN6thrust24THRUST_300001_SM_1000_NS10device_ptrIdEEjS8_dNS5_3std3__410__identityEEEvT0_PT3_T1_NS0_13GridEvenShareISL_EET2_T4_E12temp_storage+24];
	setp.lt.f64 	%p135, %fd228, %fd230;
	selp.f64 	%fd232, %fd230, %fd228, %p135;
	selp.f64 	%fd233, %fd232, %fd228, %p134;
	setp.gt.u32 	%p136, %r6, 96;
	ld.shared.f64 	%fd235, [_ZZN3cub18CUB_300001_SM_10006detail6reduce18DeviceReduceKernelINS2_10policy_hubIdjN4cuda3__47maximumIdEEE10Policy1000EN6thrust24THRUST_300001_SM_1000_NS10device_ptrIdEEjS8_dNS5_3std3__410__identityEEEvT0_PT3_T1_NS0_13GridEvenShareISL_EET2_T4_E12temp_storage+32];
	setp.lt.f64 	%p137, %fd233, %fd235;
	selp.f64 	%fd237, %fd235, %fd233, %p137;
	selp.f64 	%fd238, %fd237, %fd233, %p136;
	setp.gt.u32 	%p138, %r6, 128;
	ld.shared.f64 	%fd240, [_ZZN3cub18CUB_300001_SM_10006detail6reduce18DeviceReduceKernelINS2_10policy_hubIdjN4cuda3__47maximumIdEEE10Policy1000EN6thrust24THRUST_300001_SM_1000_NS10device_ptrIdEEjS8_dNS5_3std3__410__identityEEEvT0_PT3_T1_NS0_13GridEvenShareISL_EET2_T4_E12temp_storage+40];
	setp.lt.f64 	%p139, %fd238, %fd240;
	selp.f64 	%fd242, %fd240, %fd238, %p139;
	selp.f64 	%fd243, %fd242, %fd238, %p138;
	setp.gt.u32 	%p140, %r6, 160;
	ld.shared.f64 	%fd245, [_ZZN3cub18CUB_300001_SM_10006detail6reduce18DeviceReduceKernelINS2_10policy_hubIdjN4cuda3__47maximumIdEEE10Policy1000EN6thrust24THRUST_300001_SM_1000_NS10device_ptrIdEEjS8_dNS5_3std3__410__identityEEEvT0_PT3_T1_NS0_13GridEvenShareISL_EET2_T4_E12temp_storage+48];
	setp.lt.f64 	%p141, %fd243, %fd245;
	selp.f64 	%fd247, %fd245, %fd243, %p141;
	selp.f64 	%fd248, %fd247, %fd243, %p140;
	setp.gt.u32 	%p142, %r6, 192;
	ld.shared.f64 	%fd250, [_ZZN3cub18CUB_300001_SM_10006detail6reduce18DeviceReduceKernelINS2_10policy_hubIdjN4cuda3__47maximumIdEEE10Policy1000EN6thrust24THRUST_300001_SM_1000_NS10device_ptrIdEEjS8_dNS5_3std3__410__identityEEEvT0_PT3_T1_NS0_13GridEvenShareISL_EET2_T4_E12temp_storage+56];
	setp.lt.f64 	%p143, %fd248, %fd250;
	selp.f64 	%fd252, %fd250, %fd248, %p143;
	selp.f64 	%fd253, %fd252, %fd248, %p142;
	setp.gt.u32 	%p144, %r6, 224;
	ld.shared.f64 	%fd255, [_ZZN3cub18CUB_300001_SM_10006detail6reduce18DeviceReduceKernelINS2_10policy_hubIdjN4cuda3__47maximumIdEEE10Policy1000EN6thrust24THRUST_300001_SM_1000_NS10device_ptrIdEEjS8_dNS5_3std3__410__identityEEEvT0_PT3_T1_NS0_13GridEvenShareISL_EET2_T4_E12temp_storage+64];
	setp.lt.f64 	%p145, %fd253, %fd255;
	selp.f64 	%fd257, %fd255, %fd253, %p145;
	selp.f64 	%fd304, %fd257, %fd253, %p144;
	bra.uni 	$L__BB22_48;
$L__BB22_26:
	mov.u32 	%r35, %tid.x;
	add.s32 	%r72, %r35, %r345;
	mul.wide.u32 	%rd4, %r72, 8;
	add.s64 	%rd5, %rd1, %rd4;
	ld.global.f64 	%fd41, [%rd5];
	ld.global.f64 	%fd42, [%rd5+2048];
	ld.global.f64 	%fd43, [%rd5+4096];
	ld.global.f64 	%fd44, [%rd5+6144];
	ld.global.f64 	%fd45, [%rd5+8192];
	ld.global.f64 	%fd46, [%rd5+10240];
	ld.global.f64 	%fd47, [%rd5+12288];
	ld.global.f64 	%fd48, [%rd5+14336];
	setp.lt.f64 	%p2, %fd41, %fd42;
	selp.f64 	%fd49, %fd42, %fd41, %p2;
	setp.lt.f64 	%p3, %fd49, %fd43;
	selp.f64 	%fd50, %fd43, %fd49, %p3;
	setp.lt.f64 	%p4, %fd50, %fd44;
	selp.f64 	%fd51, %fd44, %fd50, %p4;
	setp.lt.f64 	%p5, %fd51, %fd45;
	selp.f64 	%fd52, %fd45, %fd51, %p5;
	setp.lt.f64 	%p6, %fd52, %fd46;
	selp.f64 	%fd53, %fd46, %fd52, %p6;
	setp.lt.f64 	%p7, %fd53, %fd47;
	selp.f64 	%fd54, %fd47, %fd53, %p7;
	setp.lt.f64 	%p8, %fd54, %fd48;
	selp.f64 	%fd303, %fd48, %fd54, %p8;
	setp.lt.u32 	%p9, %r6, %r4;
	@%p9 bra 	$L__BB22_44;
	add.s32 	%r36, %r4, %r345;
	not.b32 	%r74, %r35;
	add.s32 	%r75, %r74, %r1;
	sub.s32 	%r76, %r75, %r4;
	sub.s32 	%r342, %r76, %r345;
	add.s32 	%r77, %r36, %r35;
	add.s32 	%r341, %r77, 2048;
	mov.b32 	%r344, 0;
	mov.u32 	%r343, %r36;
$L__BB22_28:
	shl.b32 	%r78, %r2, 11;
	add.s32 	%r345, %r345, %r78;
	add.s32 	%r79, %r1, -2048;
	setp.gt.u32 	%p10, %r345, %r79;
	@%p10 bra 	$L__BB22_30;
	add.s32 	%r80, %r35, %r345;
	mul.wide.u32 	%rd6, %r80, 8;
	add.s64 	%rd7, %rd1, %rd6;
	ld.global.f64 	%fd55, [%rd7];
	ld.global.f64 	%fd56, [%rd7+2048];
	ld.global.f64 	%fd57, [%rd7+4096];
	ld.global.f64 	%fd58, [%rd7+6144];
	ld.global.f64 	%fd59, [%rd7+8192];
	ld.global.f64 	%fd60, [%rd7+10240];
	ld.global.f64 	%fd61, [%rd7+12288];
	ld.global.f64 	%fd62, [%rd7+14336];
	setp.lt.f64 	%p11, %fd303, %fd55;
	selp.f64 	%fd63, %fd55, %fd303, %p11;
	setp.lt.f64 	%p12, %fd63, %fd56;
	selp.f64 	%fd64, %fd56, %fd63, %p12;
	setp.lt.f64 	%p13, %fd64, %fd57;
	selp.f64 	%fd65, %fd57, %fd64, %p13;
	setp.lt.f64 	%p14, %fd65, %fd58;
	selp.f64 	%fd66, %fd58, %fd65, %p14;
	setp.lt.f64 	%p15, %fd66, %fd59;
	selp.f64 	%fd67, %fd59, %fd66, %p15;
	setp.lt.f64 	%p16, %fd67, %fd60;
	selp.f64 	%fd68, %fd60, %fd67, %p16;
	setp.lt.f64 	%p17, %fd68, %fd61;
	selp.f64 	%fd69, %fd61, %fd68, %p17;
	setp.lt.f64 	%p18, %fd69, %fd62;
	selp.f64 	%fd303, %fd62, %fd69, %p18;
	sub.s32 	%r81, %r1, %r345;
	shl.b32 	%r82, %r2, 11;
	setp.lt.u32 	%p19, %r81, %r82;
	add.s32 	%r344, %r344, 1;
	add.s32 	%r343, %r343, %r82;
	sub.s32 	%r342, %r342, %r82;
	add.s32 	%r341, %r341, %r82;
	@%p19 bra 	$L__BB22_44;
	bra.uni 	$L__BB22_28;
$L__BB22_30:
	setp.le.u32 	%p20, %r1, %r345;
	sub.s32 	%r83, %r1, %r345;
	setp.ge.s32 	%p21, %r35, %r83;
	or.pred  	%p22, %p20, %p21;
	@%p22 bra 	$L__BB22_44;
	not.b32 	%r85, %r35;
	add.s32 	%r86, %r1, %r85;
	sub.s32 	%r87, %r86, %r36;
	mul.lo.s32 	%r88, %r2, %r344;
	shl.b32 	%r89, %r88, 11;
	sub.s32 	%r90, %r87, %r89;
	shr.u32 	%r91, %r90, 8;
	add.s32 	%r49, %r91, 1;
	and.b32  	%r50, %r49, 15;
	setp.lt.u32 	%p23, %r90, 3840;
	mov.u32 	%r350, %r35;
	@%p23 bra 	$L__BB22_35;
	or.b32  	%r348, %r35, 2048;
	shr.u32 	%r92, %r342, 8;
	add.s32 	%r93, %r92, 1;
	and.b32  	%r94, %r93, 33554416;
	neg.s32 	%r346, %r94;
$L__BB22_33:
	.pragma "nounroll";
	add.s32 	%r95, %r341, -2048;
	mul.wide.u32 	%rd8, %r95, 8;
	add.s64 	%rd9, %rd1, %rd8;
	ld.global.f64 	%fd71, [%rd9];
	setp.lt.f64 	%p24, %fd303, %fd71;
	selp.f64 	%fd72, %fd71, %fd303, %p24;
	add.s32 	%r96, %r341, -1792;
	mul.wide.u32 	%rd10, %r96, 8;
	add.s64 	%rd11, %rd1, %rd10;
	ld.global.f64 	%fd73, [%rd11];
	setp.lt.f64 	%p25, %fd72, %fd73;
	selp.f64 	%fd74, %fd73, %fd72, %p25;
	add.s32 	%r97, %r341, -1536;
	mul.wide.u32 	%rd12, %r97, 8;
	add.s64 	%rd13, %rd1, %rd12;
	ld.global.f64 	%fd75, [%rd13];
	setp.lt.f64 	%p26, %fd74, %fd75;
	selp.f64 	%fd76, %fd75, %fd74, %p26;
	add.s32 	%r98, %r341, -1280;
	mul.wide.u32 	%rd14, %r98, 8;
	add.s64 	%rd15, %rd1, %rd14;
	ld.global.f64 	%fd77, [%rd15];
	setp.lt.f64 	%p27, %fd76, %fd77;
	selp.f64 	%fd78, %fd77, %fd76, %p27;
	add.s32 	%r99, %r341, -1024;
	mul.wide.u32 	%rd16, %r99, 8;
	add.s64 	%rd17, %rd1, %rd16;
	ld.global.f64 	%fd79, [%rd17];
	setp.lt.f64 	%p28, %fd78, %fd79;
	selp.f64 	%fd80, %fd79, %fd78, %p28;
	add.s32 	%r100, %r341, -768;
	mul.wide.u32 	%rd18, %r100, 8;
	add.s64 	%rd19, %rd1, %rd18;
	ld.global.f64 	%fd81, [%rd19];
	setp.lt.f64 	%p29, %fd80, %fd81;
	selp.f64 	%fd82, %fd81, %fd80, %p29;
	add.s32 	%r101, %r341, -512;
	mul.wide.u32 	%rd20, %r101, 8;
	add.s64 	%rd21, %rd1, %rd20;
	ld.global.f64 	%fd83, [%rd21];
	setp.lt.f64 	%p30, %fd82, %fd83;
	selp.f64 	%fd84, %fd83, %fd82, %p30;
	add.s32 	%r102, %r341, 1792;
	add.s32 	%r103, %r341, -256;
	mul.wide.u32 	%rd22, %r103, 8;
	add.s64 	%rd23, %rd1, %rd22;
	ld.global.f64 	%fd85, [%rd23];
	setp.lt.f64 	%p31, %fd84, %fd85;
	selp.f64 	%fd86, %fd85, %fd84, %p31;
	mul.wide.u32 	%rd24, %r341, 8;
	add.s64 	%rd25, %rd1, %rd24;
	ld.global.f64 	%fd87, [%rd25];
	setp.lt.f64 	%p32, %fd86, %fd87;
	selp.f64 	%fd88, %fd87, %fd86, %p32;
	add.s32 	%r104, %r341, 256;
	mul.wide.u32 	%rd26, %r104, 8;
	add.s64 	%rd27, %rd1, %rd26;
	ld.global.f64 	%fd89, [%rd27];
	setp.lt.f64 	%p33, %fd88, %fd89;
	selp.f64 	%fd90, %fd89, %fd88, %p33;
	add.s32 	%r105, %r341, 512;
	mul.wide.u32 	%rd28, %r105, 8;
	add.s64 	%rd29, %rd1, %rd28;
	ld.global.f64 	%fd91, [%rd29];
	setp.lt.f64 	%p34, %fd90, %fd91;
	selp.f64 	%fd92, %fd91, %fd90, %p34;
	add.s32 	%r106, %r341, 768;
	mul.wide.u32 	%rd30, %r106, 8;
	add.s64 	%rd31, %rd1, %rd30;
	ld.global.f64 	%fd93, [%rd31];
	setp.lt.f64 	%p35, %fd92, %fd93;
	selp.f64 	%fd94, %fd93, %fd92, %p35;
	add.s32 	%r107, %r341, 1024;
	mul.wide.u32 	%rd32, %r107, 8;
	add.s64 	%rd33, %rd1, %rd32;
	ld.global.f64 	%fd95, [%rd33];
	setp.lt.f64 	%p36, %fd94, %fd95;
	selp.f64 	%fd96, %fd95, %fd94, %p36;
	add.s32 	%r108, %r341, 1280;
	mul.wide.u32 	%rd34, %r108, 8;
	add.s64 	%rd35, %rd1, %rd34;
	ld.global.f64 	%fd97, [%rd35];
	setp.lt.f64 	%p37, %fd96, %fd97;
	selp.f64 	%fd98, %fd97, %fd96, %p37;
	add.s32 	%r109, %r341, 1536;
	mul.wide.u32 	%rd36, %r109, 8;
	add.s64 	%rd37, %rd1, %rd36;
	ld.global.f64 	%fd99, [%rd37];
	setp.lt.f64 	%p38, %fd98, %fd99;
	selp.f64 	%fd100, %fd99, %fd98, %p38;
	mul.wide.u32 	%rd38, %r102, 8;
	add.s64 	%rd39, %rd1, %rd38;
	ld.global.f64 	%fd101, [%rd39];
	setp.lt.f64 	%p39, %fd100, %fd101;
	selp.f64 	%fd303, %fd101, %fd100, %p39;
	add.s32 	%r348, %r348, 4096;
	add.s32 	%r341, %r341, 4096;
	add.s32 	%r346, %r346, 16;
	setp.ne.s32 	%p40, %r346, 0;
	@%p40 bra 	$L__BB22_33;
	add.s32 	%r350, %r348, -2048;
$L__BB22_35:
	setp.eq.s32 	%p41, %r50, 0;
	@%p41 bra 	$L__BB22_44;
	and.b32  	%r61, %r49, 7;
	setp.lt.u32 	%p42, %r50, 8;
	@%p42 bra 	$L__BB22_38;
	add.s32 	%r110, %r350, %r345;
	mul.wide.u32 	%rd40, %r110, 8;
	add.s64 	%rd41, %rd1, %rd40;
	ld.global.f64 	%fd103, [%rd41];
	setp.lt.f64 	%p43, %fd303, %fd103;
	selp.f64 	%fd104, %fd103, %fd303, %p43;
	add.s32 	%r111, %r110, 256;
	mul.wide.u32 	%rd42, %r111, 8;
	add.s64 	%rd43, %rd1, %rd42;
	ld.global.f64 	%fd105, [%rd43];
	setp.lt.f64 	%p44, %fd104, %fd105;
	selp.f64 	%fd106, %fd105, %fd104, %p44;
	add.s32 	%r112, %r110, 512;
	mul.wide.u32 	%rd44, %r112, 8;
	add.s64 	%rd45, %rd1, %rd44;
	ld.global.f64 	%fd107, [%rd45];
	setp.lt.f64 	%p45, %fd106, %fd107;
	selp.f64 	%fd108, %fd107, %fd106, %p45;
	add.s32 	%r113, %r110, 768;
	mul.wide.u32 	%rd46, %r113, 8;
	add.s64 	%rd47, %rd1, %rd46;
	ld.global.f64 	%fd109, [%rd47];
	setp.lt.f64 	%p46, %fd108, %fd109;
	selp.f64 	%fd110, %fd109, %fd108, %p46;
	add.s32 	%r114, %r110, 1024;
	mul.wide.u32 	%rd48, %r114, 8;
	add.s64 	%rd49, %rd1, %rd48;
	ld.global.f64 	%fd111, [%rd49];
	setp.lt.f64 	%p47, %fd110, %fd111;
	selp.f64 	%fd112, %fd111, %fd110, %p47;
	add.s32 	%r115, %r110, 1280;
	mul.wide.u32 	%rd50, %r115, 8;
	add.s64 	%rd51, %rd1, %rd50;
	ld.global.f64 	%fd113, [%rd51];
	setp.lt.f64 	%p48, %fd112, %fd113;
	selp.f64 	%fd114, %fd113, %fd112, %p48;
	add.s32 	%r116, %r110, 1536;
	mul.wide.u32 	%rd52, %r116, 8;
	add.s64 	%rd53, %rd1, %rd52;
	ld.global.f64 	%fd115, [%rd53];
	setp.lt.f64 	%p49, %fd114, %fd115;
	selp.f64 	%fd116, %fd115, %fd114, %p49;
	add.s32 	%r117, %r110, 1792;
	mul.wide.u32 	%rd54, %r117, 8;
	add.s64 	%rd55, %rd1, %rd54;
	ld.global.f64 	%fd117, [%rd55];
	setp.lt.f64 	%p50, %fd116, %fd117;
	selp.f64 	%fd303, %fd117, %fd116, %p50;
	add.s32 	%r350, %r350, 2048;
$L__BB22_38:
	setp.eq.s32 	%p51, %r61, 0;
	@%p51 bra 	$L__BB22_44;
	setp.lt.u32 	%p52, %r61, 4;
	@%p52 bra 	$L__BB22_41;
	add.s32 	%r118, %r350, %r345;
	mul.wide.u32 	%rd56, %r118, 8;
	add.s64 	%rd57, %rd1, %rd56;
	ld.global.f64 	%fd119, [%rd57];
	setp.lt.f64 	%p53, %fd303, %fd119;
	selp.f64 	%fd120, %fd119, %fd303, %p53;
	add.s32 	%r119, %r118, 256;
	mul.wide.u32 	%rd58, %r119, 8;
	add.s64 	%rd59, %rd1, %rd58;
	ld.global.f64 	%fd121, [%rd59];
	setp.lt.f64 	%p54, %fd120, %fd121;
	selp.f64 	%fd122, %fd121, %fd120, %p54;
	add.s32 	%r120, %r118, 512;
	mul.wide.u32 	%rd60, %r120, 8;
	add.s64 	%rd61, %rd1, %rd60;
	ld.global.f64 	%fd123, [%rd61];
	setp.lt.f64 	%p55, %fd122, %fd123;
	selp.f64 	%fd124, %fd123, %fd122, %p55;
	add.s32 	%r121, %r118, 768;
	mul.wide.u32 	%rd62, %r121, 8;
	add.s64 	%rd63, %rd1, %rd62;
	ld.global.f64 	%fd125, [%rd63];
	setp.lt.f64 	%p56, %fd124, %fd125;
	selp.f64 	%fd303, %fd125, %fd124, %p56;
	add.s32 	%r350, %r350, 1024;
$L__BB22_41:
	and.b32  	%r122, %r49, 3;
	setp.eq.s32 	%p57, %r122, 0;
	@%p57 bra 	$L__BB22_44;
	add.s32 	%r353, %r350, %r343;
	cvt.u16.u32 	%rs1, %r342;
	shr.u16 	%rs2, %rs1, 8;
	add.s16 	%rs3, %rs2, 1;
	cvt.u32.u16 	%r123, %rs3;
	and.b32  	%r124, %r123, 3;
	neg.s32 	%r352, %r124;
$L__BB22_43:
	.pragma "nounroll";
	mul.wide.u32 	%rd64, %r353, 8;
	add.s64 	%rd65, %rd1, %rd64;
	ld.global.f64 	%fd126, [%rd65];
	setp.lt.f64 	%p58, %fd303, %fd126;
	selp.f64 	%fd303, %fd126, %fd303, %p58;
	add.s32 	%r353, %r353, 256;
	add.s32 	%r352, %r352, 1;
	setp.ne.s32 	%p59, %r352, 0;
	@%p59 bra 	$L__BB22_43;
$L__BB22_44:
	// begin inline asm
	mov.u32 %r125, %laneid;
	// end inline asm
	mov.b64 	%rd66, %fd303;
	mov.b64 	{%r127, %r132}, %rd66;
	mov.b32 	%r133, 1;
	mov.b32 	%r174, 31;
	mov.b32 	%r175, -1;
	// begin inline asm
	shfl.sync.down.b32 %r126, %r127, %r133, %r174, %r175;
	// end inline asm
	// begin inline asm
	shfl.sync.down.b32 %r131, %r132, %r133, %r174, %r175;
	// end inline asm
	mov.b64 	%rd67, {%r126, %r131};
	mov.b64 	%fd127, %rd67;
	setp.gt.s32 	%p60, %r125, 30;
	setp.lt.f64 	%p61, %fd303, %fd127;
	selp.f64 	%fd128, %fd127, %fd303, %p61;
	selp.f64 	%fd129, %fd303, %fd128, %p60;
	mov.b64 	%rd68, %fd129;
	mov.b64 	{%r137, %r142}, %rd68;
	mov.b32 	%r143, 2;
	// begin inline asm
	shfl.sync.down.b32 %r136, %r137, %r143, %r174, %r175;
	// end inline asm
	// begin inline asm
	shfl.sync.down.b32 %r141, %r142, %r143, %r174, %r175;
	// end inline asm
	mov.b64 	%rd69, {%r136, %r141};
	mov.b64 	%fd130, %rd69;
	setp.gt.s32 	%p62, %r125, 29;
	setp.lt.f64 	%p63, %fd129, %fd130;
	selp.f64 	%fd131, %fd130, %fd129, %p63;
	selp.f64 	%fd132, %fd129, %fd131, %p62;
	mov.b64 	%rd70, %fd132;
	mov.b64 	{%r147, %r152}, %rd70;
	mov.b32 	%r153, 4;
	// begin inline asm
	shfl.sync.down.b32 %r146, %r147, %r153, %r174, %r175;
	// end inline asm
	// begin inline asm
	shfl.sync.down.b32 %r151, %r152, %r153, %r174, %r175;
	// end inline asm
	mov.b64 	%rd71, {%r146, %r151};
	mov.b64 	%fd133, %rd71;
	setp.gt.s32 	%p64, %r125, 27;
	setp.lt.f64 	%p65, %fd132, %fd133;
	selp.f64 	%fd134, %fd133, %fd132, %p65;
	selp.f64 	%fd135, %fd132, %fd134, %p64;
	mov.b64 	%rd72, %fd135;
	mov.b64 	{%r157, %r162}, %rd72;
	mov.b32 	%r163, 8;
	// begin inline asm
	shfl.sync.down.b32 %r156, %r157, %r163, %r174, %r175;
	// end inline asm
	// begin inline asm
	shfl.sync.down.b32 %r161, %r162, %r163, %r174, %r175;
	// end inline asm
	mov.b64 	%rd73, {%r156, %r161};
	mov.b64 	%fd136, %rd73;
	setp.gt.s32 	%p66, %r125, 23;
	setp.lt.f64 	%p67, %fd135, %fd136;
	selp.f64 	%fd137, %fd136, %fd135, %p67;
	selp.f64 	%fd138, %fd135, %fd137, %p66;
	mov.b64 	%rd74, %fd138;
	mov.b64 	{%r167, %r172}, %rd74;
	mov.b32 	%r173, 16;
	// begin inline asm
	shfl.sync.down.b32 %r166, %r167, %r173, %r174, %r175;
	// end inline asm
	// begin inline asm
	shfl.sync.down.b32 %r171, %r172, %r173, %r174, %r175;
	// end inline asm
	mov.b64 	%rd75, {%r166, %r171};
	mov.b64 	%fd139, %rd75;
	setp.gt.s32 	%p68, %r125, 15;
	setp.lt.f64 	%p69, %fd138, %fd139;
	selp.f64 	%fd37, %fd139, %fd138, %p69;
	selp.f64 	%fd304, %fd138, %fd37, %p68;
	setp.ne.s32 	%p70, %r125, 0;
	@%p70 bra 	$L__BB22_46;
	shr.u32 	%r176, %r35, 2;
	and.b32  	%r177, %r176, 248;
	mov.u32 	%r178, _ZZN3cub18CUB_300001_SM_10006detail6reduce18DeviceReduceKernelINS2_10policy_hubIdjN4cuda3__47maximumIdEEE10Policy1000EN6thrust24THRUST_300001_SM_1000_NS10device_ptrIdEEjS8_dNS5_3std3__410__identityEEEvT0_PT3_T1_NS0_13GridEvenShareISL_EET2_T4_E12temp_storage;
	add.s32 	%r179, %r178, %r177;
	st.shared.f64 	[%r179+8], %fd37;
$L__BB22_46:
	bar.sync 	0;
	setp.ne.s32 	%p71, %r35, 0;
	@%p71 bra 	$L__BB22_48;
	ld.shared.f64 	%fd140, [_ZZN3cub18CUB_300001_SM_10006detail6reduce18DeviceReduceKernelINS2_10policy_hubIdjN4cuda3__47maximumIdEEE10Policy1000EN6thrust24THRUST_300001_SM_1000_NS10device_ptrIdEEjS8_dNS5_3std3__410__identityEEEvT0_PT3_T1_NS0_13GridEvenShareISL_EET2_T4_E12temp_storage+16];
	setp.lt.f64 	%p72, %fd304, %fd140;
	selp.f64 	%fd141, %fd140, %fd304, %p72;
	ld.shared.f64 	%fd142, [_ZZN3cub18CUB_300001_SM_10006detail6reduce18DeviceReduceKernelINS2_10policy_hubIdjN4cuda3__47maximumIdEEE10Policy1000EN6thrust24THRUST_300001_SM_1000_NS10device_ptrIdEEjS8_dNS5_3std3__410__identityEEEvT0_PT3_T1_NS0_13GridEvenShareISL_EET2_T4_E12temp_storage+24];
	setp.lt.f64 	%p73, %fd141, %fd142;
	selp.f64 	%fd143, %fd142, %fd141, %p73;
	ld.shared.f64 	%fd144, [_ZZN3cub18CUB_300001_SM_10006detail6reduce18DeviceReduceKernelINS2_10policy_hubIdjN4cuda3__47maximumIdEEE10Policy1000EN6thrust24THRUST_300001_SM_1000_NS10device_ptrIdEEjS8_dNS5_3std3__410__identityEEEvT0_PT3_T1_NS0_13GridEvenShareISL_EET2_T4_E12temp_storage+32];
	setp.lt.f64 	%p74, %fd143, %fd144;
	selp.f64 	%fd145, %fd144, %fd143, %p74;
	ld.shared.f64 	%fd146, [_ZZN3cub18CUB_300001_SM_10006detail6reduce18DeviceReduceKernelINS2_10policy_hubIdjN4cuda3__47maximumIdEEE10Policy1000EN6thrust24THRUST_300001_SM_1000_NS10device_ptrIdEEjS8_dNS5_3std3__410__identityEEEvT0_PT3_T1_NS0_13GridEvenShareISL_EET2_T4_E12temp_storage+40];
	setp.lt.f64 	%p75, %fd145, %fd146;
	selp.f64 	%fd147, %fd146, %fd145, %p75;
	ld.shared.f64 	%fd148, [_ZZN3cub18CUB_300001_SM_10006detail6reduce18DeviceReduceKernelINS2_10policy_hubIdjN4cuda3__47maximumIdEEE10Policy1000EN6thrust24THRUST_300001_SM_1000_NS10device_ptrIdEEjS8_dNS5_3std3__410__identityEEEvT0_PT3_T1_NS0_13GridEvenShareISL_EET2_T4_E12temp_storage+48];
	setp.lt.f64 	%p76, %fd147, %fd148;
	selp.f64 	%fd149, %fd148, %fd147, %p76;
	ld.shared.f64 	%fd150, [_ZZN3cub18CUB_300001_SM_10006detail6reduce18DeviceReduceKernelINS2_10policy_hubIdjN4cuda3__47maximumIdEEE10Policy1000EN6thrust24THRUST_300001_SM_1000_NS10device_ptrIdEEjS8_dNS5_3std3__410__identityEEEvT0_PT3_T1_NS0_13GridEvenShareISL_EET2_T4_E12temp_storage+56];
	setp.lt.f64 	%p77, %fd149, %fd150;
	selp.f64 	%fd151, %fd150, %fd149, %p77;
	ld.shared.f64 	%fd152, [_ZZN3cub18CUB_300001_SM_10006detail6reduce18DeviceReduceKernelINS2_10policy_hubIdjN4cuda3__47maximumIdEEE10Policy1000EN6thrust24THRUST_300001_SM_1000_NS10device_ptrIdEEjS8_dNS5_3std3__410__identityEEEvT0_PT3_T1_NS0_13GridEvenShareISL_EET2_T4_E12temp_storage+64];
	setp.lt.f64 	%p78, %fd151, %fd152;
	selp.f64 	%fd304, %fd152, %fd151, %p78;
$L__BB22_48:
	mov.u32 	%r331, %tid.x;
	setp.ne.s32 	%p165, %r331, 0;
	@%p165 bra 	$L__BB22_50;
	ld.param.u64 	%rd159, [_ZN3cub18CUB_300001_SM_10006detail6reduce18DeviceReduceKernelINS2_10policy_hubIdjN4cuda3__47maximumIdEEE10Policy1000EN6thrust24THRUST_300001_SM_1000_NS10device_ptrIdEEjS8_dNS5_3std3__410__identityEEEvT0_PT3_T1_NS0_13GridEvenShareISL_EET2_T4__param_1];
	cvta.to.global.u64 	%rd156, %rd159;
	mul.wide.u32 	%rd157, %r3, 8;
	add.s64 	%rd158, %rd156, %rd157;
	st.global.f64 	[%rd158], %fd304;
$L__BB22_50:
	ret;

}
	// .globl	_ZN3cub18CUB_300001_SM_10006detail6reduce28DeviceReduceSingleTileKernelINS2_10policy_hubIdjN4cuda3__47maximumIdEEE10Policy1000EPdSB_iS8_ddNS5_3std3__410__identityEEEvT0_T1_T2_T3_T4_T6_
.visible .entry _ZN3cub18CUB_300001_SM_10006detail6reduce28DeviceReduceSingleTileKernelINS2_10policy_hubIdjN4cuda3__47maximumIdEEE10Policy1000EPdSB_iS8_ddNS5_3std3__410__identityEEEvT0_T1_T2_T3_T4_T6_(
	.param .u64 .ptr .align 1 _ZN3cub18CUB_300001_SM_10006detail6reduce28DeviceReduceSingleTileKernelINS2_10policy_hubIdjN4cuda3__47maximumIdEEE10Policy1000EPdSB_iS8_ddNS5_3std3__410__identityEEEvT0_T1_T2_T3_T4_T6__param_0,
	.param .u64 .ptr .align 1 _ZN3cub18CUB_300001_SM_10006detail6reduce28DeviceReduceSingleTileKernelINS2_10policy_hubIdjN4cuda3__47maximumIdEEE10Policy1000EPdSB_iS8_ddNS5_3std3__410__identityEEEvT0_T1_T2_T3_T4_T6__param_1,
	.param .u32 _ZN3cub18CUB_300001_SM_10006detail6reduce28DeviceReduceSingleTileKernelINS2_10policy_hubIdjN4cuda3__47maximumIdEEE10Policy1000EPdSB_iS8_ddNS5_3std3__410__identityEEEvT0_T1_T2_T3_T4_T6__param_2,
	.param .align 1 .b8 _ZN3cub18CUB_300001_SM_10006detail6reduce28DeviceReduceSingleTileKernelINS2_10policy_hubIdjN4cuda3__47maximumIdEEE10Policy1000EPdSB_iS8_ddNS5_3std3__410__identityEEEvT0_T1_T2_T3_T4_T6__param_3[1],
	.param .f64 _ZN3cub18CUB_300001_SM_10006detail6reduce28DeviceReduceSingleTileKernelINS2_10policy_hubIdjN4cuda3__47maximumIdEEE10Policy1000EPdSB_iS8_ddNS5_3std3__410__identityEEEvT0_T1_T2_T3_T4_T6__param_4,
	.param .align 1 .b8 _ZN3cub18CUB_300001_SM_10006detail6reduce28DeviceReduceSingleTileKernelINS2_10policy_hubIdjN4cuda3__47maximumIdEEE10Policy1000EPdSB_iS8_ddNS5_3std3__410__identityEEEvT0_T1_T2_T3_T4_T6__param_5[1]
)
.maxntid 256
.minnctapersm 1
{
	.reg .pred 	%p<220>;
	.reg .b32 	%r<472>;
	.reg .b64 	%rd<206>;
	.reg .b64 	%fd<381>;
	// demoted variable
	.shared .align 8 .b8 _ZZN3cub18CUB_300001_SM_10006detail6reduce28DeviceReduceSingleTileKernelINS2_10policy_hubIdjN4cuda3__47maximumIdEEE10Policy1000EPdSB_iS8_ddNS5_3std3__410__identityEEEvT0_T1_T2_T3_T4_T6_E12temp_storage[80];
	ld.param.u64 	%rd15, [_ZN3cub18CUB_300001_SM_10006detail6reduce28DeviceReduceSingleTileKernelINS2_10policy_hubIdjN4cuda3__47maximumIdEEE10Policy1000EPdSB_iS8_ddNS5_3std3__410__identityEEEvT0_T1_T2_T3_T4_T6__param_0];
	ld.param.u64 	%rd16, [_ZN3cub18CUB_300001_SM_10006detail6reduce28DeviceReduceSingleTileKernelINS2_10policy_hubIdjN4cuda3__47maximumIdEEE10Policy1000EPdSB_iS8_ddNS5_3std3__410__identityEEEvT0_T1_T2_T3_T4_T6__param_1];
	ld.param.u32 	%r68, [_ZN3cub18CUB_300001_SM_10006detail6reduce28DeviceReduceSingleTileKernelINS2_10policy_hubIdjN4cuda3__47maximumIdEEE10Policy1000EPdSB_iS8_ddNS5_3std3__410__identityEEEvT0_T1_T2_T3_T4_T6__param_2];
	ld.param.f64 	%fd58, [_ZN3cub18CUB_300001_SM_10006detail6reduce28DeviceReduceSingleTileKernelINS2_10policy_hubIdjN4cuda3__47maximumIdEEE10Policy1000EPdSB_iS8_ddNS5_3std3__410__identityEEEvT0_T1_T2_T3_T4_T6__param_4];
	cvta.to.global.u64 	%rd1, %rd16;
	setp.ne.s32 	%p1, %r68, 0;
	@%p1 bra 	$L__BB23_3;
	mov.u32 	%r445, %tid.x;
	setp.ne.s32 	%p219, %r445, 0;
	@%p219 bra 	$L__BB23_74;
	st.global.f64 	[%rd1], %fd58;
	bra.uni 	$L__BB23_74;
$L__BB23_3:
	and.b64  	%rd17, %rd15, 31;
	setp.ne.s64 	%p2, %rd17, 0;
	@%p2 bra 	$L__BB23_38;
	setp.gt.s32 	%p110, %r68, 2047;
	@%p110 bra 	$L__BB23_22;
	mov.u32 	%r1, %tid.x;
	setp.ge.s32 	%p159, %r1, %r68;
	mov.f64 	%fd359, 0d0000000000000000;
	mov.u32 	%r449, %r1;
	@%p159 bra 	$L__BB23_7;
	mul.wide.u32 	%rd169, %r1, 8;
	add.s64 	%rd168, %rd15, %rd169;
	// begin inline asm
	ld.global.nc.u64 %rd167, [%rd168];
	// end inline asm
	mov.b64 	%fd359, %rd167;
	add.s32 	%r449, %r1, 256;
$L__BB23_7:
	setp.ge.s32 	%p160, %r449, %r68;
	@%p160 bra 	$L__BB23_13;
	not.b32 	%r321, %r449;
	add.s32 	%r4, %r68, %r321;
	and.b32  	%r322, %r4, 768;
	setp.eq.s32 	%p161, %r322, 768;
	@%p161 bra 	$L__BB23_11;
	mul.wide.u32 	%rd170, %r449, 8;
	add.s64 	%rd202, %rd15, %rd170;
	shr.u32 	%r323, %r4, 8;
	add.s32 	%r324, %r323, 1;
	and.b32  	%r325, %r324, 3;
	neg.s32 	%r447, %r325;
$L__BB23_10:
	.pragma "nounroll";
	// begin inline asm
	ld.global.nc.u64 %rd171, [%rd202];
	// end inline asm
	mov.b64 	%fd272, %rd171;
	setp.lt.f64 	%p162, %fd359, %fd272;
	selp.f64 	%fd359, %fd272, %fd359, %p162;
	add.s32 	%r449, %r449, 256;
	add.s64 	%rd202, %rd202, 2048;
	add.s32 	%r447, %r447, 1;
	setp.ne.s32 	%p163, %r447, 0;
	@%p163 bra 	$L__BB23_10;
$L__BB23_11:
	setp.lt.u32 	%p164, %r4, 768;
	@%p164 bra 	$L__BB23_13;
$L__BB23_12:
	mul.wide.s32 	%rd181, %r449, 8;
	add.s64 	%rd174, %rd15, %rd181;
	// begin inline asm
	ld.global.nc.u64 %rd173, [%rd174];
	// end inline asm
	mov.b64 	%fd273, %rd173;
	setp.lt.f64 	%p165, %fd359, %fd273;
	selp.f64 	%fd274, %fd273, %fd359, %p165;
	add.s64 	%rd176, %rd174, 2048;
	// begin inline asm
	ld.global.nc.u64 %rd175, [%rd176];
	// end inline asm
	mov.b64 	%fd275, %rd175;
	setp.lt.f64 	%p166, %fd274, %fd275;
	selp.f64 	%fd276, %fd275, %fd274, %p166;
	add.s64 	%rd178, %rd174, 4096;
	// begin inline asm
	ld.global.nc.u64 %rd177, [%rd178];
	// end inline asm
	mov.b64 	%fd277, %rd177;
	setp.lt.f64 	%p167, %fd276, %fd277;
	selp.f64 	%fd278, %fd277, %fd276, %p167;
	add.s64 	%rd180, %rd174, 6144;
	// begin inline asm
	ld.global.nc.u64 %rd179, [%rd180];
	// end inline asm
	mov.b64 	%fd279, %rd179;
	setp.lt.f64 	%p168, %fd278, %fd279;
	selp.f64 	%fd359, %fd279, %fd278, %p168;
	add.s32 	%r449, %r449, 1024;
	setp.lt.s32 	%p169, %r449, %r68;
	@%p169 bra 	$L__BB23_12;
$L__BB23_13:
	setp.lt.s32 	%p170, %r68, 256;
	@%p170 bra 	$L__BB23_18;
	// begin inline asm
	mov.u32 %r389, %laneid;
	// end inline asm
	mov.b64 	%rd192, %fd359;
	mov.b64 	{%r391, %r396}, %rd192;
	mov.b32 	%r397, 1;
	mov.b32 	%r438, 31;
	mov.b32 	%r439, -1;
	// begin inline asm
	shfl.sync.down.b32 %r390, %r391, %r397, %r438, %r439;
	// end inline asm
	// begin inline asm
	shfl.sync.down.b32 %r395, %r396, %r397, %r438, %r439;
	// end inline asm
	mov.b64 	%rd193, {%r390, %r395};
	mov.b64 	%fd327, %rd193;
	setp.gt.s32 	%p198, %r389, 30;
	setp.lt.f64 	%p199, %fd359, %fd327;
	selp.f64 	%fd328, %fd327, %fd359, %p199;
	selp.f64 	%fd329, %fd359, %fd328, %p198;
	mov.b64 	%rd194, %fd329;
	mov.b64 	{%r401, %r406}, %rd194;
	mov.b32 	%r407, 2;
	// begin inline asm
	shfl.sync.down.b32 %r400, %r401, %r407, %r438, %r439;
	// end inline asm
	// begin inline asm
	shfl.sync.down.b32 %r405, %r406, %r407, %r438, %r439;
	// end inline asm
	mov.b64 	%rd195, {%r400, %r405};
	mov.b64 	%fd330, %rd195;
	setp.gt.s32 	%p200, %r389, 29;
	setp.lt.f64 	%p201, %fd329, %fd330;
	selp.f64 	%fd331, %fd330, %fd329, %p201;
	selp.f64 	%fd332, %fd329, %fd331, %p200;
	mov.b64 	%rd196, %fd332;
	mov.b64 	{%r411, %r416}, %rd196;
	mov.b32 	%r417, 4;
	// begin inline asm
	shfl.sync.down.b32 %r410, %r411, %r417, %r438, %r439;
	// end inline asm
	// begin inline asm
	shfl.sync.down.b32 %r415, %r416, %r417, %r438, %r439;
	// end inline asm
	mov.b64 	%rd197, {%r410, %r415};
	mov.b64 	%fd333, %rd197;
	setp.gt.s32 	%p202, %r389, 27;
	setp.lt.f64 	%p203, %fd332, %fd333;
	selp.f64 	%fd334, %fd333, %fd332, %p203;
	selp.f64 	%fd335, %fd332, %fd334, %p202;
	mov.b64 	%rd198, %fd335;
	mov.b64 	{%r421, %r426}, %rd198;
	mov.b32 	%r427, 8;
	// begin inline asm
	shfl.sync.down.b32 %r420, %r421, %r427, %r438, %r439;
	// end inline asm
	// begin inline asm
	shfl.sync.down.b32 %r425, %r426, %r427, %r438, %r439;
	// end inline asm
	mov.b64 	%rd199, {%r420, %r425};
	mov.b64 	%fd336, %rd199;
	setp.gt.s32 	%p204, %r389, 23;
	setp.lt.f64 	%p205, %fd335, %fd336;
	selp.f64 	%fd337, %fd336, %fd335, %p205;
	selp.f64 	%fd338, %fd335, %fd337, %p204;
	mov.b64 	%rd200, %fd338;
	mov.b64 	{%r431, %r436}, %rd200;
	mov.b32 	%r437, 16;
	// begin inline asm
	shfl.sync.down.b32 %r430, %r431, %r437, %r438, %r439;
	// end inline asm
	// begin inline asm
	shfl.sync.down.b32 %r435, %r436, %r437, %r438, %r439;
	// end inline asm
	mov.b64 	%rd201, {%r430, %r435};
	mov.b64 	%fd339, %rd201;
	setp.gt.s32 	%p206, %r389, 15;
	setp.lt.f64 	%p207, %fd338, %fd339;
	selp.f64 	%fd10, %fd339, %fd338, %p207;
	selp.f64 	%fd380, %fd338, %fd10, %p206;
	setp.ne.s32 	%p208, %r389, 0;
	@%p208 bra 	$L__BB23_16;
	shr.u32 	%r440, %r1, 2;
	and.b32  	%r441, %r440, 248;
	mov.u32 	%r442, _ZZN3cub18CUB_300001_SM_10006detail6reduce28DeviceReduceSingleTileKernelINS2_10policy_hubIdjN4cuda3__47maximumIdEEE10Policy1000EPdSB_iS8_ddNS5_3std3__410__identityEEEvT0_T1_T2_T3_T4_T6_E12temp_storage;
	add.s32 	%r443, %r442, %r441;
	st.shared.f64 	[%r443+8], %fd10;
$L__BB23_16:
	bar.sync 	0;
	setp.ne.s32 	%p209, %r1, 0;
	@%p209 bra 	$L__BB23_72;
	ld.shared.f64 	%fd340, [_ZZN3cub18CUB_300001_SM_10006detail6reduce28DeviceReduceSingleTileKernelINS2_10policy_hubIdjN4cuda3__47maximumIdEEE10Policy1000EPdSB_iS8_ddNS5_3std3__410__identityEEEvT0_T1_T2_T3_T4_T6_E12temp_storage+16];
	setp.lt.f64 	%p210, %fd380, %fd340;
	selp.f64 	%fd341, %fd340, %fd380, %p210;
	ld.shared.f64 	%fd342, [_ZZN3cub18CUB_300001_SM_10006detail6reduce28DeviceReduceSingleTileKernelINS2_10policy_hubIdjN4cuda3__47maximumIdEEE10Policy1000EPdSB_iS8_ddNS5_3std3__410__identityEEEvT0_T1_T2_T3_T4_T6_E12temp_storage+24];
	setp.lt.f64 	%p211, %fd341, %fd342;
	selp.f64 	%fd343, %fd342, %fd341, %p211;
	ld.shared.f64 	%fd344, [_ZZN3cub18CUB_300001_SM_10006detail6reduce28DeviceReduceSingleTileKernelINS2_10policy_hubIdjN4cuda3__47maximumIdEEE10Policy1000EPdSB_iS8_ddNS5_3std3__410__identityEEEvT0_T1_T2_T3_T4_T6_E12temp_storage+32];
	setp.lt.f64 	%p212, %fd343, %fd344;
	selp.f64 	%fd345, %fd344, %fd343, %p212;
	ld.shared.f64 	%fd346, [_ZZN3cub18CUB_300001_SM_10006detail6reduce28DeviceReduceSingleTileKernelINS2_10policy_hubIdjN4cuda3__47maximumIdEEE10Policy1000EPdSB_iS8_ddNS5_3std3__410__identityEEEvT0_T1_T2_T3_T4_T6_E12temp_storage+40];
	setp.lt.f64 	%p213, %fd345, %fd346;
	selp.f64 	%fd347, %fd346, %fd345, %p213;
	ld.shared.f64 	%fd348, [_ZZN3cub18CUB_300001_SM_10006detail6reduce28DeviceReduceSingleTileKernelINS2_10policy_hubIdjN4cuda3__47maximumIdEEE10Policy1000EPdSB_iS8_ddNS5_3std3__410__identityEEEvT0_T1_T2_T3_T4_T6_E12temp_storage+48];
	setp.lt.f64 	%p214, %fd347, %fd348;
	selp.f64 	%fd349, %fd348, %fd347, %p214;
	ld.shared.f64 	%fd350, [_ZZN3cub18CUB_300001_SM_10006detail6reduce28DeviceReduceSingleTileKernelINS2_10policy_hubIdjN4cuda3__47maximumIdEEE10Policy1000EPdSB_iS8_ddNS5_3std3__410__identityEEEvT0_T1_T2_T3_T4_T6_E12temp_storage+56];
	setp.lt.f64 	%p215, %fd349, %fd350;
	selp.f64 	%fd351, %fd350, %fd349, %p215;
	ld.shared.f64 	%fd352, [_ZZN3cub18CUB_300001_SM_10006detail6reduce28DeviceReduceSingleTileKernelINS2_10policy_hubIdjN4cuda3__47maximumIdEEE10Policy1000EPdSB_iS8_ddNS5_3std3__410__identityEEEvT0_T1_T2_T3_T4_T6_E12temp_storage+64];
	setp.lt.f64 	%p216, %fd351, %fd352;
	selp.f64 	%fd380, %fd352, %fd351, %p216;
	bra.uni 	$L__BB23_72;
$L__BB23_18:
	// begin inline asm
	mov.u32 %r326, %laneid;
	// end inline asm
	and.b32  	%r377, %r1, 992;
	add.s32 	%r378, %r377, 32;
	setp.gt.s32 	%p171, %r378, %r68;
	not.b32 	%r379, %r377;
	add.s32 	%r380, %r68, %r379;
	selp.b32 	%r375, %r380, 31, %p171;
	mov.b64 	%rd182, %fd359;
	mov.b64 	{%r328, %r333}, %rd182;
	mov.b32 	%r334, 1;
	mov.b32 	%r376, -1;
	// begin inline asm
	shfl.sync.down.b32 %r327, %r328, %r334, %r375, %r376;
	// end inline asm
	// begin inline asm
	shfl.sync.down.b32 %r332, %r333, %r334, %r375, %r376;
	// end inline asm
	mov.b64 	%rd183, {%r327, %r332};
	mov.b64 	%fd280, %rd183;
	setp.lt.s32 	%p172, %r326, %r375;
	setp.lt.f64 	%p173, %fd359, %fd280;
	selp.f64 	%fd281, %fd280, %fd359, %p173;
	selp.f64 	%fd282, %fd281, %fd359, %p172;
	mov.b64 	%rd184, %fd282;
	mov.b64 	{%r338, %r343}, %rd184;
	mov.b32 	%r344, 2;
	// begin inline asm
	shfl.sync.down.b32 %r337, %r338, %r344, %r375, %r376;
	// end inline asm
	// begin inline asm
	shfl.sync.down.b32 %r342, %r343, %r344, %r375, %r376;
	// end inline asm
	mov.b64 	%rd185, {%r337, %r342};
	mov.b64 	%fd283, %rd185;
	add.s32 	%r381, %r326, 2;
	setp.gt.s32 	%p174, %r381, %r375;
	setp.lt.f64 	%p175, %fd282, %fd283;
	selp.f64 	%fd284, %fd283, %fd282, %p175;
	selp.f64 	%fd285, %fd282, %fd284, %p174;
	mov.b64 	%rd186, %fd285;
	mov.b64 	{%r348, %r353}, %rd186;
	mov.b32 	%r354, 4;
	// begin inline asm
	shfl.sync.down.b32 %r347, %r348, %r354, %r375, %r376;
	// end inline asm
	// begin inline asm
	shfl.sync.down.b32 %r352, %r353, %r354, %r375, %r376;
	// end inline asm
	mov.b64 	%rd187, {%r347, %r352};
	mov.b64 	%fd286, %rd187;
	add.s32 	%r382, %r326, 4;
	setp.gt.s32 	%p176, %r382, %r375;
	setp.lt.f64 	%p177, %fd285, %fd286;
	selp.f64 	%fd287, %fd286, %fd285, %p177;
	selp.f64 	%fd288, %fd285, %fd287, %p176;
	mov.b64 	%rd188, %fd288;
	mov.b64 	{%r358, %r363}, %rd188;
	mov.b32 	%r364, 8;
	// begin inline asm
	shfl.sync.down.b32 %r357, %r358, %r364, %r375, %r376;
	// end inline asm
	// begin inline asm
	shfl.sync.down.b32 %r362, %r363, %r364, %r375, %r376;
	// end inline asm
	mov.b64 	%rd189, {%r357, %r362};
	mov.b64 	%fd289, %rd189;
	add.s32 	%r383, %r326, 8;
	setp.gt.s32 	%p178, %r383, %r375;
	setp.lt.f64 	%p179, %fd288, %fd289;
	selp.f64 	%fd290, %fd289, %fd288, %p179;
	selp.f64 	%fd291, %fd288, %fd290, %p178;
	mov.b64 	%rd190, %fd291;
	mov.b64 	{%r368, %r373}, %rd190;
	mov.b32 	%r374, 16;
	// begin inline asm
	shfl.sync.down.b32 %r367, %r368, %r374, %r375, %r376;
	// end inline asm
	// begin inline asm
	shfl.sync.down.b32 %r372, %r373, %r374, %r375, %r376;
	// end inline asm
	mov.b64 	%rd191, {%r367, %r372};
	mov.b64 	%fd292, %rd191;
	add.s32 	%r384, %r326, 16;
	setp.gt.s32 	%p180, %r384, %r375;
	setp.lt.f64 	%p181, %fd291, %fd292;
	selp.f64 	%fd293, %fd292, %fd291, %p181;
	selp.f64 	%fd380, %fd291, %fd293, %p180;
	setp.ne.s32 	%p182, %r326, 0;
	@%p182 bra 	$L__BB23_20;
	shr.u32 	%r385, %r1, 2;
	and.b32  	%r386, %r385, 248;
	mov.u32 	%r387, _ZZN3cub18CUB_300001_SM_10006detail6reduce28DeviceReduceSingleTileKernelINS2_10policy_hubIdjN4cuda3__47maximumIdEEE10Policy1000EPdSB_iS8_ddNS5_3std3__410__identityEEEvT0_T1_T2_T3_T4_T6_E12temp_storage;
	add.s32 	%r388, %r387, %r386;
	st.shared.f64 	[%r388+8], %fd380;
$L__BB23_20:
	bar.sync 	0;
	setp.ne.s32 	%p183, %r1, 0;
	@%p183 bra 	$L__BB23_72;
	setp.gt.s32 	%p184, %r68, 32;
	ld.shared.f64 	%fd294, [_ZZN3cub18CUB_300001_SM_10006detail6reduce28DeviceReduceSingleTileKernelINS2_10policy_hubIdjN4cuda3__47maximumIdEEE10Policy1000EPdSB_iS8_ddNS5_3std3__410__identityEEEvT0_T1_T2_T3_T4_T6_E12temp_storage+16];
	setp.lt.f64 	%p185, %fd380, %fd294;
	selp.f64 	%fd296, %fd294, %fd380, %p185;
	selp.f64 	%fd297, %fd296, %fd380, %p184;
	setp.gt.s32 	%p186, %r68, 64;
	ld.shared.f64 	%fd299, [_ZZN3cub18CUB_300001_SM_10006detail6reduce28DeviceReduceSingleTileKernelINS2_10policy_hubIdjN4cuda3__47maximumIdEEE10Policy1000EPdSB_iS8_ddNS5_3std3__410__identityEEEvT0_T1_T2_T3_T4_T6_E12temp_storage+24];
	setp.lt.f64 	%p187, %fd297, %fd299;
	selp.f64 	%fd301, %fd299, %fd297, %p187;
	selp.f64 	%fd302, %fd301, %fd297, %p186;
	setp.gt.s32 	%p188, %r68, 96;
	ld.shared.f64 	%fd304, [_ZZN3cub18CUB_300001_SM_10006detail6reduce28DeviceReduceSingleTileKernelINS2_10policy_hubIdjN4cuda3__47maximumIdEEE10Policy1000EPdSB_iS8_ddNS5_3std3__410__identityEEEvT0_T1_T2_T3_T4_T6_E12temp_storage+32];
	setp.lt.f64 	%p189, %fd302, %fd304;
	selp.f64 	%fd306, %fd304, %fd302, %p189;
	selp.f64 	%fd307, %fd306, %fd302, %p188;
	setp.gt.s32 	%p190, %r68, 128;
	ld.shared.f64 	%fd309, [_ZZN3cub18CUB_300001_SM_10006detail6reduce28DeviceReduceSingleTileKernelINS2_10policy_hubIdjN4cuda3__47maximumIdEEE10Policy1000EPdSB_iS8_ddNS5_3std3__410__identityEEEvT0_T1_T2_T3_T4_T6_E12temp_storage+40];
	setp.lt.f64 	%p191, %fd307, %fd309;
	selp.f64 	%fd311, %fd309, %fd307, %p191;
	selp.f64 	%fd312, %fd311, %fd307, %p190;
	setp.gt.s32 	%p192, %r68, 160;
	ld.shared.f64 	%fd314, [_ZZN3cub18CUB_300001_SM_10006detail6reduce28DeviceReduceSingleTileKernelINS2_10policy_hubIdjN4cuda3__47maximumIdEEE10Policy1000EPdSB_iS8_ddNS5_3std3__410__identityEEEvT0_T1_T2_T3_T4_T6_E12temp_storage+48];
	setp.lt.f64 	%p193, %fd312, %fd314;
	selp.f64 	%fd316, %fd314, %fd312, %p193;
	selp.f64 	%fd317, %fd316, %fd312, %p192;
	setp.gt.s32 	%p194, %r68, 192;
	ld.shared.f64 	%fd319, [_ZZN3cub18CUB_300001_SM_10006detail6reduce28DeviceReduceSingleTileKernelINS2_10policy_hubIdjN4cuda3__47maximumIdEEE10Policy1000EPdSB_iS8_ddNS5_3std3__410__identityEEEvT0_T1_T2_T3_T4_T6_E12temp_storage+56];
	setp.lt.f64 	%p195, %fd317, %fd319;
	selp.f64 	%fd321, %fd319, %fd317, %p195;
	selp.f64 	%fd322, %fd321, %fd317, %p194;
	setp.gt.s32 	%p196, %r68, 224;
	ld.shared.f64 	%fd324, [_ZZN3cub18CUB_300001_SM_10006detail6reduce28DeviceReduceSingleTileKernelINS2_10policy_hubIdjN4cuda3__47maximumIdEEE10Policy1000EPdSB_iS8_ddNS5_3std3__410__identityEEEvT0_T1_T2_T3_T4_T6_E12temp_storage+64];
	setp.lt.f64 	%p197, %fd322, %fd324;
	selp.f64 	%fd326, %fd324, %fd322, %p197;
	selp.f64 	%fd380, %fd326, %fd322, %p196;
	bra.uni 	$L__BB23_72;
$L__BB23_22:
	mov.u32 	%r13, %tid.x;
	shl.b32 	%r14, %r13, 2;
	mul.wide.u32 	%rd126, %r14, 8;
	add.s64 	%rd116, %rd15, %rd126;
	// begin inline asm
	ld.global.nc.v2.u64 {%rd114, %rd115}, [%rd116];
	// end inline asm
	add.s64 	%rd119, %rd116, 16;
	// begin inline asm
	ld.global.nc.v2.u64 {%rd117, %rd118}, [%rd119];
	// end inline asm
	mov.b64 	%fd206, %rd114;
	mov.b64 	%fd207, %rd115;
	mov.b64 	%fd208, %rd117;
	mov.b64 	%fd209, %rd118;
	add.s64 	%rd122, %rd116, 8192;
	// begin inline asm
	ld.global.nc.v2.u64 {%rd120, %rd121}, [%rd122];
	// end inline asm
	add.s64 	%rd125, %rd116, 8208;
	// begin inline asm
	ld.global.nc.v2.u64 {%rd123, %rd124}, [%rd125];
	// end inline asm
	mov.b64 	%fd210, %rd120;
	mov.b64 	%fd211, %rd121;
	mov.b64 	%fd212, %rd123;
	mov.b64 	%fd213, %rd124;
	setp.lt.f64 	%p111, %fd206, %fd207;
	selp.f64 	%fd214, %fd207, %fd206, %p111;
	setp.lt.f64 	%p112, %fd214, %fd208;
	selp.f64 	%fd215, %fd208, %fd214, %p112;
	setp.lt.f64 	%p113, %fd215, %fd209;
	selp.f64 	%fd216, %fd209, %fd215, %p113;
	setp.lt.f64 	%p114, %fd216, %fd210;
	selp.f64 	%fd217, %fd210, %fd216, %p114;
	setp.lt.f64 	%p115, %fd217, %fd211;
	selp.f64 	%fd218, %fd211, %fd217, %p115;
	setp.lt.f64 	%p116, %fd218, %fd212;
	selp.f64 	%fd219, %fd212, %fd218, %p116;
	setp.lt.f64 	%p117, %fd219, %fd213;
	selp.f64 	%fd366, %fd213, %fd219, %p117;
	setp.lt.u32 	%p118, %r68, 4096;
	mov.b32 	%r452, 2048;
	@%p118 bra 	$L__BB23_26;
	add.s32 	%r15, %r68, -2048;
	mov.b32 	%r452, 2048;
$L__BB23_24:
	add.s32 	%r258, %r452, %r14;
	mul.wide.u32 	%rd139, %r258, 8;
	add.s64 	%rd129, %rd15, %rd139;
	// begin inline asm
	ld.global.nc.v2.u64 {%rd127, %rd128}, [%rd129];
	// end inline asm
	add.s64 	%rd132, %rd129, 16;
	// begin inline asm
	ld.global.nc.v2.u64 {%rd130, %rd131}, [%rd132];
	// end inline asm
	mov.b64 	%fd220, %rd127;
	mov.b64 	%fd221, %rd128;
	mov.b64 	%fd222, %rd130;
	mov.b64 	%fd223, %rd131;
	add.s64 	%rd135, %rd129, 8192;
	// begin inline asm
	ld.global.nc.v2.u64 {%rd133, %rd134}, [%rd135];
	// end inline asm
	add.s64 	%rd138, %rd129, 8208;
	// begin inline asm
	ld.global.nc.v2.u64 {%rd136, %rd137}, [%rd138];
	// end inline asm
	mov.b64 	%fd224, %rd133;
	mov.b64 	%fd225, %rd134;
	mov.b64 	%fd226, %rd136;
	mov.b64 	%fd227, %rd137;
	setp.lt.f64 	%p119, %fd366, %fd220;
	selp.f64 	%fd228, %fd220, %fd366, %p119;
	setp.lt.f64 	%p120, %fd228, %fd221;
	selp.f64 	%fd229, %fd221, %fd228, %p120;
	setp.lt.f64 	%p121, %fd229, %fd222;
	selp.f64 	%fd230, %fd222, %fd229, %p121;
	setp.lt.f64 	%p122, %fd230, %fd223;
	selp.f64 	%fd231, %fd223, %fd230, %p122;
	setp.lt.f64 	%p123, %fd231, %fd224;
	selp.f64 	%fd232, %fd224, %fd231, %p123;
	setp.lt.f64 	%p124, %fd232, %fd225;
	selp.f64 	%fd233, %fd225, %fd232, %p124;
	setp.lt.f64 	%p125, %fd233, %fd226;
	selp.f64 	%fd234, %fd226, %fd233, %p125;
	setp.lt.f64 	%p126, %fd234, %fd227;
	selp.f64 	%fd366, %fd227, %fd234, %p126;
	sub.s32 	%r259, %r68, %r452;
	setp.lt.s32 	%p127, %r259, 2048;
	@%p127 bra 	$L__BB23_34;
	add.s32 	%r452, %r452, 2048;
	setp.le.s32 	%p128, %r452, %r15;
	@%p128 bra 	$L__BB23_24;
$L__BB23_26:
	setp.le.s32 	%p129, %r68, %r452;
	@%p129 bra 	$L__BB23_34;
	sub.s32 	%r19, %r68, %r452;
	setp.ge.s32 	%p130, %r13, %r19;
	@%p130 bra 	$L__BB23_34;
	not.b32 	%r260, %r13;
	add.s32 	%r261, %r68, %r260;
	sub.s32 	%r20, %r261, %r452;
	and.b32  	%r262, %r20, 768;
	setp.eq.s32 	%p131, %r262, 768;
	mov.u32 	%r456, %r13;
	@%p131 bra 	$L__BB23_31;
	add.s32 	%r454, %r13, %r452;
	shr.u32 	%r263, %r20, 8;
	add.s32 	%r264, %r263, 1;
	and.b32  	%r265, %r264, 3;
	neg.s32 	%r453, %r265;
	mov.u32 	%r456, %r13;
$L__BB23_30:
	.pragma "nounroll";
	mul.wide.u32 	%rd142, %r454, 8;
	add.s64 	%rd141, %rd15, %rd142;
	// begin inline asm
	ld.global.nc.u64 %rd140, [%rd141];
	// end inline asm
	mov.b64 	%fd236, %rd140;
	setp.lt.f64 	%p132, %fd366, %fd236;
	selp.f64 	%fd366, %fd236, %fd366, %p132;
	add.s32 	%r456, %r456, 256;
	add.s32 	%r454, %r454, 256;
	add.s32 	%r453, %r453, 1;
	setp.ne.s32 	%p133, %r453, 0;
	@%p133 bra 	$L__BB23_30;
$L__BB23_31:
	setp.lt.u32 	%p134, %r20, 768;
	@%p134 bra 	$L__BB23_34;
	cvt.u64.u32 	%rd143, %r456;
	cvt.u64.u32 	%rd144, %r452;
	add.s64 	%rd145, %rd143, %rd144;
	shl.b64 	%rd146, %rd145, 3;
	add.s64 	%rd147, %rd146, %rd15;
	add.s64 	%rd203, %rd147, 4096;
	add.s32 	%r457, %r456, %r452;
$L__BB23_33:
	mul.wide.u32 	%rd156, %r457, 8;
	add.s64 	%rd149, %rd15, %rd156;
	// begin inline asm
	ld.global.nc.u64 %rd148, [%rd149];
	// end inline asm
	mov.b64 	%fd237, %rd148;
	setp.lt.f64 	%p135, %fd366, %fd237;
	selp.f64 	%fd238, %fd237, %fd366, %p135;
	add.s64 	%rd151, %rd203, -2048;
	// begin inline asm
	ld.global.nc.u64 %rd150, [%rd151];
	// end inline asm
	mov.b64 	%fd239, %rd150;
	setp.lt.f64 	%p136, %fd238, %fd239;
	selp.f64 	%fd240, %fd239, %fd238, %p136;
	// begin inline asm
	ld.global.nc.u64 %rd152, [%rd203];
	// end inline asm
	mov.b64 	%fd241, %rd152;
	setp.lt.f64 	%p137, %fd240, %fd241;
	selp.f64 	%fd242, %fd241, %fd240, %p137;
	add.s64 	%rd155, %rd203, 2048;
	// begin inline asm
	ld.global.nc.u64 %rd154, [%rd155];
	// end inline asm
	mov.b64 	%fd243, %rd154;
	setp.lt.f64 	%p138, %fd242, %fd243;
	selp.f64 	%fd366, %fd243, %fd242, %p138;
	add.s32 	%r456, %r456, 1024;
	add.s64 	%rd203, %rd203, 8192;
	add.s32 	%r457, %r457, 1024;
	setp.lt.s32 	%p139, %r456, %r19;
	@%p139 bra 	$L__BB23_33;
$L__BB23_34:
	// begin inline asm
	mov.u32 %r266, %laneid;
	// end inline asm
	mov.b64 	%rd157, %fd366;
	mov.b64 	{%r268, %r273}, %rd157;
	mov.b32 	%r274, 1;
	mov.b32 	%r315, 31;
	mov.b32 	%r316, -1;
	// begin inline asm
	shfl.sync.down.b32 %r267, %r268, %r274, %r315, %r316;
	// end inline asm
	// begin inline asm
	shfl.sync.down.b32 %r272, %r273, %r274, %r315, %r316;
	// end inline asm
	mov.b64 	%rd158, {%r267, %r272};
	mov.b64 	%fd244, %rd158;
	setp.gt.s32 	%p140, %r266, 30;
	setp.lt.f64 	%p141, %fd366, %fd244;
	selp.f64 	%fd245, %fd244, %fd366, %p141;
	selp.f64 	%fd246, %fd366, %fd245, %p140;
	mov.b64 	%rd159, %fd246;
	mov.b64 	{%r278, %r283}, %rd159;
	mov.b32 	%r284, 2;
	// begin inline asm
	shfl.sync.down.b32 %r277, %r278, %r284, %r315, %r316;
	// end inline asm
	// begin inline asm
	shfl.sync.down.b32 %r282, %r283, %r284, %r315, %r316;
	// end inline asm
	mov.b64 	%rd160, {%r277, %r282};
	mov.b64 	%fd247, %rd160;
	setp.gt.s32 	%p142, %r266, 29;
	setp.lt.f64 	%p143, %fd246, %fd247;
	selp.f64 	%fd248, %fd247, %fd246, %p143;
	selp.f64 	%fd249, %fd246, %fd248, %p142;
	mov.b64 	%rd161, %fd249;
	mov.b64 	{%r288, %r293}, %rd161;
	mov.b32 	%r294, 4;
	// begin inline asm
	shfl.sync.down.b32 %r287, %r288, %r294, %r315, %r316;
	// end inline asm
	// begin inline asm
	shfl.sync.down.b32 %r292, %r293, %r294, %r315, %r316;
	// end inline asm
	mov.b64 	%rd162, {%r287, %r292};
	mov.b64 	%fd250, %rd162;
	setp.gt.s32 	%p144, %r266, 27;
	setp.lt.f64 	%p145, %fd249, %fd250;
	selp.f64 	%fd251, %fd250, %fd249, %p145;
	selp.f64 	%fd252, %fd249, %fd251, %p144;
	mov.b64 	%rd163, %fd252;
	mov.b64 	{%r298, %r303}, %rd163;
	mov.b32 	%r304, 8;
	// begin inline asm
	shfl.sync.down.b32 %r297, %r298, %r304, %r315, %r316;
	// end inline asm
	// begin inline asm
	shfl.sync.down.b32 %r302, %r303, %r304, %r315, %r316;
	// end inline asm
	mov.b64 	%rd164, {%r297, %r302};
	mov.b64 	%fd253, %rd164;
	setp.gt.s32 	%p146, %r266, 23;
	setp.lt.f64 	%p147, %fd252, %fd253;
	selp.f64 	%fd254, %fd253, %fd252, %p147;
	selp.f64 	%fd255, %fd252, %fd254, %p146;
	mov.b64 	%rd165, %fd255;
	mov.b64 	{%r308, %r313}, %rd165;
	mov.b32 	%r314, 16;
	// begin inline asm
	shfl.sync.down.b32 %r307, %r308, %r314, %r315, %r316;
	// end inline asm
	// begin inline asm
	shfl.sync.down.b32 %r312, %r313, %r314, %r315, %r316;
	// end inline asm
	mov.b64 	%rd166, {%r307, %r312};
	mov.b64 	%fd256, %rd166;
	setp.gt.s32 	%p148, %r266, 15;
	setp.lt.f64 	%p149, %fd255, %fd256;
	selp.f64 	%fd26, %fd256, %fd255, %p149;
	selp.f64 	%fd380, %fd255, %fd26, %p148;
	setp.ne.s32 	%p150, %r266, 0;
	@%p150 bra 	$L__BB23_36;
	shr.u32 	%r317, %r13, 2;
	and.b32  	%r318, %r317, 248;
	mov.u32 	%r319, _ZZN3cub18CUB_300001_SM_10006detail6reduce28DeviceReduceSingleTileKernelINS2_10policy_hubIdjN4cuda3__47maximumIdEEE10Policy1000EPdSB_iS8_ddNS5_3std3__410__identityEEEvT0_T1_T2_T3_T4_T6_E12temp_storage;
	add.s32 	%r320, %r319, %r318;
	st.shared.f64 	[%r320+8], %fd26;
$L__BB23_36:
	bar.sync 	0;
	setp.ne.s32 	%p151, %r13, 0;
	@%p151 bra 	$L__BB23_72;
	ld.shared.f64 	%fd257, [_ZZN3cub18CUB_300001_SM_10006detail6reduce28DeviceReduceSingleTileKernelINS2_10policy_hubIdjN4cuda3__47maximumIdEEE10Policy1000EPdSB_iS8_ddNS5_3std3__410__identityEEEvT0_T1_T2_T3_T4_T6_E12temp_storage+16];
	setp.lt.f64 	%p152, %fd380, %fd257;
	selp.f64 	%fd258, %fd257, %fd380, %p152;
	ld.shared.f64 	%fd259, [_ZZN3cub18CUB_300001_SM_10006detail6reduce28DeviceReduceSingleTileKernelINS2_10policy_hubIdjN4cuda3__47maximumIdEEE10Policy1000EPdSB_iS8_ddNS5_3std3__410__identityEEEvT0_T1_T2_T3_T4_T6_E12temp_storage+24];
	setp.lt.f64 	%p153, %fd258, %fd259;
	selp.f64 	%fd260, %fd259, %fd258, %p153;
	ld.shared.f64 	%fd261, [_ZZN3cub18CUB_300001_SM_10006detail6reduce28DeviceReduceSingleTileKernelINS2_10policy_hubIdjN4cuda3__47maximumIdEEE10Policy1000EPdSB_iS8_ddNS5_3std3__410__identityEEEvT0_T1_T2_T3_T4_T6_E12temp_storage+32];
	setp.lt.f64 	%p154, %fd260, %fd261;
	selp.f64 	%fd262, %fd261, %fd260, %p154;
	ld.shared.f64 	%fd263, [_ZZN3cub18CUB_300001_SM_10006detail6reduce28DeviceReduceSingleTileKernelINS2_10policy_hubIdjN4cuda3__47maximumIdEEE10Policy1000EPdSB_iS8_ddNS5_3std3__410__identityEEEvT0_T1_T2_T3_T4_T6_E12temp_storage+40];
	setp.lt.f64 	%p155, %fd262, %fd263;
	selp.f64 	%fd264, %fd263, %fd262, %p155;
	ld.shared.f64 	%fd265, [_ZZN3cub18CUB_300001_SM_10006detail6reduce28DeviceReduceSingleTileKernelINS2_10policy_hubIdjN4cuda3__47maximumIdEEE10Policy1000EPdSB_iS8_ddNS5_3std3__410__identityEEEvT0_T1_T2_T3_T4_T6_E12temp_storage+48];
	setp.lt.f64 	%p156, %fd264, %fd265;
	selp.f64 	%fd266, %fd265, %fd264, %p156;
	ld.shared.f64 	%fd267, [_ZZN3cub18CUB_300001_SM_10006detail6reduce28DeviceReduceSingleTileKernelINS2_10policy_hubIdjN4cuda3__47maximumIdEEE10Policy1000EPdSB_iS8_ddNS5_3std3__410__identityEEEvT0_T1_T2_T3_T4_T6_E12temp_storage+56];
	setp.lt.f64 	%p157, %fd266, %fd267;
	selp.f64 	%fd268, %fd267, %fd266, %p157;
	ld.shared.f64 	%fd269, [_ZZN3cub18CUB_300001_SM_10006detail6reduce28DeviceReduceSingleTileKernelINS2_10policy_hubIdjN4cuda3__47maximumIdEEE10Policy1000EPdSB_iS8_ddNS5_3std3__410__identityEEEvT0_T1_T2_T3_T4_T6_E12temp_storage+64];
	setp.lt.f64 	%p158, %fd268, %fd269;
	selp.f64 	%fd380, %fd269, %fd268, %p158;
	bra.uni 	$L__BB23_72;
$L__BB23_38:
	setp.gt.s32 	%p3, %r68, 2047;
	@%p3 bra 	$L__BB23_56;
	mov.u32 	%r35, %tid.x;
	setp.ge.s32 	%p52, %r35, %r68;
	mov.f64 	%fd372, 0d0000000000000000;
	mov.u32 	%r462, %r35;
	@%p52 bra 	$L__BB23_41;
	mul.wide.u32 	%rd81, %r35, 8;
	add.s64 	%rd80, %rd15, %rd81;
	// begin inline asm
	ld.global.nc.u64 %rd79, [%rd80];
	// end inline asm
	mov.b64 	%fd372, %rd79;
	add.s32 	%r462, %r35, 256;
$L__BB23_41:
	setp.ge.s32 	%p53, %r462, %r68;
	@%p53 bra 	$L__BB23_47;
	not.b32 	%r133, %r462;
	add.s32 	%r38, %r68, %r133;
	and.b32  	%r134, %r38, 768;
	setp.eq.s32 	%p54, %r134, 768;
	@%p54 bra 	$L__BB23_45;
	mul.wide.u32 	%rd82, %r462, 8;
	add.s64 	%rd204, %rd15, %rd82;
	shr.u32 	%r135, %r38, 8;
	add.s32 	%r136, %r135, 1;
	and.b32  	%r137, %r136, 3;
	neg.s32 	%r460, %r137;
$L__BB23_44:
	.pragma "nounroll";
	// begin inline asm
	ld.global.nc.u64 %rd83, [%rd204];
	// end inline asm
	mov.b64 	%fd125, %rd83;
	setp.lt.f64 	%p55, %fd372, %fd125;
	selp.f64 	%fd372, %fd125, %fd372, %p55;
	add.s32 	%r462, %r462, 256;
	add.s64 	%rd204, %rd204, 2048;
	add.s32 	%r460, %r460, 1;
	setp.ne.s32 	%p56, %r460, 0;
	@%p56 bra 	$L__BB23_44;
$L__BB23_45:
	setp.lt.u32 	%p57, %r38, 768;
	@%p57 bra 	$L__BB23_47;
$L__BB23_46:
	mul.wide.s32 	%rd93, %r462, 8;
	add.s64 	%rd86, %rd15, %rd93;
	// begin inline asm
	ld.global.nc.u64 %rd85, [%rd86];
	// end inline asm
	mov.b64 	%fd126, %rd85;
	setp.lt.f64 	%p58, %fd372, %fd126;
	selp.f64 	%fd127, %fd126, %fd372, %p58;
	add.s64 	%rd88, %rd86, 2048;
	// begin inline asm
	ld.global.nc.u64 %rd87, [%rd88];
	// end inline asm
	mov.b64 	%fd128, %rd87;
	setp.lt.f64 	%p59, %fd127, %fd128;
	selp.f64 	%fd129, %fd128, %fd127, %p59;
	add.s64 	%rd90, %rd86, 4096;
	// begin inline asm
	ld.global.nc.u64 %rd89, [%rd90];
	// end inline asm
	mov.b64 	%fd130, %rd89;
	setp.lt.f64 	%p60, %fd129, %fd130;
	selp.f64 	%fd131, %fd130, %fd129, %p60;
	add.s64 	%rd92, %rd86, 6144;
	// begin inline asm
	ld.global.nc.u64 %rd91, [%rd92];
	// end inline asm
	mov.b64 	%fd132, %rd91;
	setp.lt.f64 	%p61, %fd131, %fd132;
	selp.f64 	%fd372, %fd132, %fd131, %p61;
	add.s32 	%r462, %r462, 1024;
	setp.lt.s32 	%p62, %r462, %r68;
	@%p62 bra 	$L__BB23_46;
$L__BB23_47:
	setp.lt.s32 	%p63, %r68, 256;
	@%p63 bra 	$L__BB23_52;
	// begin inline asm
	mov.u32 %r201, %laneid;
	// end inline asm
	mov.b64 	%rd104, %fd372;
	mov.b64 	{%r203, %r208}, %rd104;
	mov.b32 	%r209, 1;
	mov.b32 	%r250, 31;
	mov.b32 	%r251, -1;
	// begin inline asm
	shfl.sync.down.b32 %r202, %r203, %r209, %r250, %r251;
	// end inline asm
	// begin inline asm
	shfl.sync.down.b32 %r207, %r208, %r209, %r250, %r251;
	// end inline asm
	mov.b64 	%rd105, {%r202, %r207};
	mov.b64 	%fd180, %rd105;
	setp.gt.s32 	%p91, %r201, 30;
	setp.lt.f64 	%p92, %fd372, %fd180;
	selp.f64 	%fd181, %fd180, %fd372, %p92;
	selp.f64 	%fd182, %fd372, %fd181, %p91;
	mov.b64 	%rd106, %fd182;
	mov.b64 	{%r213, %r218}, %rd106;
	mov.b32 	%r219, 2;
	// begin inline asm
	shfl.sync.down.b32 %r212, %r213, %r219, %r250, %r251;
	// end inline asm
	// begin inline asm
	shfl.sync.down.b32 %r217, %r218, %r219, %r250, %r251;
	// end inline asm
	mov.b64 	%rd107, {%r212, %r217};
	mov.b64 	%fd183, %rd107;
	setp.gt.s32 	%p93, %r201, 29;
	setp.lt.f64 	%p94, %fd182, %fd183;
	selp.f64 	%fd184, %fd183, %fd182, %p94;
	selp.f64 	%fd185, %fd182, %fd184, %p93;
	mov.b64 	%rd108, %fd185;
	mov.b64 	{%r223, %r228}, %rd108;
	mov.b32 	%r229, 4;
	// begin inline asm
	shfl.sync.down.b32 %r222, %r223, %r229, %r250, %r251;
	// end inline asm
	// begin inline asm
	shfl.sync.down.b32 %r227, %r228, %r229, %r250, %r251;
	// end inline asm
	mov.b64 	%rd109, {%r222, %r227};
	mov.b64 	%fd186, %rd109;
	setp.gt.s32 	%p95, %r201, 27;
	setp.lt.f64 	%p96, %fd185, %fd186;
	selp.f64 	%fd187, %fd186, %fd185, %p96;
	selp.f64 	%fd188, %fd185, %fd187, %p95;
	mov.b64 	%rd110, %fd188;
	mov.b64 	{%r233, %r238}, %rd110;
	mov.b32 	%r239, 8;
	// begin inline asm
	shfl.sync.down.b32 %r232, %r233, %r239, %r250, %r251;
	// end inline asm
	// begin inline asm
	shfl.sync.down.b32 %r237, %r238, %r239, %r250, %r251;
	// end inline asm
	mov.b64 	%rd111, {%r232, %r237};
	mov.b64 	%fd189, %rd111;
	setp.gt.s32 	%p97, %r201, 23;
	setp.lt.f64 	%p98, %fd188, %fd189;
	selp.f64 	%fd190, %fd189, %fd188, %p98;
	selp.f64 	%fd191, %fd188, %fd190, %p97;
	mov.b64 	%rd112, %fd191;
	mov.b64 	{%r243, %r248}, %rd112;
	mov.b32 	%r249, 16;
	// begin inline asm
	shfl.sync.down.b32 %r242, %r243, %r249, %r250, %r251;
	// end inline asm
	// begin inline asm
	shfl.sync.down.b32 %r247, %r248, %r249, %r250, %r251;
	// end inline asm
	mov.b64 	%rd113, {%r242, %r247};
	mov.b64 	%fd192, %rd113;
	setp.gt.s32 	%p99, %r201, 15;
	setp.lt.f64 	%p100, %fd191, %fd192;
	selp.f64 	%fd38, %fd192, %fd191, %p100;
	selp.f64 	%fd380, %fd191, %fd38, %p99;
	setp.ne.s32 	%p101, %r201, 0;
	@%p101 bra 	$L__BB23_50;
	shr.u32 	%r252, %r35, 2;
	and.b32  	%r253, %r252, 248;
	mov.u32 	%r254, _ZZN3cub18CUB_300001_SM_10006detail6reduce28DeviceReduceSingleTileKernelINS2_10policy_hubIdjN4cuda3__47maximumIdEEE10Policy1000EPdSB_iS8_ddNS5_3std3__410__identityEEEvT0_T1_T2_T3_T4_T6_E12temp_storage;
	add.s32 	%r255, %r254, %r253;
	st.shared.f64 	[%r255+8], %fd38;
$L__BB23_50:
	bar.sync 	0;
	setp.ne.s32 	%p102, %r35, 0;
	@%p102 bra 	$L__BB23_72;
	ld.shared.f64 	%fd193, [_ZZN3cub18CUB_300001_SM_10006detail6reduce28DeviceReduceSingleTileKernelINS2_10policy_hubIdjN4cuda3__47maximumIdEEE10Policy1000EPdSB_iS8_ddNS5_3std3__410__identityEEEvT0_T1_T2_T3_T4_T6_E12temp_storage+16];
	setp.lt.f64 	%p103, %fd380, %fd193;
	selp.f64 	%fd194, %fd193, %fd380, %p103;
	ld.shared.f64 	%fd195, [_ZZN3cub18CUB_300001_SM_10006detail6reduce28DeviceReduceSingleTileKernelINS2_10policy_hubIdjN4cuda3__47maximumIdEEE10Policy1000EPdSB_iS8_ddNS5_3std3__410__identityEEEvT0_T1_T2_T3_T4_T6_E12temp_storage+24];
	setp.lt.f64 	%p104, %fd194, %fd195;
	selp.f64 	%fd196, %fd195, %fd194, %p104;
	ld.shared.f64 	%fd197, [_ZZN3cub18CUB_300001_SM_10006detail6reduce28DeviceReduceSingleTileKernelINS2_10policy_hubIdjN4cuda3__47maximumIdEEE10Policy1000EPdSB_iS8_ddNS5_3std3__410__identityEEEvT0_T1_T2_T3_T4_T6_E12temp_storage+32];
	setp.lt.f64 	%p105, %fd196, %fd197;
	selp.f64 	%fd198, %fd197, %fd196, %p105;
	ld.shared.f64 	%fd199, [_ZZN3cub18CUB_300001_SM_10006detail6reduce28DeviceReduceSingleTileKernelINS2_10policy_hubIdjN4cuda3__47maximumIdEEE10Policy1000EPdSB_iS8_ddNS5_3std3__410__identityEEEvT0_T1_T2_T3_T4_T6_E12temp_storage+40];
	setp.lt.f64 	%p106, %fd198, %fd199;
	selp.f64 	%fd200, %fd199, %fd198, %p106;
	ld.shared.f64 	%fd201, [_ZZN3cub18CUB_300001_SM_10006detail6reduce28DeviceReduceSingleTileKernelINS2_10policy_hubIdjN4cuda3__47maximumIdEEE10Policy1000EPdSB_iS8_ddNS5_3std3__410__identityEEEvT0_T1_T2_T3_T4_T6_E12temp_storage+48];
	setp.lt.f64 	%p107, %fd200, %fd201;
	selp.f64 	%fd202, %fd201, %fd200, %p107;
	ld.shared.f64 	%fd203, [_ZZN3cub18CUB_300001_SM_10006detail6reduce28DeviceReduceSingleTileKernelINS2_10policy_hubIdjN4cuda3__47maximumIdEEE10Policy1000EPdSB_iS8_ddNS5_3std3__410__identityEEEvT0_T1_T2_T3_T4_T6_E12temp_storage+56];
	setp.lt.f64 	%p108, %fd202, %fd203;
	selp.f64 	%fd204, %fd203, %fd202, %p108;
	ld.shared.f64 	%fd205, [_ZZN3cub18CUB_300001_SM_10006detail6reduce28DeviceReduceSingleTileKernelINS2_10policy_hubIdjN4cuda3__47maximumIdEEE10Policy1000EPdSB_iS8_ddNS5_3std3__410__identityEEEvT0_T1_T2_T3_T4_T6_E12temp_storage+64];
	setp.lt.f64 	%p109, %fd204, %fd205;
	selp.f64 	%fd380, %fd205, %fd204, %p109;
	bra.uni 	$L__BB23_72;
$L__BB23_52:
	// begin inline asm
	mov.u32 %r138, %laneid;
	// end inline asm
	and.b32  	%r189, %r35, 992;
	add.s32 	%r190, %r189, 32;
	setp.gt.s32 	%p64, %r190, %r68;
	not.b32 	%r191, %r189;
	add.s32 	%r192, %r68, %r191;
	selp.b32 	%r187, %r192, 31, %p64;
	mov.b64 	%rd94, %fd372;
	mov.b64 	{%r140, %r145}, %rd94;
	mov.b32 	%r146, 1;
	mov.b32 	%r188, -1;
	// begin inline asm
	shfl.sync.down.b32 %r139, %r140, %r146, %r187, %r188;
	// end inline asm
	// begin inline asm
	shfl.sync.down.b32 %r144, %r145, %r146, %r187, %r188;
	// end inline asm
	mov.b64 	%rd95, {%r139, %r144};
	mov.b64 	%fd133, %rd95;
	setp.lt.s32 	%p65, %r138, %r187;
	setp.lt.f64 	%p66, %fd372, %fd133;
	selp.f64 	%fd134, %fd133, %fd372, %p66;
	selp.f64 	%fd135, %fd134, %fd372, %p65;
	mov.b64 	%rd96, %fd135;
	mov.b64 	{%r150, %r155}, %rd96;
	mov.b32 	%r156, 2;
	// begin inline asm
	shfl.sync.down.b32 %r149, %r150, %r156, %r187, %r188;
	// end inline asm
	// begin inline asm
	shfl.sync.down.b32 %r154, %r155, %r156, %r187, %r188;
	// end inline asm
	mov.b64 	%rd97, {%r149, %r154};
	mov.b64 	%fd136, %rd97;
	add.s32 	%r193, %r138, 2;
	setp.gt.s32 	%p67, %r193, %r187;
	setp.lt.f64 	%p68, %fd135, %fd136;
	selp.f64 	%fd137, %fd136, %fd135, %p68;
	selp.f64 	%fd138, %fd135, %fd137, %p67;
	mov.b64 	%rd98, %fd138;
	mov.b64 	{%r160, %r165}, %rd98;
	mov.b32 	%r166, 4;
	// begin inline asm
	shfl.sync.down.b32 %r159, %r160, %r166, %r187, %r188;
	// end inline asm
	// begin inline asm
	shfl.sync.down.b32 %r164, %r165, %r166, %r187, %r188;
	// end inline asm
	mov.b64 	%rd99, {%r159, %r164};
	mov.b64 	%fd139, %rd99;
	add.s32 	%r194, %r138, 4;
	setp.gt.s32 	%p69, %r194, %r187;
	setp.lt.f64 	%p70, %fd138, %fd139;
	selp.f64 	%fd140, %fd139, %fd138, %p70;
	selp.f64 	%fd141, %fd138, %fd140, %p69;
	mov.b64 	%rd100, %fd141;
	mov.b64 	{%r170, %r175}, %rd100;
	mov.b32 	%r176, 8;
	// begin inline asm
	shfl.sync.down.b32 %r169, %r170, %r176, %r187, %r188;
	// end inline asm
	// begin inline asm
	shfl.sync.down.b32 %r174, %r175, %r176, %r187, %r188;
	// end inline asm
	mov.b64 	%rd101, {%r169, %r174};
	mov.b64 	%fd142, %rd101;
	add.s32 	%r195, %r138, 8;
	setp.gt.s32 	%p71, %r195, %r187;
	setp.lt.f64 	%p72, %fd141, %fd142;
	selp.f64 	%fd143, %fd142, %fd141, %p72;
	selp.f64 	%fd144, %fd141, %fd143, %p71;
	mov.b64 	%rd102, %fd144;
	mov.b64 	{%r180, %r185}, %rd102;
	mov.b32 	%r186, 16;
	// begin inline asm
	shfl.sync.down.b32 %r179, %r180, %r186, %r187, %r188;
	// end inline asm
	// begin inline asm
	shfl.sync.down.b32 %r184, %r185, %r186, %r187, %r188;
	// end inline asm
	mov.b64 	%rd103, {%r179, %r184};
	mov.b64 	%fd145, %rd103;
	add.s32 	%r196, %r138, 16;
	setp.gt.s32 	%p73, %r196, %r187;
	setp.lt.f64 	%p74, %fd144, %fd145;
	selp.f64 	%fd146, %fd145, %fd144, %p74;
	selp.f64 	%fd380, %fd144, %fd146, %p73;
	setp.ne.s32 	%p75, %r138, 0;
	@%p75 bra 	$L__BB23_54;
	shr.u32 	%r197, %r35, 2;
	and.b32  	%r198, %r197, 248;
	mov.u32 	%r199, _ZZN3cub18CUB_300001_SM_10006detail6reduce28DeviceReduceSingleTileKernelINS2_10policy_hubIdjN4cuda3__47maximumIdEEE10Policy1000EPdSB_iS8_ddNS5_3std3__410__identityEEEvT0_T1_T2_T3_T4_T6_E12temp_storage;
	add.s32 	%r200, %r199, %r198;
	st.shared.f64 	[%r200+8], %fd380;
$L__BB23_54:
	bar.sync 	0;
	setp.ne.s32 	%p76, %r35, 0;
	@%p76 bra 	$L__BB23_72;
	setp.gt.s32 	%p77, %r68, 32;
	ld.shared.f64 	%fd147, [_ZZN3cub18CUB_300001_SM_10006detail6reduce28DeviceReduceSingleTileKernelINS2_10policy_hubIdjN4cuda3__47maximumIdEEE10Policy1000EPdSB_iS8_ddNS5_3std3__410__identityEEEvT0_T1_T2_T3_T4_T6_E12temp_storage+16];
	setp.lt.f64 	%p78, %fd380, %fd147;
	selp.f64 	%fd149, %fd147, %fd380, %p78;
	selp.f64 	%fd150, %fd149, %fd380, %p77;
	setp.gt.s32 	%p79, %r68, 64;
	ld.shared.f64 	%fd152, [_ZZN3cub18CUB_300001_SM_10006detail6reduce28DeviceReduceSingleTileKernelINS2_10policy_hubIdjN4cuda3__47maximumIdEEE10Policy1000EPdSB_iS8_ddNS5_3std3__410__identityEEEvT0_T1_T2_T3_T4_T6_E12temp_storage+24];
	setp.lt.f64 	%p80, %fd150, %fd152;
	selp.f64 	%fd154, %fd152, %fd150, %p80;
	selp.f64 	%fd155, %fd154, %fd150, %p79;
	setp.gt.s32 	%p81, %r68, 96;
	ld.shared.f64 	%fd157, [_ZZN3cub18CUB_300001_SM_10006detail6reduce28DeviceReduceSingleTileKernelINS2_10policy_hubIdjN4cuda3__47maximumIdEEE10Policy1000EPdSB_iS8_ddNS5_3std3__410__identityEEEvT0_T1_T2_T3_T4_T6_E12temp_storage+32];
	setp.lt.f64 	%p82, %fd155, %fd157;
	selp.f64 	%fd159, %fd157, %fd155, %p82;
	selp.f64 	%fd160, %fd159, %fd155, %p81;
	setp.gt.s32 	%p83, %r68, 128;
	ld.shared.f64 	%fd162, [_ZZN3cub18CUB_300001_SM_10006detail6reduce28DeviceReduceSingleTileKernelINS2_10policy_hubIdjN4cuda3__47maximumIdEEE10Policy1000EPdSB_iS8_ddNS5_3std3__410__identityEEEvT0_T1_T2_T3_T4_T6_E12temp_storage+40];
	setp.lt.f64 	%p84, %fd160, %fd162;
	selp.f64 	%fd164, %fd162, %fd160, %p84;
	selp.f64 	%fd165, %fd164, %fd160, %p83;
	setp.gt.s32 	%p85, %r68, 160;
	ld.shared.f64 	%fd167, [_ZZN3cub18CUB_300001_SM_10006detail6reduce28DeviceReduceSingleTileKernelINS2_10policy_hubIdjN4cuda3__47maximumIdEEE10Policy1000EPdSB_iS8_ddNS5_3std3__410__identityEEEvT0_T1_T2_T3_T4_T6_E12temp_storage+48];
	setp.lt.f64 	%p86, %fd165, %fd167;
	selp.f64 	%fd169, %fd167, %fd165, %p86;
	selp.f64 	%fd170, %fd169, %fd165, %p85;
	setp.gt.s32 	%p87, %r68, 192;
	ld.shared.f64 	%fd172, [_ZZN3cub18CUB_300001_SM_10006detail6reduce28DeviceReduceSingleTileKernelINS2_10policy_hubIdjN4cuda3__47maximumIdEEE10Policy1000EPdSB_iS8_ddNS5_3std3__410__identityEEEvT0_T1_T2_T3_T4_T6_E12temp_storage+56];
	setp.lt.f64 	%p88, %fd170, %fd172;
	selp.f64 	%fd174, %fd172, %fd170, %p88;
	selp.f64 	%fd175, %fd174, %fd170, %p87;
	setp.gt.s32 	%p89, %r68, 224;
	ld.shared.f64 	%fd177, [_ZZN3cub18CUB_300001_SM_10006detail6reduce28DeviceReduceSingleTileKernelINS2_10policy_hubIdjN4cuda3__47maximumIdEEE10Policy1000EPdSB_iS8_ddNS5_3std3__410__identityEEEvT0_T1_T2_T3_T4_T6_E12temp_storage+64];
	setp.lt.f64 	%p90, %fd175, %fd177;
	selp.f64 	%fd179, %fd177, %fd175, %p90;
	selp.f64 	%fd380, %fd179, %fd175, %p89;
	bra.uni 	$L__BB23_72;
$L__BB23_56:
	mov.u32 	%r47, %tid.x;
	mul.wide.u32 	%rd34, %r47, 8;
	add.s64 	%rd19, %rd15, %rd34;
	// begin inline asm
	ld.global.nc.u64 %rd18, [%rd19];
	// end inline asm
	mov.b64 	%fd59, %rd18;
	add.s64 	%rd21, %rd19, 2048;
	// begin inline asm
	ld.global.nc.u64 %rd20, [%rd21];
	// end inline asm
	mov.b64 	%fd60, %rd20;
	add.s64 	%rd23, %rd19, 4096;
	// begin inline asm
	ld.global.nc.u64 %rd22, [%rd23];
	// end inline asm
	mov.b64 	%fd61, %rd22;
	add.s64 	%rd25, %rd19, 6144;
	// begin inline asm
	ld.global.nc.u64 %rd24, [%rd25];
	// end inline asm
	mov.b64 	%fd62, %rd24;
	add.s64 	%rd27, %rd19, 8192;
	// begin inline asm
	ld.global.nc.u64 %rd26, [%rd27];
	// end inline asm
	mov.b64 	%fd63, %rd26;
	add.s64 	%rd29, %rd19, 10240;
	// begin inline asm
	ld.global.nc.u64 %rd28, [%rd29];
	// end inline asm
	mov.b64 	%fd64, %rd28;
	add.s64 	%rd31, %rd19, 12288;
	// begin inline asm
	ld.global.nc.u64 %rd30, [%rd31];
	// end inline asm
	mov.b64 	%fd65, %rd30;
	add.s64 	%rd33, %rd19, 14336;
	// begin inline asm
	ld.global.nc.u64 %rd32, [%rd33];
	// end inline asm
	mov.b64 	%fd66, %rd32;
	setp.lt.f64 	%p4, %fd59, %fd60;
	selp.f64 	%fd67, %fd60, %fd59, %p4;
	setp.lt.f64 	%p5, %fd67, %fd61;
	selp.f64 	%fd68, %fd61, %fd67, %p5;
	setp.lt.f64 	%p6, %fd68, %fd62;
	selp.f64 	%fd69, %fd62, %fd68, %p6;
	setp.lt.f64 	%p7, %fd69, %fd63;
	selp.f64 	%fd70, %fd63, %fd69, %p7;
	setp.lt.f64 	%p8, %fd70, %fd64;
	selp.f64 	%fd71, %fd64, %fd70, %p8;
	setp.lt.f64 	%p9, %fd71, %fd65;
	selp.f64 	%fd72, %fd65, %fd71, %p9;
	setp.lt.f64 	%p10, %fd72, %fd66;
	selp.f64 	%fd379, %fd66, %fd72, %p10;
	setp.lt.u32 	%p11, %r68, 4096;
	mov.b32 	%r465, 2048;
	@%p11 bra 	$L__BB23_60;
	add.s32 	%r48, %r68, -2048;
	mov.b32 	%r465, 2048;
$L__BB23_58:
	mul.wide.s32 	%rd51, %r465, 8;
	add.s64 	%rd36, %rd19, %rd51;
	// begin inline asm
	ld.global.nc.u64 %rd35, [%rd36];
	// end inline asm
	mov.b64 	%fd73, %rd35;
	add.s64 	%rd38, %rd36, 2048;
	// begin inline asm
	ld.global.nc.u64 %rd37, [%rd38];
	// end inline asm
	mov.b64 	%fd74, %rd37;
	add.s64 	%rd40, %rd36, 4096;
	// begin inline asm
	ld.global.nc.u64 %rd39, [%rd40];
	// end inline asm
	mov.b64 	%fd75, %rd39;
	add.s64 	%rd42, %rd36, 6144;
	// begin inline asm
	ld.global.nc.u64 %rd41, [%rd42];
	// end inline asm
	mov.b64 	%fd76, %rd41;
	add.s64 	%rd44, %rd36, 8192;
	// begin inline asm
	ld.global.nc.u64 %rd43, [%rd44];
	// end inline asm
	mov.b64 	%fd77, %rd43;
	add.s64 	%rd46, %rd36, 10240;
	// begin inline asm
	ld.global.nc.u64 %rd45, [%rd46];
	// end inline asm
	mov.b64 	%fd78, %rd45;
	add.s64 	%rd48, %rd36, 12288;
	// begin inline asm
	ld.global.nc.u64 %rd47, [%rd48];
	// end inline asm
	mov.b64 	%fd79, %rd47;
	add.s64 	%rd50, %rd36, 14336;
	// begin inline asm
	ld.global.nc.u64 %rd49, [%rd50];
	// end inline asm
	mov.b64 	%fd80, %rd49;
	setp.lt.f64 	%p12, %fd379, %fd73;
	selp.f64 	%fd81, %fd73, %fd379, %p12;
	setp.lt.f64 	%p13, %fd81, %fd74;
	selp.f64 	%fd82, %fd74, %fd81, %p13;
	setp.lt.f64 	%p14, %fd82, %fd75;
	selp.f64 	%fd83, %fd75, %fd82, %p14;
	setp.lt.f64 	%p15, %fd83, %fd76;
	selp.f64 	%fd84, %fd76, %fd83, %p15;
	setp.lt.f64 	%p16, %fd84, %fd77;
	selp.f64 	%fd85, %fd77, %fd84, %p16;
	setp.lt.f64 	%p17, %fd85, %fd78;
	selp.f64 	%fd86, %fd78, %fd85, %p17;
	setp.lt.f64 	%p18, %fd86, %fd79;
	selp.f64 	%fd87, %fd79, %fd86, %p18;
	setp.lt.f64 	%p19, %fd87, %fd80;
	selp.f64 	%fd379, %fd80, %fd87, %p19;
	sub.s32 	%r71, %r68, %r465;
	setp.lt.s32 	%p20, %r71, 2048;
	@%p20 bra 	$L__BB23_68;
	add.s32 	%r465, %r465, 2048;
	setp.le.s32 	%p21, %r465, %r48;
	@%p21 bra 	$L__BB23_58;
$L__BB23_60:
	setp.le.s32 	%p22, %r68, %r465;
	@%p22 bra 	$L__BB23_68;
	sub.s32 	%r52, %r68, %r465;
	setp.ge.s32 	%p23, %r47, %r52;
	@%p23 bra 	$L__BB23_68;
	not.b32 	%r72, %r47;
	add.s32 	%r73, %r68, %r72;
	sub.s32 	%r53, %r73, %r465;
	and.b32  	%r74, %r53, 768;
	setp.eq.s32 	%p24, %r74, 768;
	mov.u32 	%r469, %r47;
	@%p24 bra 	$L__BB23_65;
	add.s32 	%r467, %r47, %r465;
	shr.u32 	%r75, %r53, 8;
	add.s32 	%r76, %r75, 1;
	and.b32  	%r77, %r76, 3;
	neg.s32 	%r466, %r77;
	mov.u32 	%r469, %r47;
$L__BB23_64:
	.pragma "nounroll";
	mul.wide.u32 	%rd54, %r467, 8;
	add.s64 	%rd53, %rd15, %rd54;
	// begin inline asm
	ld.global.nc.u64 %rd52, [%rd53];
	// end inline asm
	mov.b64 	%fd89, %rd52;
	setp.lt.f64 	%p25, %fd379, %fd89;
	selp.f64 	%fd379, %fd89, %fd379, %p25;
	add.s32 	%r469, %r469, 256;
	add.s32 	%r467, %r467, 256;
	add.s32 	%r466, %r466, 1;
	setp.ne.s32 	%p26, %r466, 0;
	@%p26 bra 	$L__BB23_64;
$L__BB23_65:
	setp.lt.u32 	%p27, %r53, 768;
	@%p27 bra 	$L__BB23_68;
	cvt.u64.u32 	%rd55, %r469;
	cvt.u64.u32 	%rd56, %r465;
	add.s64 	%rd57, %rd55, %rd56;
	shl.b64 	%rd58, %rd57, 3;
	add.s64 	%rd59, %rd58, %rd15;
	add.s64 	%rd205, %rd59, 4096;
	add.s32 	%r470, %r469, %r465;
$L__BB23_67:
	mul.wide.u32 	%rd68, %r470, 8;
	add.s64 	%rd61, %rd15, %rd68;
	// begin inline asm
	ld.global.nc.u64 %rd60, [%rd61];
	// end inline asm
	mov.b64 	%fd90, %rd60;
	setp.lt.f64 	%p28, %fd379, %fd90;
	selp.f64 	%fd91, %fd90, %fd379, %p28;
	add.s64 	%rd63, %rd205, -2048;
	// begin inline asm
	ld.global.nc.u64 %rd62, [%rd63];
	// end inline asm
	mov.b64 	%fd92, %rd62;
	setp.lt.f64 	%p29, %fd91, %fd92;
	selp.f64 	%fd93, %fd92, %fd91, %p29;
	// begin inline asm
	ld.global.nc.u64 %rd64, [%rd205];
	// end inline asm
	mov.b64 	%fd94, %rd64;
	setp.lt.f64 	%p30, %fd93, %fd94;
	selp.f64 	%fd95, %fd94, %fd93, %p30;
	add.s64 	%rd67, %rd205, 2048;
	// begin inline asm
	ld.global.nc.u64 %rd66, [%rd67];
	// end inline asm
	mov.b64 	%fd96, %rd66;
	setp.lt.f64 	%p31, %fd95, %fd96;
	selp.f64 	%fd379, %fd96, %fd95, %p31;
	add.s32 	%r469, %r469, 1024;
	add.s64 	%rd205, %rd205, 8192;
	add.s32 	%r470, %r470, 1024;
	setp.lt.s32 	%p32, %r469, %r52;
	@%p32 bra 	$L__BB23_67;
$L__BB23_68:
	// begin inline asm
	mov.u32 %r78, %laneid;
	// end inline asm
	mov.b64 	%rd69, %fd379;
	mov.b64 	{%r80, %r85}, %rd69;
	mov.b32 	%r86, 1;
	mov.b32 	%r127, 31;
	mov.b32 	%r128, -1;
	// begin inline asm
	shfl.sync.down.b32 %r79, %r80, %r86, %r127, %r128;
	// end inline asm
	// begin inline asm
	shfl.sync.down.b32 %r84, %r85, %r86, %r127, %r128;
	// end inline asm
	mov.b64 	%rd70, {%r79, %r84};
	mov.b64 	%fd97, %rd70;
	setp.gt.s32 	%p33, %r78, 30;
	setp.lt.f64 	%p34, %fd379, %fd97;
	selp.f64 	%fd98, %fd97, %fd379, %p34;
	selp.f64 	%fd99, %fd379, %fd98, %p33;
	mov.b64 	%rd71, %fd99;
	mov.b64 	{%r90, %r95}, %rd71;
	mov.b32 	%r96, 2;
	// begin inline asm
	shfl.sync.down.b32 %r89, %r90, %r96, %r127, %r128;
	// end inline asm
	// begin inline asm
	shfl.sync.down.b32 %r94, %r95, %r96, %r127, %r128;
	// end inline asm
	mov.b64 	%rd72, {%r89, %r94};
	mov.b64 	%fd100, %rd72;
	setp.gt.s32 	%p35, %r78, 29;
	setp.lt.f64 	%p36, %fd99, %fd100;
	selp.f64 	%fd101, %fd100, %fd99, %p36;
	selp.f64 	%fd102, %fd99, %fd101, %p35;
	mov.b64 	%rd73, %fd102;
	mov.b64 	{%r100, %r105}, %rd73;
	mov.b32 	%r106, 4;
	// begin inline asm
	shfl.sync.down.b32 %r99, %r100, %r106, %r127, %r128;
	// end inline asm
	// begin inline asm
	shfl.sync.down.b32 %r104, %r105, %r106, %r127, %r128;
	// end inline asm
	mov.b64 	%rd74, {%r99, %r104};
	mov.b64 	%fd103, %rd74;
	setp.gt.s32 	%p37, %r78, 27;
	setp.lt.f64 	%p38, %fd102, %fd103;
	selp.f64 	%fd104, %fd103, %fd102, %p38;
	selp.f64 	%fd105, %fd102, %fd104, %p37;
	mov.b64 	%rd75, %fd105;
	mov.b64 	{%r110, %r115}, %rd75;
	mov.b32 	%r116, 8;
	// begin inline asm
	shfl.sync.down.b32 %r109, %r110, %r116, %r127, %r128;
	// end inline asm
	// begin inline asm
	shfl.sync.down.b32 %r114, %r115, %r116, %r127, %r128;
	// end inline asm
	mov.b64 	%rd76, {%r109, %r114};
	mov.b64 	%fd106, %rd76;
	setp.gt.s32 	%p39, %r78, 23;
	setp.lt.f64 	%p40, %fd105, %fd106;
	selp.f64 	%fd107, %fd106, %fd105, %p40;
	selp.f64 	%fd108, %fd105, %fd107, %p39;
	mov.b64 	%rd77, %fd108;
	mov.b64 	{%r120, %r125}, %rd77;
	mov.b32 	%r126, 16;
	// begin inline asm
	shfl.sync.down.b32 %r119, %r120, %r126, %r127, %r128;
	// end inline asm
	// begin inline asm
	shfl.sync.down.b32 %r124, %r125, %r126, %r127, %r128;
	// end inline asm
	mov.b64 	%rd78, {%r119, %r124};
	mov.b64 	%fd109, %rd78;
	setp.gt.s32 	%p41, %r78, 15;
	setp.lt.f64 	%p42, %fd108, %fd109;
	selp.f64 	%fd54, %fd109, %fd108, %p42;
	selp.f64 	%fd380, %fd108, %fd54, %p41;
	setp.ne.s32 	%p43, %r78, 0;
	@%p43 bra 	$L__BB23_70;
	shr.u32 	%r129, %r47, 2;
	and.b32  	%r130, %r129, 248;
	mov.u32 	%r131, _ZZN3cub18CUB_300001_SM_10006detail6reduce28DeviceReduceSingleTileKernelINS2_10policy_hubIdjN4cuda3__47maximumIdEEE10Policy1000EPdSB_iS8_ddNS5_3std3__410__identityEEEvT0_T1_T2_T3_T4_T6_E12temp_storage;
	add.s32 	%r132, %r131, %r130;
	st.shared.f64 	[%r132+8], %fd54;
$L__BB23_70:
	bar.sync 	0;
	setp.ne.s32 	%p44, %r47, 0;
	@%p44 bra 	$L__BB23_72;
	ld.shared.f64 	%fd110, [_ZZN3cub18CUB_300001_SM_10006detail6reduce28DeviceReduceSingleTileKernelINS2_10policy_hubIdjN4cuda3__47maximumIdEEE10Policy1000EPdSB_iS8_ddNS5_3std3__410__identityEEEvT0_T1_T2_T3_T4_T6_E12temp_storage+16];
	setp.lt.f64 	%p45, %fd380, %fd110;
	selp.f64 	%fd111, %fd110, %fd380, %p45;
	ld.shared.f64 	%fd112, [_ZZN3cub18CUB_300001_SM_10006detail6reduce28DeviceReduceSingleTileKernelINS2_10policy_hubIdjN4cuda3__47maximumIdEEE10Policy1000EPdSB_iS8_ddNS5_3std3__410__identityEEEvT0_T1_T2_T3_T4_T6_E12temp_storage+24];
	setp.lt.f64 	%p46, %fd111, %fd112;
	selp.f64 	%fd113, %fd112, %fd111, %p46;
	ld.shared.f64 	%fd114, [_ZZN3cub18CUB_300001_SM_10006detail6reduce28DeviceReduceSingleTileKernelINS2_10policy_hubIdjN4cuda3__47maximumIdEEE10Policy1000EPdSB_iS8_ddNS5_3std3__410__identityEEEvT0_T1_T2_T3_T4_T6_E12temp_storage+32];
	setp.lt.f64 	%p47, %fd113, %fd114;
	selp.f64 	%fd115, %fd114, %fd113, %p47;
	ld.shared.f64 	%fd116, [_ZZN3cub18CUB_300001_SM_10006detail6reduce28DeviceReduceSingleTileKernelINS2_10policy_hubIdjN4cuda3__47maximumIdEEE10Policy1000EPdSB_iS8_ddNS5_3std3__410__identityEEEvT0_T1_T2_T3_T4_T6_E12temp_storage+40];
	setp.lt.f64 	%p48, %fd115, %fd116;
	selp.f64 	%fd117, %fd116, %fd115, %p48;
	ld.shared.f64 	%fd118, [_ZZN3cub18CUB_300001_SM_10006detail6reduce28DeviceReduceSingleTileKernelINS2_10policy_hubIdjN4cuda3__47maximumIdEEE10Policy1000EPdSB_iS8_ddNS5_3std3__410__identityEEEvT0_T1_T2_T3_T4_T6_E12temp_storage+48];
	setp.lt.f64 	%p49, %fd117, %fd118;
	selp.f64 	%fd119, %fd118, %fd117, %p49;
	ld.shared.f64 	%fd120, [_ZZN3cub18CUB_300001_SM_10006detail6reduce28DeviceReduceSingleTileKernelINS2_10policy_hubIdjN4cuda3__47maximumIdEEE10Policy1000EPdSB_iS8_ddNS5_3std3__410__identityEEEvT0_T1_T2_T3_T4_T6_E12temp_storage+56];
	setp.lt.f64 	%p50, %fd119, %fd120;
	selp.f64 	%fd121, %fd120, %fd119, %p50;
	ld.shared.f64 	%fd122, [_ZZN3cub18CUB_300001_SM_10006detail6reduce28DeviceReduceSingleTileKernelINS2_10policy_hubIdjN4cuda3__47maximumIdEEE10Policy1000EPdSB_iS8_ddNS5_3std3__410__identityEEEvT0_T1_T2_T3_T4_T6_E12temp_storage+64];
	setp.lt.f64 	%p51, %fd121, %fd122;
	selp.f64 	%fd380, %fd122, %fd121, %p51;
$L__BB23_72:
	mov.u32 	%r444, %tid.x;
	setp.ne.s32 	%p217, %r444, 0;
	@%p217 bra 	$L__BB23_74;
	setp.lt.f64 	%p218, %fd58, %fd380;
	selp.f64 	%fd353, %fd380, %fd58, %p218;
	st.global.f64 	[%rd1], %fd353;
$L__BB23_74:
	ret;

}
	// .globl	_ZN3cub18CUB_300001_SM_10006detail6reduce28DeviceReduceSingleTileKernelINS2_10policy_hubIdyN4cuda3__47maximumIdEEE10Policy1000EN6thrust24THRUST_300001_SM_1000_NS10device_ptrIdEEPdyS8_ddNS5_3std3__410__identityEEEvT0_T1_T2_T3_T4_T6_
.visible .entry _ZN3cub18CUB_300001_SM_10006detail6reduce28DeviceReduceSingleTileKernelINS2_10policy_hubIdyN4cuda3__47maximumIdEEE10Policy1000EN6thrust24THRUST_300001_SM_1000_NS10device_ptrIdEEPdyS8_ddNS5_3std3__410__identityEEEvT0_T1_T2_T3_T4_T6_(
	.param .align 8 .b8 _ZN3cub18CUB_300001_SM_10006detail6reduce28DeviceReduceSingleTileKernelINS2_10policy_hubIdyN4cuda3__47maximumIdEEE10Policy1000EN6thrust24THRUST_300001_SM_1000_NS10device_ptrIdEEPdyS8_ddNS5_3std3__410__identityEEEvT0_T1_T2_T3_T4_T6__param_0[8],
	.param .u64 .ptr .align 1 _ZN3cub18CUB_300001_SM_10006detail6reduce28DeviceReduceSingleTileKernelINS2_10policy_hubIdyN4cuda3__47maximumIdEEE10Policy1000EN6thrust24THRUST_300001_SM_1000_NS10device_ptrIdEEPdyS8_ddNS5_3std3__410__identityEEEvT0_T1_T2_T3_T4_T6__param_1,
	.param .u64 _ZN3cub18CUB_300001_SM_10006detail6reduce28DeviceReduceSingleTileKernelINS2_10policy_hubIdyN4cuda3__47maximumIdEEE10Policy1000EN6thrust24THRUST_300001_SM_1000_NS10device_ptrIdEEPdyS8_ddNS5_3std3__410__identityEEEvT0_T1_T2_T3_T4_T6__param_2,
	.param .align 1 .b8 _ZN3cub18CUB_300001_SM_10006detail6reduce28DeviceReduceSingleTileKernelINS2_10policy_hubIdyN4cuda3__47maximumIdEEE10Policy1000EN6thrust24THRUST_300001_SM_1000_NS10device_ptrIdEEPdyS8_ddNS5_3std3__410__identityEEEvT0_T1_T2_T3_T4_T6__param_3[1],
	.param .f64 _ZN3cub18CUB_300001_SM_10006detail6reduce28DeviceReduceSingleTileKernelINS2_10policy_hubIdyN4cuda3__47maximumIdEEE10Policy1000EN6thrust24THRUST_300001_SM_1000_NS10device_ptrIdEEPdyS8_ddNS5_3std3__410__identityEEEvT0_T1_T2_T3_T4_T6__param_4,
	.param .align 1 .b8 _ZN3cub18CUB_300001_SM_10006detail6reduce28DeviceReduceSingleTileKernelINS2_10policy_hubIdyN4cuda3__47maximumIdEEE10Policy1000EN6thrust24THRUST_300001_SM_1000_NS10device_ptrIdEEPdyS8_ddNS5_3std3__410__identityEEEvT0_T1_T2_T3_T4_T6__param_5[1]
)
.maxntid 256
.minnctapersm 1
{
	.reg .pred 	%p<169>;
	.reg .b32 	%r<246>;
	.reg .b64 	%rd<86>;
	.reg .b64 	%fd<309>;
	// demoted variable
	.shared .align 8 .b8 _ZZN3cub18CUB_300001_SM_10006detail6reduce28DeviceReduceSingleTileKernelINS2_10policy_hubIdyN4cuda3__47maximumIdEEE10Policy1000EN6thrust24THRUST_300001_SM_1000_NS10device_ptrIdEEPdyS8_ddNS5_3std3__410__identityEEEvT0_T1_T2_T3_T4_T6_E12temp_storage[80];
	ld.param.u64 	%rd18, [_ZN3cub18CUB_300001_SM_10006detail6reduce28DeviceReduceSingleTileKernelINS2_10policy_hubIdyN4cuda3__47maximumIdEEE10Policy1000EN6thrust24THRUST_300001_SM_1000_NS10device_ptrIdEEPdyS8_ddNS5_3std3__410__identityEEEvT0_T1_T2_T3_T4_T6__param_0];
	ld.param.u64 	%rd20, [_ZN3cub18CUB_300001_SM_10006detail6reduce28DeviceReduceSingleTileKernelINS2_10policy_hubIdyN4cuda3__47maximumIdEEE10Policy1000EN6thrust24THRUST_300001_SM_1000_NS10device_ptrIdEEPdyS8_ddNS5_3std3__410__identityEEEvT0_T1_T2_T3_T4_T6__param_1];
	ld.param.u64 	%rd19, [_ZN3cub18CUB_300001_SM_10006detail6reduce28DeviceReduceSingleTileKernelINS2_10policy_hubIdyN4cuda3__47maximumIdEEE10Policy1000EN6thrust24THRUST_300001_SM_1000_NS10device_ptrIdEEPdyS8_ddNS5_3std3__410__identityEEEvT0_T1_T2_T3_T4_T6__param_2];
	ld.param.f64 	%fd42, [_ZN3cub18CUB_300001_SM_10006detail6reduce28DeviceReduceSingleTileKernelINS2_10policy_hubIdyN4cuda3__47maximumIdEEE10Policy1000EN6thrust24THRUST_300001_SM_1000_NS10device_ptrIdEEPdyS8_ddNS5_3std3__410__identityEEEvT0_T1_T2_T3_T4_T6__param_4];
	cvta.to.global.u64 	%rd1, %rd20;
	setp.ne.s64 	%p1, %rd19, 0;
	@%p1 bra 	$L__BB24_3;
	mov.u32 	%r231, %tid.x;
	setp.ne.s32 	%p168, %r231, 0;
	@%p168 bra 	$L__BB24_51;
	st.global.f64 	[%rd1], %fd42;
	bra.uni 	$L__BB24_51;
$L__BB24_3:
	cvta.to.global.u64 	%rd2, %rd18;
	setp.gt.u64 	%p2, %rd19, 2047;
	@%p2 bra 	$L__BB24_28;
	cvt.u32.u64 	%r1, %rd19;
	mov.u32 	%r2, %tid.x;
	setp.ge.u32 	%p80, %r2, %r1;
	mov.f64 	%fd296, 0d0000000000000000;
	mov.u32 	%r235, %r2;
	@%p80 bra 	$L__BB24_6;
	mul.wide.u32 	%rd51, %r2, 8;
	add.s64 	%rd52, %rd2, %rd51;
	ld.global.f64 	%fd296, [%rd52];
	add.s32 	%r235, %r2, 256;
$L__BB24_6:
	setp.ge.u32 	%p81, %r235, %r1;
	@%p81 bra 	$L__BB24_19;
	not.b32 	%r108, %r235;
	add.s32 	%r109, %r108, %r1;
	shr.u32 	%r110, %r109, 8;
	add.s32 	%r5, %r110, 1;
	and.b32  	%r6, %r5, 15;
	setp.lt.u32 	%p82, %r109, 3840;
	@%p82 bra 	$L__BB24_10;
	and.b32  	%r111, %r5, 33554416;
	neg.s32 	%r233, %r111;
	mul.wide.u32 	%rd53, %r235, 8;
	add.s64 	%rd54, %rd53, %rd2;
	add.s64 	%rd81, %rd54, 16384;
$L__BB24_9:
	.pragma "nounroll";
	ld.global.f64 	%fd157, [%rd81+-16384];
	setp.lt.f64 	%p83, %fd296, %fd157;
	selp.f64 	%fd158, %fd157, %fd296, %p83;
	ld.global.f64 	%fd159, [%rd81+-14336];
	setp.lt.f64 	%p84, %fd158, %fd159;
	selp.f64 	%fd160, %fd159, %fd158, %p84;
	ld.global.f64 	%fd161, [%rd81+-12288];
	setp.lt.f64 	%p85, %fd160, %fd161;
	selp.f64 	%fd162, %fd161, %fd160, %p85;
	ld.global.f64 	%fd163, [%rd81+-10240];
	setp.lt.f64 	%p86, %fd162, %fd163;
	selp.f64 	%fd164, %fd163, %fd162, %p86;
	ld.global.f64 	%fd165, [%rd81+-8192];
	setp.lt.f64 	%p87, %fd164, %fd165;
	selp.f64 	%fd166, %fd165, %fd164, %p87;
	ld.global.f64 	%fd167, [%rd81+-6144];
	setp.lt.f64 	%p88, %fd166, %fd167;
	selp.f64 	%fd168, %fd167, %fd166, %p88;
	ld.global.f64 	%fd169, [%rd81+-4096];
	setp.lt.f64 	%p89, %fd168, %fd169;
	selp.f64 	%fd170, %fd169, %fd168, %p89;
	ld.global.f64 	%fd171, [%rd81+-2048];
	setp.lt.f64 	%p90, %fd170, %fd171;
	selp.f64 	%fd172, %fd171, %fd170, %p90;
	ld.global.f64 	%fd173, [%rd81];
	setp.lt.f64 	%p91, %fd172, %fd173;
	selp.f64 	%fd174, %fd173, %fd172, %p91;
	ld.global.f64 	%fd175, [%rd81+2048];
	setp.lt.f64 	%p92, %fd174, %fd175;
	selp.f64 	%fd176, %fd175, %fd174, %p92;
	ld.global.f64 	%fd177, [%rd81+4096];
	setp.lt.f64 	%p93, %fd176, %fd177;
	selp.f64 	%fd178, %fd177, %fd176, %p93;
	ld.global.f64 	%fd179, [%rd81+6144];
	setp.lt.f64 	%p94, %fd178, %fd179;
	selp.f64 	%fd180, %fd179, %fd178, %p94;
	ld.global.f64 	%fd181, [%rd81+8192];
	setp.lt.f64 	%p95, %fd180, %fd181;
	selp.f64 	%fd182, %fd181, %fd180, %p95;
	ld.global.f64 	%fd183, [%rd81+10240];
	setp.lt.f64 	%p96, %fd182, %fd183;
	selp.f64 	%fd184, %fd183, %fd182, %p96;
	ld.global.f64 	%fd185, [%rd81+12288];
	setp.lt.f64 	%p97, %fd184, %fd185;
	selp.f64 	%fd186, %fd185, %fd184, %p97;
	ld.global.f64 	%fd187, [%rd81+14336];
	setp.lt.f64 	%p98, %fd186, %fd187;
	selp.f64 	%fd296, %fd187, %fd186, %p98;
	add.s32 	%r235, %r235, 4096;
	add.s32 	%r233, %r233, 16;
	add.s64 	%rd81, %rd81, 32768;
	setp.ne.s32 	%p99, %r233, 0;
	@%p99 bra 	$L__BB24_9;
$L__BB24_10:
	setp.eq.s32 	%p100, %r6, 0;
	@%p100 bra 	$L__BB24_19;
	and.b32  	%r13, %r5, 7;
	setp.lt.u32 	%p101, %r6, 8;
	@%p101 bra 	$L__BB24_13;
	mul.wide.s32 	%rd55, %r235, 8;
	add.s64 	%rd56, %rd2, %rd55;
	ld.global.f64 	%fd189, [%rd56];
	setp.lt.f64 	%p102, %fd296, %fd189;
	selp.f64 	%fd190, %fd189, %fd296, %p102;
	ld.global.f64 	%fd191, [%rd56+2048];
	setp.lt.f64 	%p103, %fd190, %fd191;
	selp.f64 	%fd192, %fd191, %fd190, %p103;
	ld.global.f64 	%fd193, [%rd56+4096];
	setp.lt.f64 	%p104, %fd192, %fd193;
	selp.f64 	%fd194, %fd193, %fd192, %p104;
	ld.global.f64 	%fd195, [%rd56+6144];
	setp.lt.f64 	%p105, %fd194, %fd195;
	selp.f64 	%fd196, %fd195, %fd194, %p105;
	ld.global.f64 	%fd197, [%rd56+8192];
	setp.lt.f64 	%p106, %fd196, %fd197;
	selp.f64 	%fd198, %fd197, %fd196, %p106;
	ld.global.f64 	%fd199, [%rd56+10240];
	setp.lt.f64 	%p107, %fd198, %fd199;
	selp.f64 	%fd200, %fd199, %fd198, %p107;
	ld.global.f64 	%fd201, [%rd56+12288];
	setp.lt.f64 	%p108, %fd200, %fd201;
	selp.f64 	%fd202, %fd201, %fd200, %p108;
	ld.global.f64 	%fd203, [%rd56+14336];
	setp.lt.f64 	%p109, %fd202, %fd203;
	selp.f64 	%fd296, %fd203, %fd202, %p109;
	add.s32 	%r235, %r235, 2048;
$L__BB24_13:
	setp.eq.s32 	%p110, %r13, 0;
	@%p110 bra 	$L__BB24_19;
	and.b32  	%r16, %r5, 3;
	setp.lt.u32 	%p111, %r13, 4;
	@%p111 bra 	$L__BB24_16;
	mul.wide.s32 	%rd57, %r235, 8;
	add.s64 	%rd58, %rd2, %rd57;
	ld.global.f64 	%fd205, [%rd58];
	setp.lt.f64 	%p112, %fd296, %fd205;
	selp.f64 	%fd206, %fd205, %fd296, %p112;
	ld.global.f64 	%fd207, [%rd58+2048];
	setp.lt.f64 	%p113, %fd206, %fd207;
	selp.f64 	%fd208, %fd207, %fd206, %p113;
	ld.global.f64 	%fd209, [%rd58+4096];
	setp.lt.f64 	%p114, %fd208, %fd209;
	selp.f64 	%fd210, %fd209, %fd208, %p114;
	ld.global.f64 	%fd211, [%rd58+6144];
	setp.lt.f64 	%p115, %fd210, %fd211;
	selp.f64 	%fd296, %fd211, %fd210, %p115;
	add.s32 	%r235, %r235, 1024;
$L__BB24_16:
	setp.eq.s32 	%p116, %r16, 0;
	@%p116 bra 	$L__BB24_19;
	neg.s32 	%r238, %r16;
$L__BB24_18:
	.pragma "nounroll";
	mul.wide.s32 	%rd59, %r235, 8;
	add.s64 	%rd60, %rd2, %rd59;
	ld.global.f64 	%fd212, [%rd60];
	setp.lt.f64 	%p117, %fd296, %fd212;
	selp.f64 	%fd296, %fd212, %fd296, %p117;
	add.s32 	%r235, %r235, 256;
	add.s32 	%r238, %r238, 1;
	setp.ne.s32 	%p118, %r238, 0;
	@%p118 bra 	$L__BB24_18;
$L__BB24_19:
	setp.lt.u64 	%p119, %rd19, 256;
	@%p119 bra 	$L__BB24_24;
	// begin inline asm
	mov.u32 %r175, %laneid;
	// end inline asm
	mov.b64 	%rd71, %fd296;
	mov.b64 	{%r177, %r182}, %rd71;
	mov.b32 	%r183, 1;
	mov.b32 	%r224, 31;
	mov.b32 	%r225, -1;
	// begin inline asm
	shfl.sync.down.b32 %r176, %r177, %r183, %r224, %r225;
	// end inline asm
	// begin inline asm
	shfl.sync.down.b32 %r181, %r182, %r183, %r224, %r225;
	// end inline asm
	mov.b64 	%rd72, {%r176, %r181};
	mov.b64 	%fd260, %rd72;
	setp.gt.s32 	%p147, %r175, 30;
	setp.lt.f64 	%p148, %fd296, %fd260;
	selp.f64 	%fd261, %fd260, %fd296, %p148;
	selp.f64 	%fd262, %fd296, %fd261, %p147;
	mov.b64 	%rd73, %fd262;
	mov.b64 	{%r187, %r192}, %rd73;
	mov.b32 	%r193, 2;
	// begin inline asm
	shfl.sync.down.b32 %r186, %r187, %r193, %r224, %r225;
	// end inline asm
	// begin inline asm
	shfl.sync.down.b32 %r191, %r192, %r193, %r224, %r225;
	// end inline asm
	mov.b64 	%rd74, {%r186, %r191};
	mov.b64 	%fd263, %rd74;
	setp.gt.s32 	%p149, %r175, 29;
	setp.lt.f64 	%p150, %fd262, %fd263;
	selp.f64 	%fd264, %fd263, %fd262, %p150;
	selp.f64 	%fd265, %fd262, %fd264, %p149;
	mov.b64 	%rd75, %fd265;
	mov.b64 	{%r197, %r202}, %rd75;
	mov.b32 	%r203, 4;
	// begin inline asm
	shfl.sync.down.b32 %r196, %r197, %r203, %r224, %r225;
	// end inline asm
	// begin inline asm
	shfl.sync.down.b32 %r201, %r202, %r203, %r224, %r225;
	// end inline asm
	mov.b64 	%rd76, {%r196, %r201};
	mov.b64 	%fd266, %rd76;
	setp.gt.s32 	%p151, %r175, 27;
	setp.lt.f64 	%p152, %fd265, %fd266;
	selp.f64 	%fd267, %fd266, %fd265, %p152;
	selp.f64 	%fd268, %fd265, %fd267, %p151;
	mov.b64 	%rd77, %fd268;
	mov.b64 	{%r207, %r212}, %rd77;
	mov.b32 	%r213, 8;
	// begin inline asm
	shfl.sync.down.b32 %r206, %r207, %r213, %r224, %r225;
	// end inline asm
	// begin inline asm
	shfl.sync.down.b32 %r211, %r212, %r213, %r224, %r225;
	// end inline asm
	mov.b64 	%rd78, {%r206, %r211};
	mov.b64 	%fd269, %rd78;
	setp.gt.s32 	%p153, %r175, 23;
	setp.lt.f64 	%p154, %fd268, %fd269;
	selp.f64 	%fd270, %fd269, %fd268, %p154;
	selp.f64 	%fd271, %fd268, %fd270, %p153;
	mov.b64 	%rd79, %fd271;
	mov.b64 	{%r217, %r222}, %rd79;
	mov.b32 	%r223, 16;
	// begin inline asm
	shfl.sync.down.b32 %r216, %r217, %r223, %r224, %r225;
	// end inline asm
	// begin inline asm
	shfl.sync.down.b32 %r221, %r222, %r223, %r224, %r225;
	// end inline asm
	mov.b64 	%rd80, {%r216, %r221};
	mov.b64 	%fd272, %rd80;
	setp.gt.s32 	%p155, %r175, 15;
	setp.lt.f64 	%p156, %fd271, %fd272;
	selp.f64 	%fd16, %fd272, %fd271, %p156;
	selp.f64 	%fd308, %fd271, %fd16, %p155;
	setp.ne.s32 	%p157, %r175, 0;
	@%p157 bra 	$L__BB24_22;
	shr.u32 	%r226, %r2, 2;
	and.b32  	%r227, %r226, 248;
	mov.u32 	%r228, _ZZN3cub18CUB_300001_SM_10006detail6reduce28DeviceReduceSingleTileKernelINS2_10policy_hubIdyN4cuda3__47maximumIdEEE10Policy1000EN6thrust24THRUST_300001_SM_1000_NS10device_ptrIdEEPdyS8_ddNS5_3std3__410__identityEEEvT0_T1_T2_T3_T4_T6_E12temp_storage;
	add.s32 	%r229, %r228, %r227;
	st.shared.f64 	[%r229+8], %fd16;
$L__BB24_22:
	bar.sync 	0;
	setp.ne.s32 	%p158, %r2, 0;
	@%p158 bra 	$L__BB24_49;
	ld.shared.f64 	%fd273, [_ZZN3cub18CUB_300001_SM_10006detail6reduce28DeviceReduceSingleTileKernelINS2_10policy_hubIdyN4cuda3__47maximumIdEEE10Policy1000EN6thrust24THRUST_300001_SM_1000_NS10device_ptrIdEEPdyS8_ddNS5_3std3__410__identityEEEvT0_T1_T2_T3_T4_T6_E12temp_storage+16];
	setp.lt.f64 	%p159, %fd308, %fd273;
	selp.f64 	%fd274, %fd273, %fd308, %p159;
	ld.shared.f64 	%fd275, [_ZZN3cub18CUB_300001_SM_10006detail6reduce28DeviceReduceSingleTileKernelINS2_10policy_hubIdyN4cuda3__47maximumIdEEE10Policy1000EN6thrust24THRUST_300001_SM_1000_NS10device_ptrIdEEPdyS8_ddNS5_3std3__410__identityEEEvT0_T1_T2_T3_T4_T6_E12temp_storage+24];
	setp.lt.f64 	%p160, %fd274, %fd275;
	selp.f64 	%fd276, %fd275, %fd274, %p160;
	ld.shared.f64 	%fd277, [_ZZN3cub18CUB_300001_SM_10006detail6reduce28DeviceReduceSingleTileKernelINS2_10policy_hubIdyN4cuda3__47maximumIdEEE10Policy1000EN6thrust24THRUST_300001_SM_1000_NS10device_ptrIdEEPdyS8_ddNS5_3std3__410__identityEEEvT0_T1_T2_T3_T4_T6_E12temp_storage+32];
	setp.lt.f64 	%p161, %fd276, %fd277;
	selp.f64 	%fd278, %fd277, %fd276, %p161;
	ld.shared.f64 	%fd279, [_ZZN3cub18CUB_300001_SM_10006detail6reduce28DeviceReduceSingleTileKernelINS2_10policy_hubIdyN4cuda3__47maximumIdEEE10Policy1000EN6thrust24THRUST_300001_SM_1000_NS10device_ptrIdEEPdyS8_ddNS5_3std3__410__identityEEEvT0_T1_T2_T3_T4_T6_E12temp_storage+40];
	setp.lt.f64 	%p162, %fd278, %fd279;
	selp.f64 	%fd280, %fd279, %fd278, %p162;
	ld.shared.f64 	%fd281, [_ZZN3cub18CUB_300001_SM_10006detail6reduce28DeviceReduceSingleTileKernelINS2_10policy_hubIdyN4cuda3__47maximumIdEEE10Policy1000EN6thrust24THRUST_300001_SM_1000_NS10device_ptrIdEEPdyS8_ddNS5_3std3__410__identityEEEvT0_T1_T2_T3_T4_T6_E12temp_storage+48];
	setp.lt.f64 	%p163, %fd280, %fd281;
	selp.f64 	%fd282, %fd281, %fd280, %p163;
	ld.shared.f64 	%fd283, [_ZZN3cub18CUB_300001_SM_10006detail6reduce28DeviceReduceSingleTileKernelINS2_10policy_hubIdyN4cuda3__47maximumIdEEE10Policy1000EN6thrust24THRUST_300001_SM_1000_NS10device_ptrIdEEPdyS8_ddNS5_3std3__410__identityEEEvT0_T1_T2_T3_T4_T6_E12temp_storage+56];
	setp.lt.f64 	%p164, %fd282, %fd283;
	selp.f64 	%fd284, %fd283, %fd282, %p164;
	ld.shared.f64 	%fd285, [_ZZN3cub18CUB_300001_SM_10006detail6reduce28DeviceReduceSingleTileKernelINS2_10policy_hubIdyN4cuda3__47maximumIdEEE10Policy1000EN6thrust24THRUST_300001_SM_1000_NS10device_ptrIdEEPdyS8_ddNS5_3std3__410__identityEEEvT0_T1_T2_T3_T4_T6_E12temp_storage+64];
	setp.lt.f64 	%p165, %fd284, %fd285;
	selp.f64 	%fd308, %fd285, %fd284, %p165;
	bra.uni 	$L__BB24_49;
$L__BB24_24:
	// begin inline asm
	mov.u32 %r112, %laneid;
	// end inline asm
	and.b32  	%r163, %r2, 992;
	add.s32 	%r164, %r163, 32;
	setp.gt.u32 	%p120, %r164, %r1;
	not.b32 	%r165, %r163;
	add.s32 	%r166, %r1, %r165;
	selp.b32 	%r161, %r166, 31, %p120;
	mov.b64 	%rd61, %fd296;
	mov.b64 	{%r114, %r119}, %rd61;
	mov.b32 	%r120, 1;
	mov.b32 	%r162, -1;
	// begin inline asm
	shfl.sync.down.b32 %r113, %r114, %r120, %r161, %r162;
	// end inline asm
	// begin inline asm
	shfl.sync.down.b32 %r118, %r119, %r120, %r161, %r162;
	// end inline asm
	mov.b64 	%rd62, {%r113, %r118};
	mov.b64 	%fd213, %rd62;
	setp.lt.s32 	%p121, %r112, %r161;
	setp.lt.f64 	%p122, %fd296, %fd213;
	selp.f64 	%fd214, %fd213, %fd296, %p122;
	selp.f64 	%fd215, %fd214, %fd296, %p121;
	mov.b64 	%rd63, %fd215;
	mov.b64 	{%r124, %r129}, %rd63;
	mov.b32 	%r130, 2;
	// begin inline asm
	shfl.sync.down.b32 %r123, %r124, %r130, %r161, %r162;
	// end inline asm
	// begin inline asm
	shfl.sync.down.b32 %r128, %r129, %r130, %r161, %r162;
	// end inline asm
	mov.b64 	%rd64, {%r123, %r128};
	mov.b64 	%fd216, %rd64;
	add.s32 	%r167, %r112, 2;
	setp.gt.s32 	%p123, %r167, %r161;
	setp.lt.f64 	%p124, %fd215, %fd216;
	selp.f64 	%fd217, %fd216, %fd215, %p124;
	selp.f64 	%fd218, %fd215, %fd217, %p123;
	mov.b64 	%rd65, %fd218;
	mov.b64 	{%r134, %r139}, %rd65;
	mov.b32 	%r140, 4;
	// begin inline asm
	shfl.sync.down.b32 %r133, %r134, %r140, %r161, %r162;
	// end inline asm
	// begin inline asm
	shfl.sync.down.b32 %r138, %r139, %r140, %r161, %r162;
	// end inline asm
	mov.b64 	%rd66, {%r133, %r138};
	mov.b64 	%fd219, %rd66;
	add.s32 	%r168, %r112, 4;
	setp.gt.s32 	%p125, %r168, %r161;
	setp.lt.f64 	%p126, %fd218, %fd219;
	selp.f64 	%fd220, %fd219, %fd218, %p126;
	selp.f64 	%fd221, %fd218, %fd220, %p125;
	mov.b64 	%rd67, %fd221;
	mov.b64 	{%r144, %r149}, %rd67;
	mov.b32 	%r150, 8;
	// begin inline asm
	shfl.sync.down.b32 %r143, %r144, %r150, %r161, %r162;
	// end inline asm
	// begin inline asm
	shfl.sync.down.b32 %r148, %r149, %r150, %r161, %r162;
	// end inline asm
	mov.b64 	%rd68, {%r143, %r148};
	mov.b64 	%fd222, %rd68;
	add.s32 	%r169, %r112, 8;
	setp.gt.s32 	%p127, %r169, %r161;
	setp.lt.f64 	%p128, %fd221, %fd222;
	selp.f64 	%fd223, %fd222, %fd221, %p128;
	selp.f64 	%fd224, %fd221, %fd223, %p127;
	mov.b64 	%rd69, %fd224;
	mov.b64 	{%r154, %r159}, %rd69;
	mov.b32 	%r160, 16;
	// begin inline asm
	shfl.sync.down.b32 %r153, %r154, %r160, %r161, %r162;
	// end inline asm
	// begin inline asm
	shfl.sync.down.b32 %r158, %r159, %r160, %r161, %r162;
	// end inline asm
	mov.b64 	%rd70, {%r153, %r158};
	mov.b64 	%fd225, %rd70;
	add.s32 	%r170, %r112, 16;
	setp.gt.s32 	%p129, %r170, %r161;
	setp.lt.f64 	%p130, %fd224, %fd225;
	selp.f64 	%fd226, %fd225, %fd224, %p130;
	selp.f64 	%fd308, %fd224, %fd226, %p129;
	setp.ne.s32 	%p131, %r112, 0;
	@%p131 bra 	$L__BB24_26;
	shr.u32 	%r171, %r2, 2;
	and.b32  	%r172, %r171, 248;
	mov.u32 	%r173, _ZZN3cub18CUB_300001_SM_10006detail6reduce28DeviceReduceSingleTileKernelINS2_10policy_hubIdyN4cuda3__47maximumIdEEE10Policy1000EN6thrust24THRUST_300001_SM_1000_NS10device_ptrIdEEPdyS8_ddNS5_3std3__410__identityEEEvT0_T1_T2_T3_T4_T6_E12temp_storage;
	add.s32 	%r174, %r173, %r172;
	st.shared.f64 	[%r174+8], %fd308;
$L__BB24_26:
	bar.sync 	0;
	setp.ne.s32 	%p132, %r2, 0;
	@%p132 bra 	$L__BB24_49;
	setp.gt.u64 	%p133, %rd19, 32;
	ld.shared.f64 	%fd227, [_ZZN3cub18CUB_300001_SM_10006detail6reduce28DeviceReduceSingleTileKernelINS2_10policy_hubIdyN4cuda3__47maximumIdEEE10Policy1000EN6thrust24THRUST_300001_SM_1000_NS10device_ptrIdEEPdyS8_ddNS5_3std3__410__identityEEEvT0_T1_T2_T3_T4_T6_E12temp_storage+16];
	setp.lt.f64 	%p134, %fd308, %fd227;
	selp.f64 	%fd229, %fd227, %fd308, %p134;
	selp.f64 	%fd230, %fd229, %fd308, %p133;
	setp.gt.u64 	%p135, %rd19, 64;
	ld.shared.f64 	%fd232, [_ZZN3cub18CUB_300001_SM_10006detail6reduce28DeviceReduceSingleTileKernelINS2_10policy_hubIdyN4cuda3__47maximumIdEEE10Policy1000EN6thrust24THRUST_300001_SM_1000_NS10device_ptrIdEEPdyS8_ddNS5_3std3__410__identityEEEvT0_T1_T2_T3_T4_T6_E12temp_storage+24];
	setp.lt.f64 	%p136, %fd230, %fd232;
	selp.f64 	%fd234, %fd232, %fd230, %p136;
	selp.f64 	%fd235, %fd234, %fd230, %p135;
	setp.gt.u64 	%p137, %rd19, 96;
	ld.shared.f64 	%fd237, [_ZZN3cub18CUB_300001_SM_10006detail6reduce28DeviceReduceSingleTileKernelINS2_10policy_hubIdyN4cuda3__47maximumIdEEE10Policy1000EN6thrust24THRUST_300001_SM_1000_NS10device_ptrIdEEPdyS8_ddNS5_3std3__410__identityEEEvT0_T1_T2_T3_T4_T6_E12temp_storage+32];
	setp.lt.f64 	%p138, %fd235, %fd237;
	selp.f64 	%fd239, %fd237, %fd235, %p138;
	selp.f64 	%fd240, %fd239, %fd235, %p137;
	setp.gt.u64 	%p139, %rd19, 128;
	ld.shared.f64 	%fd242, [_ZZN3cub18CUB_300001_SM_10006detail6reduce28DeviceReduceSingleTileKernelINS2_10policy_hubIdyN4cuda3__47maximumIdEEE10Policy1000EN6thrust24THRUST_300001_SM_1000_NS10device_ptrIdEEPdyS8_ddNS5_3std3__410__identityEEEvT0_T1_T2_T3_T4_T6_E12temp_storage+40];
	setp.lt.f64 	%p140, %fd240, %fd242;
	selp.f64 	%fd244, %fd242, %fd240, %p140;
	selp.f64 	%fd245, %fd244, %fd240, %p139;
	setp.gt.u64 	%p141, %rd19, 160;
	ld.shared.f64 	%fd247, [_ZZN3cub18CUB_300001_SM_10006detail6reduce28DeviceReduceSingleTileKernelINS2_10policy_hubIdyN4cuda3__47maximumIdEEE10Policy1000EN6thrust24THRUST_300001_SM_1000_NS10device_ptrIdEEPdyS8_ddNS5_3std3__410__identityEEEvT0_T1_T2_T3_T4_T6_E12temp_storage+48];
	setp.lt.f64 	%p142, %fd245, %fd247;
	selp.f64 	%fd249, %fd247, %fd245, %p142;
	selp.f64 	%fd250, %fd249, %fd245, %p141;
	setp.gt.u64 	%p143, %rd19, 192;
	ld.shared.f64 	%fd252, [_ZZN3cub18CUB_300001_SM_10006detail6reduce28DeviceReduceSingleTileKernelINS2_10policy_hubIdyN4cuda3__47maximumIdEEE10Policy1000EN6thrust24THRUST_300001_SM_1000_NS10device_ptrIdEEPdyS8_ddNS5_3std3__410__identityEEEvT0_T1_T2_T3_T4_T6_E12temp_storage+56];
	setp.lt.f64 	%p144, %fd250, %fd252;
	selp.f64 	%fd254, %fd252, %fd250, %p144;
	selp.f64 	%fd255, %fd254, %fd250, %p143;
	setp.gt.u64 	%p145, %rd19, 224;
	ld.shared.f64 	%fd257, [_ZZN3cub18CUB_300001_SM_10006detail6reduce28DeviceReduceSingleTileKernelINS2_10policy_hubIdyN4cuda3__47maximumIdEEE10Policy1000EN6thrust24THRUST_300001_SM_1000_NS10device_ptrIdEEPdyS8_ddNS5_3std3__410__identityEEEvT0_T1_T2_T3_T4_T6_E12temp_storage+64];
	setp.lt.f64 	%p146, %fd255, %fd257;
	selp.f64 	%fd259, %fd257, %fd255, %p146;
	selp.f64 	%fd308, %fd259, %fd255, %p145;
	bra.uni 	$L__BB24_49;
$L__BB24_28:
	mov.u32 	%r24, %tid.x;
	cvt.u64.u32 	%rd6, %r24;
	mul.wide.u32 	%rd22, %r24, 8;
	add.s64 	%rd7, %rd2, %rd22;
	ld.global.f64 	%fd43, [%rd7];
	ld.global.f64 	%fd44, [%rd7+2048];
	ld.global.f64 	%fd45, [%rd7+4096];
	ld.global.f64 	%fd46, [%rd7+6144];
	ld.global.f64 	%fd47, [%rd7+8192];
	ld.global.f64 	%fd48, [%rd7+10240];
	ld.global.f64 	%fd49, [%rd7+12288];
	ld.global.f64 	%fd50, [%rd7+14336];
	setp.lt.f64 	%p3, %fd43, %fd44;
	selp.f64 	%fd51, %fd44, %fd43, %p3;
	setp.lt.f64 	%p4, %fd51, %fd45;
	selp.f64 	%fd52, %fd45, %fd51, %p4;
	setp.lt.f64 	%p5, %fd52, %fd46;
	selp.f64 	%fd53, %fd46, %fd52, %p5;
	setp.lt.f64 	%p6, %fd53, %fd47;
	selp.f64 	%fd54, %fd47, %fd53, %p6;
	setp.lt.f64 	%p7, %fd54, %fd48;
	selp.f64 	%fd55, %fd48, %fd54, %p7;
	setp.lt.f64 	%p8, %fd55, %fd49;
	selp.f64 	%fd56, %fd49, %fd55, %p8;
	setp.lt.f64 	%p9, %fd56, %fd50;
	selp.f64 	%fd307, %fd50, %fd56, %p9;
	add.s64 	%rd8, %rd19, -2048;
	setp.lt.u64 	%p10, %rd8, 2048;
	mov.b64 	%rd83, 2048;
	@%p10 bra 	$L__BB24_32;
	mov.b64 	%rd83, 2048;
$L__BB24_30:
	shl.b64 	%rd24, %rd83, 3;
	add.s64 	%rd25, %rd7, %rd24;
	ld.global.f64 	%fd57, [%rd25];
	ld.global.f64 	%fd58, [%rd25+2048];
	ld.global.f64 	%fd59, [%rd25+4096];
	ld.global.f64 	%fd60, [%rd25+6144];
	ld.global.f64 	%fd61, [%rd25+8192];
	ld.global.f64 	%fd62, [%rd25+10240];
	ld.global.f64 	%fd63, [%rd25+12288];
	ld.global.f64 	%fd64, [%rd25+14336];
	setp.lt.f64 	%p11, %fd307, %fd57;
	selp.f64 	%fd65, %fd57, %fd307, %p11;
	setp.lt.f64 	%p12, %fd65, %fd58;
	selp.f64 	%fd66, %fd58, %fd65, %p12;
	setp.lt.f64 	%p13, %fd66, %fd59;
	selp.f64 	%fd67, %fd59, %fd66, %p13;
	setp.lt.f64 	%p14, %fd67, %fd60;
	selp.f64 	%fd68, %fd60, %fd67, %p14;
	setp.lt.f64 	%p15, %fd68, %fd61;
	selp.f64 	%fd69, %fd61, %fd68, %p15;
	setp.lt.f64 	%p16, %fd69, %fd62;
	selp.f64 	%fd70, %fd62, %fd69, %p16;
	setp.lt.f64 	%p17, %fd70, %fd63;
	selp.f64 	%fd71, %fd63, %fd70, %p17;
	setp.lt.f64 	%p18, %fd71, %fd64;
	selp.f64 	%fd307, %fd64, %fd71, %p18;
	sub.s64 	%rd26, %rd19, %rd83;
	setp.lt.u64 	%p19, %rd26, 2048;
	@%p19 bra 	$L__BB24_45;
	add.s64 	%rd83, %rd83, 2048;
	setp.le.u64 	%p20, %rd83, %rd8;
	@%p20 bra 	$L__BB24_30;
$L__BB24_32:
	setp.le.u64 	%p21, %rd19, %rd83;
	cvt.u32.u64 	%r42, %rd83;
	cvt.u32.u64 	%r43, %rd19;
	sub.s32 	%r44, %r43, %r42;
	setp.ge.s32 	%p22, %r24, %r44;
	or.pred  	%p23, %p21, %p22;
	@%p23 bra 	$L__BB24_45;
	not.b32 	%r47, %r24;
	add.s32 	%r48, %r47, %r43;
	sub.s32 	%r50, %r48, %r42;
	shr.u32 	%r51, %r50, 8;
	add.s32 	%r25, %r51, 1;
	and.b32  	%r26, %r25, 15;
	setp.lt.u32 	%p24, %r50, 3840;
	mov.u32 	%r242, %r24;
	@%p24 bra 	$L__BB24_36;
	and.b32  	%r52, %r25, 33554416;
	neg.s32 	%r240, %r52;
	add.s64 	%rd27, %rd83, %rd6;
	shl.b64 	%rd28, %rd27, 3;
	add.s64 	%rd29, %rd28, %rd2;
	add.s64 	%rd84, %rd29, 16384;
	mov.u32 	%r242, %r24;
$L__BB24_35:
	.pragma "nounroll";
	ld.global.f64 	%fd73, [%rd84+-16384];
	setp.lt.f64 	%p25, %fd307, %fd73;
	selp.f64 	%fd74, %fd73, %fd307, %p25;
	ld.global.f64 	%fd75, [%rd84+-14336];
	setp.lt.f64 	%p26, %fd74, %fd75;
	selp.f64 	%fd76, %fd75, %fd74, %p26;
	ld.global.f64 	%fd77, [%rd84+-12288];
	setp.lt.f64 	%p27, %fd76, %fd77;
	selp.f64 	%fd78, %fd77, %fd76, %p27;
	ld.global.f64 	%fd79, [%rd84+-10240];
	setp.lt.f64 	%p28, %fd78, %fd79;
	selp.f64 	%fd80, %fd79, %fd78, %p28;
	ld.global.f64 	%fd81, [%rd84+-8192];
	setp.lt.f64 	%p29, %fd80, %fd81;
	selp.f64 	%fd82, %fd81, %fd80, %p29;
	ld.global.f64 	%fd83, [%rd84+-6144];
	setp.lt.f64 	%p30, %fd82, %fd83;
	selp.f64 	%fd84, %fd83, %fd82, %p30;
	ld.global.f64 	%fd85, [%rd84+-4096];
	setp.lt.f64 	%p31, %fd84, %fd85;
	selp.f64 	%fd86, %fd85, %fd84, %p31;
	ld.global.f64 	%fd87, [%rd84+-2048];
	setp.lt.f64 	%p32, %fd86, %fd87;
	selp.f64 	%fd88, %fd87, %fd86, %p32;
	ld.global.f64 	%fd89, [%rd84];
	setp.lt.f64 	%p33, %fd88, %fd89;
	selp.f64 	%fd90, %fd89, %fd88, %p33;
	ld.global.f64 	%fd91, [%rd84+2048];
	setp.lt.f64 	%p34, %fd90, %fd91;
	selp.f64 	%fd92, %fd91, %fd90, %p34;
	ld.global.f64 	%fd93, [%rd84+4096];
	setp.lt.f64 	%p35, %fd92, %fd93;
	selp.f64 	%fd94, %fd93, %fd92, %p35;
	ld.global.f64 	%fd95, [%rd84+6144];
	setp.lt.f64 	%p36, %fd94, %fd95;
	selp.f64 	%fd96, %fd95, %fd94, %p36;
	ld.global.f64 	%fd97, [%rd84+8192];
	setp.lt.f64 	%p37, %fd96, %fd97;
	selp.f64 	%fd98, %fd97, %fd96, %p37;
	ld.global.f64 	%fd99, [%rd84+10240];
	setp.lt.f64 	%p38, %fd98, %fd99;
	selp.f64 	%fd100, %fd99, %fd98, %p38;
	ld.global.f64 	%fd101, [%rd84+12288];
	setp.lt.f64 	%p39, %fd100, %fd101;
	selp.f64 	%fd102, %fd101, %fd100, %p39;
	ld.global.f64 	%fd103, [%rd84+14336];
	setp.lt.f64 	%p40, %fd102, %fd103;
	selp.f64 	%fd307, %fd103, %fd102, %p40;
	add.s32 	%r242, %r242, 4096;
	add.s32 	%r240, %r240, 16;
	add.s64 	%rd84, %rd84, 32768;
	setp.ne.s32 	%p41, %r240, 0;
	@%p41 bra 	$L__BB24_35;
$L__BB24_36:
	setp.eq.s32 	%p42, %r26, 0;
	@%p42 bra 	$L__BB24_45;
	and.b32  	%r33, %r25, 7;
	setp.lt.u32 	%p43, %r26, 8;
	@%p43 bra 	$L__BB24_39;
	cvt.u64.u32 	%rd30, %r242;
	add.s64 	%rd31, %rd83, %rd30;
	shl.b64 	%rd32, %rd31, 3;
	add.s64 	%rd33, %rd2, %rd32;
	ld.global.f64 	%fd105, [%rd33];
	setp.lt.f64 	%p44, %fd307, %fd105;
	selp.f64 	%fd106, %fd105, %fd307, %p44;
	ld.global.f64 	%fd107, [%rd33+2048];
	setp.lt.f64 	%p45, %fd106, %fd107;
	selp.f64 	%fd108, %fd107, %fd106, %p45;
	ld.global.f64 	%fd109, [%rd33+4096];
	setp.lt.f64 	%p46, %fd108, %fd109;
	selp.f64 	%fd110, %fd109, %fd108, %p46;
	ld.global.f64 	%fd111, [%rd33+6144];
	setp.lt.f64 	%p47, %fd110, %fd111;
	selp.f64 	%fd112, %fd111, %fd110, %p47;
	ld.global.f64 	%fd113, [%rd33+8192];
	setp.lt.f64 	%p48, %fd112, %fd113;
	selp.f64 	%fd114, %fd113, %fd112, %p48;
	ld.global.f64 	%fd115, [%rd33+10240];
	setp.lt.f64 	%p49, %fd114, %fd115;
	selp.f64 	%fd116, %fd115, %fd114, %p49;
	ld.global.f64 	%fd117, [%rd33+12288];
	setp.lt.f64 	%p50, %fd116, %fd117;
	selp.f64 	%fd118, %fd117, %fd116, %p50;
	ld.global.f64 	%fd119, [%rd33+14336];
	setp.lt.f64 	%p51, %fd118, %fd119;
	selp.f64 	%fd307, %fd119, %fd118, %p51;
	add.s32 	%r242, %r242, 2048;
$L__BB24_39:
	setp.eq.s32 	%p52, %r33, 0;
	@%p52 bra 	$L__BB24_45;
	and.b32  	%r36, %r25, 3;
	setp.lt.u32 	%p53, %r33, 4;
	@%p53 bra 	$L__BB24_42;
	cvt.u64.u32 	%rd34, %r242;
	add.s64 	%rd35, %rd83, %rd34;
	shl.b64 	%rd36, %rd35, 3;
	add.s64 	%rd37, %rd2, %rd36;
	ld.global.f64 	%fd121, [%rd37];
	setp.lt.f64 	%p54, %fd307, %fd121;
	selp.f64 	%fd122, %fd121, %fd307, %p54;
	ld.global.f64 	%fd123, [%rd37+2048];
	setp.lt.f64 	%p55, %fd122, %fd123;
	selp.f64 	%fd124, %fd123, %fd122, %p55;
	ld.global.f64 	%fd125, [%rd37+4096];
	setp.lt.f64 	%p56, %fd124, %fd125;
	selp.f64 	%fd126, %fd125, %fd124, %p56;
	ld.global.f64 	%fd127, [%rd37+6144];
	setp.lt.f64 	%p57, %fd126, %fd127;
	selp.f64 	%fd307, %fd127, %fd126, %p57;
	add.s32 	%r242, %r242, 1024;
$L__BB24_42:
	setp.eq.s32 	%p58, %r36, 0;
	@%p58 bra 	$L__BB24_45;
	cvt.u64.u32 	%rd38, %r242;
	add.s64 	%rd39, %rd83, %rd38;
	shl.b64 	%rd40, %rd39, 3;
	add.s64 	%rd85, %rd2, %rd40;
	neg.s32 	%r245, %r36;
$L__BB24_44:
	.pragma "nounroll";
	ld.global.f64 	%fd128, [%rd85];
	setp.lt.f64 	%p59, %fd307, %fd128;
	selp.f64 	%fd307, %fd128, %fd307, %p59;
	add.s64 	%rd85, %rd85, 2048;
	add.s32 	%r245, %r245, 1;
	setp.ne.s32 	%p60, %r245, 0;
	@%p60 bra 	$L__BB24_44;
$L__BB24_45:
	// begin inline asm
	mov.u32 %r53, %laneid;
	// end inline asm
	mov.b64 	%rd41, %fd307;
	mov.b64 	{%r55, %r60}, %rd41;
	mov.b32 	%r61, 1;
	mov.b32 	%r102, 31;
	mov.b32 	%r103, -1;
	// begin inline asm
	shfl.sync.down.b32 %r54, %r55, %r61, %r102, %r103;
	// end inline asm
	// begin inline asm
	shfl.sync.down.b32 %r59, %r60, %r61, %r102, %r103;
	// end inline asm
	mov.b64 	%rd42, {%r54, %r59};
	mov.b64 	%fd129, %rd42;
	setp.gt.s32 	%p61, %r53, 30;
	setp.lt.f64 	%p62, %fd307, %fd129;
	selp.f64 	%fd130, %fd129, %fd307, %p62;
	selp.f64 	%fd131, %fd307, %fd130, %p61;
	mov.b64 	%rd43, %fd131;
	mov.b64 	{%r65, %r70}, %rd43;
	mov.b32 	%r71, 2;
	// begin inline asm
	shfl.sync.down.b32 %r64, %r65, %r71, %r102, %r103;
	// end inline asm
	// begin inline asm
	shfl.sync.down.b32 %r69, %r70, %r71, %r102, %r103;
	// end inline asm
	mov.b64 	%rd44, {%r64, %r69};
	mov.b64 	%fd132, %rd44;
	setp.gt.s32 	%p63, %r53, 29;
	setp.lt.f64 	%p64, %fd131, %fd132;
	selp.f64 	%fd133, %fd132, %fd131, %p64;
	selp.f64 	%fd134, %fd131, %fd133, %p63;
	mov.b64 	%rd45, %fd134;
	mov.b64 	{%r75, %r80}, %rd45;
	mov.b32 	%r81, 4;
	// begin inline asm
	shfl.sync.down.b32 %r74, %r75, %r81, %r102, %r103;
	// end inline asm
	// begin inline asm
	shfl.sync.down.b32 %r79, %r80, %r81, %r102, %r103;
	// end inline asm
	mov.b64 	%rd46, {%r74, %r79};
	mov.b64 	%fd135, %rd46;
	setp.gt.s32 	%p65, %r53, 27;
	setp.lt.f64 	%p66, %fd134, %fd135;
	selp.f64 	%fd136, %fd135, %fd134, %p66;
	selp.f64 	%fd137, %fd134, %fd136, %p65;
	mov.b64 	%rd47, %fd137;
	mov.b64 	{%r85, %r90}, %rd47;
	mov.b32 	%r91, 8;
	// begin inline asm
	shfl.sync.down.b32 %r84, %r85, %r91, %r102, %r103;
	// end inline asm
	// begin inline asm
	shfl.sync.down.b32 %r89, %r90, %r91, %r102, %r103;
	// end inline asm
	mov.b64 	%rd48, {%r84, %r89};
	mov.b64 	%fd138, %rd48;
	setp.gt.s32 	%p67, %r53, 23;
	setp.lt.f64 	%p68, %fd137, %fd138;
	selp.f64 	%fd139, %fd138, %fd137, %p68;
	selp.f64 	%fd140, %fd137, %fd139, %p67;
	mov.b64 	%rd49, %fd140;
	mov.b64 	{%r95, %r100}, %rd49;
	mov.b32 	%r101, 16;
	// begin inline asm
	shfl.sync.down.b32 %r94, %r95, %r101, %r102, %r103;
	// end inline asm
	// begin inline asm
	shfl.sync.down.b32 %r99, %r100, %r101, %r102, %r103;
	// end inline asm
	mov.b64 	%rd50, {%r94, %r99};
	mov.b64 	%fd141, %rd50;
	setp.gt.s32 	%p69, %r53, 15;
	setp.lt.f64 	%p70, %fd140, %fd141;
	selp.f64 	%fd38, %fd141, %fd140, %p70;
	selp.f64 	%fd308, %fd140, %fd38, %p69;
	setp.ne.s32 	%p71, %r53, 0;
	@%p71 bra 	$L__BB24_47;
	shr.u32 	%r104, %r24, 2;
	and.b32  	%r105, %r104, 248;
	mov.u32 	%r106, _ZZN3cub18CUB_300001_SM_10006detail6reduce28DeviceReduceSingleTileKernelINS2_10policy_hubIdyN4cuda3__47maximumIdEEE10Policy1000EN6thrust24THRUST_300001_SM_1000_NS10device_ptrIdEEPdyS8_ddNS5_3std3__410__identityEEEvT0_T1_T2_T3_T4_T6_E12temp_storage;
	add.s32 	%r107, %r106, %r105;
	st.shared.f64 	[%r107+8], %fd38;
$L__BB24_47:
	bar.sync 	0;
	setp.ne.s32 	%p72, %r24, 0;
	@%p72 bra 	$L__BB24_49;
	ld.shared.f64 	%fd142, [_ZZN3cub18CUB_300001_SM_10006detail6reduce28DeviceReduceSingleTileKernelINS2_10policy_hubIdyN4cuda3__47maximumIdEEE10Policy1000EN6thrust24THRUST_300001_SM_1000_NS10device_ptrIdEEPdyS8_ddNS5_3std3__410__identityEEEvT0_T1_T2_T3_T4_T6_E12temp_storage+16];
	setp.lt.f64 	%p73, %fd308, %fd142;
	selp.f64 	%fd143, %fd142, %fd308, %p73;
	ld.shared.f64 	%fd144, [_ZZN3cub18CUB_300001_SM_10006detail6reduce28DeviceReduceSingleTileKernelINS2_10policy_hubIdyN4cuda3__47maximumIdEEE10Policy1000EN6thrust24THRUST_300001_SM_1000_NS10device_ptrIdEEPdyS8_ddNS5_3std3__410__identityEEEvT0_T1_T2_T3_T4_T6_E12temp_storage+24];
	setp.lt.f64 	%p74, %fd143, %fd144;
	selp.f64 	%fd145, %fd144, %fd143, %p74;
	ld.shared.f64 	%fd146, [_ZZN3cub18CUB_300001_SM_10006detail6reduce28DeviceReduceSingleTileKernelINS2_10policy_hubIdyN4cuda3__47maximumIdEEE10Policy1000EN6thrust24THRUST_300001_SM_1000_NS10device_ptrIdEEPdyS8_ddNS5_3std3__410__identityEEEvT0_T1_T2_T3_T4_T6_E12temp_storage+32];
	setp.lt.f64 	%p75, %fd145, %fd146;
	selp.f64 	%fd147, %fd146, %fd145, %p75;
	ld.shared.f64 	%fd148, [_ZZN3cub18CUB_300001_SM_10006detail6reduce28DeviceReduceSingleTileKernelINS2_10policy_hubIdyN4cuda3__47maximumIdEEE10Policy1000EN6thrust24THRUST_300001_SM_1000_NS10device_ptrIdEEPdyS8_ddNS5_3std3__410__identityEEEvT0_T1_T2_T3_T4_T6_E12temp_storage+40];
	setp.lt.f64 	%p76, %fd147, %fd148;
	selp.f64 	%fd149, %fd148, %fd147, %p76;
	ld.shared.f64 	%fd150, [_ZZN3cub18CUB_300001_SM_10006detail6reduce28DeviceReduceSingleTileKernelINS2_10policy_hubIdyN4cuda3__47maximumIdEEE10Policy1000EN6thrust24THRUST_300001_SM_1000_NS10device_ptrIdEEPdyS8_ddNS5_3std3__410__identityEEEvT0_T1_T2_T3_T4_T6_E12temp_storage+48];
	setp.lt.f64 	%p77, %fd149, %fd150;
	selp.f64 	%fd151, %fd150, %fd149, %p77;
	ld.shared.f64 	%fd152, [_ZZN3cub18CUB_300001_SM_10006detail6reduce28DeviceReduceSingleTileKernelINS2_10policy_hubIdyN4cuda3__47maximumIdEEE10Policy1000EN6thrust24THRUST_300001_SM_1000_NS10device_ptrIdEEPdyS8_ddNS5_3std3__410__identityEEEvT0_T1_T2_T3_T4_T6_E12temp_storage+56];
	setp.lt.f64 	%p78, %fd151, %fd152;
	selp.f64 	%fd153, %fd152, %fd151, %p78;
	ld.shared.f64 	%fd154, [_ZZN3cub18CUB_300001_SM_10006detail6reduce28DeviceReduceSingleTileKernelINS2_10policy_hubIdyN4cuda3__47maximumIdEEE10Policy1000EN6thrust24THRUST_300001_SM_1000_NS10device_ptrIdEEPdyS8_ddNS5_3std3__410__identityEEEvT0_T1_T2_T3_T4_T6_E12temp_storage+64];
	setp.lt.f64 	%p79, %fd153, %fd154;
	selp.f64 	%fd308, %fd154, %fd153, %p79;
$L__BB24_49:
	mov.u32 	%r230, %tid.x;
	setp.ne.s32 	%p166, %r230, 0;
	@%p166 bra 	$L__BB24_51;
	setp.lt.f64 	%p167, %fd42, %fd308;
	selp.f64 	%fd286, %fd308, %fd42, %p167;
	st.global.f64 	[%rd1], %fd286;
$L__BB24_51:
	ret;

}
	// .globl	_ZN3cub18CUB_300001_SM_10006detail6reduce18DeviceReduceKernelINS2_10policy_hubIdyN4cuda3__47maximumIdEEE10Policy1000EN6thrust24THRUST_300001_SM_1000_NS10device_ptrIdEEyS8_dNS5_3std3__410__identityEEEvT0_PT3_T1_NS0_13GridEvenShareISL_EET2_T4_
.visible .entry _ZN3cub18CUB_300001_SM_10006detail6reduce18DeviceReduceKernelINS2_10policy_hubIdyN4cuda3__47maximumIdEEE10Policy1000EN6thrust24THRUST_300001_SM_1000_NS10device_ptrIdEEyS8_dNS5_3std3__410__identityEEEvT0_PT3_T1_NS0_13GridEvenShareISL_EET2_T4_(
	.param .align 8 .b8 _ZN3cub18CUB_300001_SM_10006detail6reduce18DeviceReduceKernelINS2_10policy_hubIdyN4cuda3__47maximumIdEEE10Policy1000EN6thrust24THRUST_300001_SM_1000_NS10device_ptrIdEEyS8_dNS5_3std3__410__identityEEEvT0_PT3_T1_NS0_13GridEvenShareISL_EET2_T4__param_0[8],
	.param .u64 .ptr .align 1 _ZN3cub18CUB_300001_SM_10006detail6reduce18DeviceReduceKernelINS2_10policy_hubIdyN4cuda3__47maximumIdEEE10Policy1000EN6thrust24THRUST_300001_SM_1000_NS10device_ptrIdEEyS8_dNS5_3std3__410__identityEEEvT0_PT3_T1_NS0_13GridEvenShareISL_EET2_T4__param_1,
	.param .u64 _ZN3cub18CUB_300001_SM_10006detail6reduce18DeviceReduceKernelINS2_10policy_hubIdyN4cuda3__47maximumIdEEE10Policy1000EN6thrust24THRUST_300001_SM_1000_NS10device_ptrIdEEyS8_dNS5_3std3__410__identityEEEvT0_PT3_T1_NS0_13GridEvenShareISL_EET2_T4__param_2,
	.param .align 8 .b8 _ZN3cub18CUB_300001_SM_10006detail6reduce18DeviceReduceKernelINS2_10policy_hubIdyN4cuda3__47maximumIdEEE10Policy1000EN6thrust24THRUST_300001_SM_1000_NS10device_ptrIdEEyS8_dNS5_3std3__410__identityEEEvT0_PT3_T1_NS0_13GridEvenShareISL_EET2_T4__param_3[72],
	.param .align 1 .b8 _ZN3cub18CUB_300001_SM_10006detail6reduce18DeviceReduceKernelINS2_10policy_hubIdyN4cuda3__47maximumIdEEE10Policy1000EN6thrust24THRUST_300001_SM_1000_NS10device_ptrIdEEyS8_dNS5_3std3__410__identityEEEvT0_PT3_T1_NS0_13GridEvenShareISL_EET2_T4__param_4[1],
	.param .align 1 .b8 _ZN3cub18CUB_300001_SM_10006detail6reduce18DeviceReduceKernelINS2_10policy_hubIdyN4cuda3__47maximumIdEEE10Policy1000EN6thrust24THRUST_300001_SM_1000_NS10device_ptrIdEEyS8_dNS5_3std3__410__identityEEEvT0_PT3_T1_NS0_13GridEvenShareISL_EET2_T4__param_5[1]
)
.maxntid 256
{
	.reg .pred 	%p<166>;
	.reg .b16 	%rs<4>;
	.reg .b32 	%r<281>;
	.reg .b64 	%rd<108>;
	.reg .b64 	%fd<305>;
	// demoted variable
	.shared .align 8 .b8 _ZZN3cub18CUB_300001_SM_10006detail6reduce18DeviceReduceKernelINS2_10policy_hubIdyN4cuda3__47maximumIdEEE10Policy1000EN6thrust24THRUST_300001_SM_1000_NS10device_ptrIdEEyS8_dNS5_3std3__410__identityEEEvT0_PT3_T1_NS0_13GridEvenShareISL_EET2_T4_E12temp_storage[80];
	ld.param.u64 	%rd1, [_ZN3cub18CUB_300001_SM_10006detail6reduce18DeviceReduceKernelINS2_10policy_hubIdyN4cuda3__47maximumIdEEE10Policy1000EN6thrust24THRUST_300001_SM_1000_NS10device_ptrIdEEyS8_dNS5_3std3__410__identityEEEvT0_PT3_T1_NS0_13GridEvenShareISL_EET2_T4__param_3+32];
	ld.param.u32 	%r1, [_ZN3cub18CUB_300001_SM_10006detail6reduce18DeviceReduceKernelINS2_10policy_hubIdyN4cuda3__47maximumIdEEE10Policy1000EN6thrust24THRUST_300001_SM_1000_NS10device_ptrIdEEyS8_dNS5_3std3__410__identityEEEvT0_PT3_T1_NS0_13GridEvenShareISL_EET2_T4__param_3+40];
	ld.param.u64 	%rd25, [_ZN3cub18CUB_300001_SM_10006detail6reduce18DeviceReduceKernelINS2_10policy_hubIdyN4cuda3__47maximumIdEEE10Policy1000EN6thrust24THRUST_300001_SM_1000_NS10device_ptrIdEEyS8_dNS5_3std3__410__identityEEEvT0_PT3_T1_NS0_13GridEvenShareISL_EET2_T4__param_0];
	cvta.to.global.u64 	%rd2, %rd25;
	mov.u32 	%r2, %ctaid.x;
	shl.b32 	%r50, %r1, 11;
	cvt.s64.s32 	%rd3, %r50;
	shl.b32 	%r51, %r2, 11;
	cvt.u64.u32 	%rd4, %r51;
	sub.s64 	%rd5, %rd1, %rd4;
	setp.gt.u64 	%p1, %rd5, 2047;
	@%p1 bra 	$L__BB25_25;
	cvt.u32.u64 	%r137, %rd4;
	cvt.u32.u64 	%r3, %rd1;
	sub.s32 	%r4, %r3, %r137;
	mov.u32 	%r5, %tid.x;
	setp.ge.s32 	%p79, %r5, %r4;
	mov.f64 	%fd293, 0d0000000000000000;
	mov.u32 	%r268, %r5;
	@%p79 bra 	$L__BB25_3;
	add.s32 	%r139, %r137, %r5;
	mul.wide.u32 	%rd61, %r139, 8;
	add.s64 	%rd62, %rd2, %rd61;
	ld.global.f64 	%fd293, [%rd62];
	add.s32 	%r268, %r5, 256;
$L__BB25_3:
	setp.ge.s32 	%p80, %r268, %r4;
	@%p80 bra 	$L__BB25_16;
	not.b32 	%r141, %r268;
	add.s32 	%r142, %r141, %r3;
	sub.s32 	%r143, %r142, %r137;
	shr.u32 	%r144, %r143, 8;
	add.s32 	%r8, %r144, 1;
	and.b32  	%r9, %r8, 15;
	setp.lt.u32 	%p81, %r143, 3840;
	@%p81 bra 	$L__BB25_7;
	and.b32  	%r145, %r8, 33554416;
	neg.s32 	%r266, %r145;
	mul.wide.u32 	%rd63, %r2, 16384;
	mul.wide.u32 	%rd64, %r268, 8;
	or.b64  	%rd65, %rd63, %rd64;
	add.s64 	%rd66, %rd65, %rd2;
	add.s64 	%rd102, %rd66, 16384;
$L__BB25_6:
	.pragma "nounroll";
	ld.global.f64 	%fd155, [%rd102+-16384];
	setp.lt.f64 	%p82, %fd293, %fd155;
	selp.f64 	%fd156, %fd155, %fd293, %p82;
	ld.global.f64 	%fd157, [%rd102+-14336];
	setp.lt.f64 	%p83, %fd156, %fd157;
	selp.f64 	%fd158, %fd157, %fd156, %p83;
	ld.global.f64 	%fd159, [%rd102+-12288];
	setp.lt.f64 	%p84, %fd158, %fd159;
	selp.f64 	%fd160, %fd159, %fd158, %p84;
	ld.global.f64 	%fd161, [%rd102+-10240];
	setp.lt.f64 	%p85, %fd160, %fd161;
	selp.f64 	%fd162, %fd161, %fd160, %p85;
	ld.global.f64 	%fd163, [%rd102+-8192];
	setp.lt.f64 	%p86, %fd162, %fd163;
	selp.f64 	%fd164, %fd163, %fd162, %p86;
	ld.global.f64 	%fd165, [%rd102+-6144];
	setp.lt.f64 	%p87, %fd164, %fd165;
	selp.f64 	%fd166, %fd165, %fd164, %p87;
	ld.global.f64 	%fd167, [%rd102+-4096];
	setp.lt.f64 	%p88, %fd166, %fd167;
	selp.f64 	%fd168, %fd167, %fd166, %p88;
	ld.global.f64 	%fd169, [%rd102+-2048];
	setp.lt.f64 	%p89, %fd168, %fd169;
	selp.f64 	%fd170, %fd169, %fd168, %p89;
	ld.global.f64 	%fd171, [%rd102];
	setp.lt.f64 	%p90, %fd170, %fd171;
	selp.f64 	%fd172, %fd171, %fd170, %p90;
	ld.global.f64 	%fd173, [%rd102+2048];
	setp.lt.f64 	%p91, %fd172, %fd173;
	selp.f64 	%fd174, %fd173, %fd172, %p91;
	ld.global.f64 	%fd175, [%rd102+4096];
	setp.lt.f64 	%p92, %fd174, %fd175;
	selp.f64 	%fd176, %fd175, %fd174, %p92;
	ld.global.f64 	%fd177, [%rd102+6144];
	setp.lt.f64 	%p93, %fd176, %fd177;
	selp.f64 	%fd178, %fd177, %fd176, %p93;
	ld.global.f64 	%fd179, [%rd102+8192];
	setp.lt.f64 	%p94, %fd178, %fd179;
	selp.f64 	%fd180, %fd179, %fd178, %p94;
	ld.global.f64 	%fd181, [%rd102+10240];
	setp.lt.f64 	%p95, %fd180, %fd181;
	selp.f64 	%fd182, %fd181, %fd180, %p95;
	ld.global.f64 	%fd183, [%rd102+12288];
	setp.lt.f64 	%p96, %fd182, %fd183;
	selp.f64 	%fd184, %fd183, %fd182, %p96;
	ld.global.f64 	%fd185, [%rd102+14336];
	setp.lt.f64 	%p97, %fd184, %fd185;
	selp.f64 	%fd293, %fd185, %fd184, %p97;
	add.s32 	%r268, %r268, 4096;
	add.s32 	%r266, %r266, 16;
	add.s64 	%rd102, %rd102, 32768;
	setp.ne.s32 	%p98, %r266, 0;
	@%p98 bra 	$L__BB25_6;
$L__BB25_7:
	setp.eq.s32 	%p99, %r9, 0;
	@%p99 bra 	$L__BB25_16;
	and.b32  	%r16, %r8, 7;
	setp.lt.u32 	%p100, %r9, 8;
	@%p100 bra 	$L__BB25_10;
	cvt.s64.s32 	%rd67, %r268;
	add.s64 	%rd68, %rd67, %rd4;
	shl.b64 	%rd69, %rd68, 3;
	add.s64 	%rd70, %rd2, %rd69;
	ld.global.f64 	%fd187, [%rd70];
	setp.lt.f64 	%p101, %fd293, %fd187;
	selp.f64 	%fd188, %fd187, %fd293, %p101;
	ld.global.f64 	%fd189, [%rd70+2048];
	setp.lt.f64 	%p102, %fd188, %fd189;
	selp.f64 	%fd190, %fd189, %fd188, %p102;
	ld.global.f64 	%fd191, [%rd70+4096];
	setp.lt.f64 	%p103, %fd190, %fd191;
	selp.f64 	%fd192, %fd191, %fd190, %p103;
	ld.global.f64 	%fd193, [%rd70+6144];
	setp.lt.f64 	%p104, %fd192, %fd193;
	selp.f64 	%fd194, %fd193, %fd192, %p104;
	ld.global.f64 	%fd195, [%rd70+8192];
	setp.lt.f64 	%p105, %fd194, %fd195;
	selp.f64 	%fd196, %fd195, %fd194, %p105;
	ld.global.f64 	%fd197, [%rd70+10240];
	setp.lt.f64 	%p106, %fd196, %fd197;
	selp.f64 	%fd198, %fd197, %fd196, %p106;
	ld.global.f64 	%fd199, [%rd70+12288];
	setp.lt.f64 	%p107, %fd198, %fd199;
	selp.f64 	%fd200, %fd199, %fd198, %p107;
	ld.global.f64 	%fd201, [%rd70+14336];
	setp.lt.f64 	%p108, %fd200, %fd201;
	selp.f64 	%fd293, %fd201, %fd200, %p108;
	add.s32 	%r268, %r268, 2048;
$L__BB25_10:
	setp.eq.s32 	%p109, %r16, 0;
	@%p109 bra 	$L__BB25_16;
	and.b32  	%r19, %r8, 3;
	setp.lt.u32 	%p110, %r16, 4;
	@%p110 bra 	$L__BB25_13;
	cvt.s64.s32 	%rd71, %r268;
	add.s64 	%rd72, %rd71, %rd4;
	shl.b64 	%rd73, %rd72, 3;
	add.s64 	%rd74, %rd2, %rd73;
	ld.global.f64 	%fd203, [%rd74];
	setp.lt.f64 	%p111, %fd293, %fd203;
	selp.f64 	%fd204, %fd203, %fd293, %p111;
	ld.global.f64 	%fd205, [%rd74+2048];
	setp.lt.f64 	%p112, %fd204, %fd205;
	selp.f64 	%fd206, %fd205, %fd204, %p112;
	ld.global.f64 	%fd207, [%rd74+4096];
	setp.lt.f64 	%p113, %fd206, %fd207;
	selp.f64 	%fd208, %fd207, %fd206, %p113;
	ld.global.f64 	%fd209, [%rd74+6144];
	setp.lt.f64 	%p114, %fd208, %fd209;
	selp.f64 	%fd293, %fd209, %fd208, %p114;
	add.s32 	%r268, %r268, 1024;
$L__BB25_13:
	setp.eq.s32 	%p115, %r19, 0;
	@%p115 bra 	$L__BB25_16;
	mul.wide.u32 	%rd75, %r2, 16384;
	add.s64 	%rd9, %rd2, %rd75;
	neg.s32 	%r271, %r19;
$L__BB25_15:
	.pragma "nounroll";
	mul.wide.s32 	%rd76, %r268, 8;
	add.s64 	%rd77, %rd9, %rd76;
	ld.global.f64 	%fd210, [%rd77];
	setp.lt.f64 	%p116, %fd293, %fd210;
	selp.f64 	%fd293, %fd210, %fd293, %p116;
	add.s32 	%r268, %r268, 256;
	add.s32 	%r271, %r271, 1;
	setp.ne.s32 	%p117, %r271, 0;
	@%p117 bra 	$L__BB25_15;
$L__BB25_16:
	setp.lt.s32 	%p118, %r4, 256;
	@%p118 bra 	$L__BB25_21;
	// begin inline asm
	mov.u32 %r209, %laneid;
	// end inline asm
	mov.b64 	%rd88, %fd293;
	mov.b64 	{%r211, %r216}, %rd88;
	mov.b32 	%r217, 1;
	mov.b32 	%r258, 31;
	mov.b32 	%r259, -1;
	// begin inline asm
	shfl.sync.down.b32 %r210, %r211, %r217, %r258, %r259;
	// end inline asm
	// begin inline asm
	shfl.sync.down.b32 %r215, %r216, %r217, %r258, %r259;
	// end inline asm
	mov.b64 	%rd89, {%r210, %r215};
	mov.b64 	%fd258, %rd89;
	setp.gt.s32 	%p146, %r209, 30;
	setp.lt.f64 	%p147, %fd293, %fd258;
	selp.f64 	%fd259, %fd258, %fd293, %p147;
	selp.f64 	%fd260, %fd293, %fd259, %p146;
	mov.b64 	%rd90, %fd260;
	mov.b64 	{%r221, %r226}, %rd90;
	mov.b32 	%r227, 2;
	// begin inline asm
	shfl.sync.down.b32 %r220, %r221, %r227, %r258, %r259;
	// end inline asm
	// begin inline asm
	shfl.sync.down.b32 %r225, %r226, %r227, %r258, %r259;
	// end inline asm
	mov.b64 	%rd91, {%r220, %r225};
	mov.b64 	%fd261, %rd91;
	setp.gt.s32 	%p148, %r209, 29;
	setp.lt.f64 	%p149, %fd260, %fd261;
	selp.f64 	%fd262, %fd261, %fd260, %p149;
	selp.f64 	%fd263, %fd260, %fd262, %p148;
	mov.b64 	%rd92, %fd263;
	mov.b64 	{%r231, %r236}, %rd92;
	mov.b32 	%r237, 4;
	// begin inline asm
	shfl.sync.down.b32 %r230, %r231, %r237, %r258, %r259;
	// end inline asm
	// begin inline asm
	shfl.sync.down.b32 %r235, %r236, %r237, %r258, %r259;
	// end inline asm
	mov.b64 	%rd93, {%r230, %r235};
	mov.b64 	%fd264, %rd93;
	setp.gt.s32 	%p150, %r209, 27;
	setp.lt.f64 	%p151, %fd263, %fd264;
	selp.f64 	%fd265, %fd264, %fd263, %p151;
	selp.f64 	%fd266, %fd263, %fd265, %p150;
	mov.b64 	%rd94, %fd266;
	mov.b64 	{%r241, %r246}, %rd94;
	mov.b32 	%r247, 8;
	// begin inline asm
	shfl.sync.down.b32 %r240, %r241, %r247, %r258, %r259;
	// end inline asm
	// begin inline asm
	shfl.sync.down.b32 %r245, %r246, %r247, %r258, %r259;
	// end inline asm
	mov.b64 	%rd95, {%r240, %r245};
	mov.b64 	%fd267, %rd95;
	setp.gt.s32 	%p152, %r209, 23;
	setp.lt.f64 	%p153, %fd266, %fd267;
	selp.f64 	%fd268, %fd267, %fd266, %p153;
	selp.f64 	%fd269, %fd266, %fd268, %p152;
	mov.b64 	%rd96, %fd269;
	mov.b64 	{%r251, %r256}, %rd96;
	mov.b32 	%r257, 16;
	// begin inline asm
	shfl.sync.down.b32 %r250, %r251, %r257, %r258, %r259;
	// end inline asm
	// begin inline asm
	shfl.sync.down.b32 %r255, %r256, %r257, %r258, %r259;
	// end inline asm
	mov.b64 	%rd97, {%r250, %r255};
	mov.b64 	%fd270, %rd97;
	setp.gt.s32 	%p154, %r209, 15;
	setp.lt.f64 	%p155, %fd269, %fd270;
	selp.f64 	%fd16, %fd270, %fd269, %p155;
	selp.f64 	%fd304, %fd269, %fd16, %p154;
	setp.ne.s32 	%p156, %r209, 0;
	@%p156 bra 	$L__BB25_19;
	shr.u32 	%r260, %r5, 2;
	and.b32  	%r261, %r260, 248;
	mov.u32 	%r262, _ZZN3cub18CUB_300001_SM_10006detail6reduce18DeviceReduceKernelINS2_10policy_hubIdyN4cuda3__47maximumIdEEE10Policy1000EN6thrust24THRUST_300001_SM_1000_NS10device_ptrIdEEyS8_dNS5_3std3__410__identityEEEvT0_PT3_T1_NS0_13GridEvenShareISL_EET2_T4_E12temp_storage;
	add.s32 	%r263, %r262, %r261;
	st.shared.f64 	[%r263+8], %fd16;
$L__BB25_19:
	bar.sync 	0;
	setp.ne.s32 	%p157, %r5, 0;
	@%p157 bra 	$L__BB25_46;
	ld.shared.f64 	%fd271, [_ZZN3cub18CUB_300001_SM_10006detail6reduce18DeviceReduceKernelINS2_10policy_hubIdyN4cuda3__47maximumIdEEE10Policy1000EN6thrust24THRUST_300001_SM_1000_NS10device_ptrIdEEyS8_dNS5_3std3__410__identityEEEvT0_PT3_T1_NS0_13GridEvenShareISL_EET2_T4_E12temp_storage+16];
	setp.lt.f64 	%p158, %fd304, %fd271;
	selp.f64 	%fd272, %fd271, %fd304, %p158;
	ld.shared.f64 	%fd273, [_ZZN3cub18CUB_300001_SM_10006detail6reduce18DeviceReduceKernelINS2_10policy_hubIdyN4cuda3__47maximumIdEEE10Policy1000EN6thrust24THRUST_300001_SM_1000_NS10device_ptrIdEEyS8_dNS5_3std3__410__identityEEEvT0_PT3_T1_NS0_13GridEvenShareISL_EET2_T4_E12temp_storage+24];
	setp.lt.f64 	%p159, %fd272, %fd273;
	selp.f64 	%fd274, %fd273, %fd272, %p159;
	ld.shared.f64 	%fd275, [_ZZN3cub18CUB_300001_SM_10006detail6reduce18DeviceReduceKernelINS2_10policy_hubIdyN4cuda3__47maximumIdEEE10Policy1000EN6thrust24THRUST_300001_SM_1000_NS10device_ptrIdEEyS8_dNS5_3std3__410__identityEEEvT0_PT3_T1_NS0_13GridEvenShareISL_EET2_T4_E12temp_storage+32];
	setp.lt.f64 	%p160, %fd274, %fd275;
	selp.f64 	%fd276, %fd275, %fd274, %p160;
	ld.shared.f64 	%fd277, [_ZZN3cub18CUB_300001_SM_10006detail6reduce18DeviceReduceKernelINS2_10policy_hubIdyN4cuda3__47maximumIdEEE10Policy1000EN6thrust24THRUST_300001_SM_1000_NS10device_ptrIdEEyS8_dNS5_3std3__410__identityEEEvT0_PT3_T1_NS0_13GridEvenShareISL_EET2_T4_E12temp_storage+40];
	setp.lt.f64 	%p161, %fd276, %fd277;
	selp.f64 	%fd278, %fd277, %fd276, %p161;
	ld.shared.f64 	%fd279, [_ZZN3cub18CUB_300001_SM_10006detail6reduce18DeviceReduceKernelINS2_10policy_hubIdyN4cuda3__47maximumIdEEE10Policy1000EN6thrust24THRUST_300001_SM_1000_NS10device_ptrIdEEyS8_dNS5_3std3__410__identityEEEvT0_PT3_T1_NS0_13GridEvenShareISL_EET2_T4_E12temp_storage+48];
	setp.lt.f64 	%p162, %fd278, %fd279;
	selp.f64 	%fd280, %fd279, %fd278, %p162;
	ld.shared.f64 	%fd281, [_ZZN3cub18CUB_300001_SM_10006detail6reduce18DeviceReduceKernelINS2_10policy_hubIdyN4cuda3__47maximumIdEEE10Policy1000EN6thrust24THRUST_300001_SM_1000_NS10device_ptrIdEEyS8_dNS5_3std3__410__identityEEEvT0_PT3_T1_NS0_13GridEvenShareISL_EET2_T4_E12temp_storage+56];
	setp.lt.f64 	%p163, %fd280, %fd281;
	selp.f64 	%fd282, %fd281, %fd280, %p163;
	ld.shared.f64 	%fd283, [_ZZN3cub18CUB_300001_SM_10006detail6reduce18DeviceReduceKernelINS2_10policy_hubIdyN4cuda3__47maximumIdEEE10Policy1000EN6thrust24THRUST_300001_SM_1000_NS10device_ptrIdEEyS8_dNS5_3std3__410__identityEEEvT0_PT3_T1_NS0_13GridEvenShareISL_EET2_T4_E12temp_storage+64];
	setp.lt.f64 	%p164, %fd282, %fd283;
	selp.f64 	%fd304, %fd283, %fd282, %p164;
	bra.uni 	$L__BB25_46;
$L__BB25_21:
	// begin inline asm
	mov.u32 %r146, %laneid;
	// end inline asm
	and.b32  	%r197, %r5, 992;
	add.s32 	%r198, %r197, 32;
	setp.gt.s32 	%p119, %r198, %r4;
	not.b32 	%r199, %r197;
	add.s32 	%r200, %r4, %r199;
	selp.b32 	%r195, %r200, 31, %p119;
	mov.b64 	%rd78, %fd293;
	mov.b64 	{%r148, %r153}, %rd78;
	mov.b32 	%r154, 1;
	mov.b32 	%r196, -1;
	// begin inline asm
	shfl.sync.down.b32 %r147, %r148, %r154, %r195, %r196;
	// end inline asm
	// begin inline asm
	shfl.sync.down.b32 %r152, %r153, %r154, %r195, %r196;
	// end inline asm
	mov.b64 	%rd79, {%r147, %r152};
	mov.b64 	%fd211, %rd79;
	setp.lt.s32 	%p120, %r146, %r195;
	setp.lt.f64 	%p121, %fd293, %fd211;
	selp.f64 	%fd212, %fd211, %fd293, %p121;
	selp.f64 	%fd213, %fd212, %fd293, %p120;
	mov.b64 	%rd80, %fd213;
	mov.b64 	{%r158, %r163}, %rd80;
	mov.b32 	%r164, 2;
	// begin inline asm
	shfl.sync.down.b32 %r157, %r158, %r164, %r195, %r196;
	// end inline asm
	// begin inline asm
	shfl.sync.down.b32 %r162, %r163, %r164, %r195, %r196;
	// end inline asm
	mov.b64 	%rd81, {%r157, %r162};
	mov.b64 	%fd214, %rd81;
	add.s32 	%r201, %r146, 2;
	setp.gt.s32 	%p122, %r201, %r195;
	setp.lt.f64 	%p123, %fd213, %fd214;
	selp.f64 	%fd215, %fd214, %fd213, %p123;
	selp.f64 	%fd216, %fd213, %fd215, %p122;
	mov.b64 	%rd82, %fd216;
	mov.b64 	{%r168, %r173}, %rd82;
	mov.b32 	%r174, 4;
	// begin inline asm
	shfl.sync.down.b32 %r167, %r168, %r174, %r195, %r196;
	// end inline asm
	// begin inline asm
	shfl.sync.down.b32 %r172, %r173, %r174, %r195, %r196;
	// end inline asm
	mov.b64 	%rd83, {%r167, %r172};
	mov.b64 	%fd217, %rd83;
	add.s32 	%r202, %r146, 4;
	setp.gt.s32 	%p124, %r202, %r195;
	setp.lt.f64 	%p125, %fd216, %fd217;
	selp.f64 	%fd218, %fd217, %fd216, %p125;
	selp.f64 	%fd219, %fd216, %fd218, %p124;
	mov.b64 	%rd84, %fd219;
	mov.b64 	{%r178, %r183}, %rd84;
	mov.b32 	%r184, 8;
	// begin inline asm
	shfl.sync.down.b32 %r177, %r178, %r184, %r195, %r196;
	// end inline asm
	// begin inline asm
	shfl.sync.down.b32 %r182, %r183, %r184, %r195, %r196;
	// end inline asm
	mov.b64 	%rd85, {%r177, %r182};
	mov.b64 	%fd220, %rd85;
	add.s32 	%r203, %r146, 8;
	setp.gt.s32 	%p126, %r203, %r195;
	setp.lt.f64 	%p127, %fd219, %fd220;
	selp.f64 	%fd221, %fd220, %fd219, %p127;
	selp.f64 	%fd222, %fd219, %fd221, %p126;
	mov.b64 	%rd86, %fd222;
	mov.b64 	{%r188, %r193}, %rd86;
	mov.b32 	%r194, 16;
	// begin inline asm
	shfl.sync.down.b32 %r187, %r188, %r194, %r195, %r196;
	// end inline asm
	// begin inline asm
	shfl.sync.down.b32 %r192, %r193, %r194, %r195, %r196;
	// end inline asm
	mov.b64 	%rd87, {%r187, %r192};
	mov.b64 	%fd223, %rd87;
	add.s32 	%r204, %r146, 16;
	setp.gt.s32 	%p128, %r204, %r195;
	setp.lt.f64 	%p129, %fd222, %fd223;
	selp.f64 	%fd224, %fd223, %fd222, %p129;
	selp.f64 	%fd304, %fd222, %fd224, %p128;
	setp.ne.s32 	%p130, %r146, 0;
	@%p130 bra 	$L__BB25_23;
	shr.u32 	%r205, %r5, 2;
	and.b32  	%r206, %r205, 248;
	mov.u32 	%r207, _ZZN3cub18CUB_300001_SM_10006detail6reduce18DeviceReduceKernelINS2_10policy_hubIdyN4cuda3__47maximumIdEEE10Policy1000EN6thrust24THRUST_300001_SM_1000_NS10device_ptrIdEEyS8_dNS5_3std3__410__identityEEEvT0_PT3_T1_NS0_13GridEvenShareISL_EET2_T4_E12temp_storage;
	add.s32 	%r208, %r207, %r206;
	st.shared.f64 	[%r208+8], %fd304;
$L__BB25_23:
	bar.sync 	0;
	setp.ne.s32 	%p131, %r5, 0;
	@%p131 bra 	$L__BB25_46;
	setp.gt.s32 	%p132, %r4, 32;
	ld.shared.f64 	%fd225, [_ZZN3cub18CUB_300001_SM_10006detail6reduce18DeviceReduceKernelINS2_10policy_hubIdyN4cuda3__47maximumIdEEE10Policy1000EN6thrust24THRUST_300001_SM_1000_NS10device_ptrIdEEyS8_dNS5_3std3__410__identityEEEvT0_PT3_T1_NS0_13GridEvenShareISL_EET2_T4_E12temp_storage+16];
	setp.lt.f64 	%p133, %fd304, %fd225;
	selp.f64 	%fd227, %fd225, %fd304, %p133;
	selp.f64 	%fd228, %fd227, %fd304, %p132;
	setp.gt.s32 	%p134, %r4, 64;
	ld.shared.f64 	%fd230, [_ZZN3cub18CUB_300001_SM_10006detail6reduce18DeviceReduceKernelINS2_10policy_hubIdyN4cuda3__47maximumIdEEE10Policy1000EN6thrust24THRUST_300001_SM_1000_NS10device_ptrIdEEyS8_dNS5_3std3__410__identityEEEvT0_PT3_T1_NS0_13GridEvenShareISL_EET2_T4_E12temp_storage+24];
	setp.lt.f64 	%p135, %fd228, %fd230;
	selp.f64 	%fd232, %fd230, %fd228, %p135;
	selp.f64 	%fd233, %fd232, %fd228, %p134;
	setp.gt.s32 	%p136, %r4, 96;
	ld.shared.f64 	%fd235, [_ZZN3cub18CUB_300001_SM_10006detail6reduce18DeviceReduceKernelINS2_10policy_hubIdyN4cuda3__47maximumIdEEE10Policy1000EN6thrust24THRUST_300001_SM_1000_NS10device_ptrIdEEyS8_dNS5_3std3__410__identityEEEvT0_PT3_T1_NS0_13GridEvenShareISL_EET2_T4_E12temp_storage+32];
	setp.lt.f64 	%p137, %fd233, %fd235;
	selp.f64 	%fd237, %fd235, %fd233, %p137;
	selp.f64 	%fd238, %fd237, %fd233, %p136;
	setp.gt.s32 	%p138, %r4, 128;
	ld.shared.f64 	%fd240, [_ZZN3cub18CUB_300001_SM_10006detail6reduce18DeviceReduceKernelINS2_10policy_hubIdyN4cuda3__47maximumIdEEE10Policy1000EN6thrust24THRUST_300001_SM_1000_NS10device_ptrIdEEyS8_dNS5_3std3__410__identityEEEvT0_PT3_T1_NS0_13GridEvenShareISL_EET2_T4_E12temp_storage+40];
	setp.lt.f64 	%p139, %fd238, %fd240;
	selp.f64 	%fd242, %fd240, %fd238, %p139;
	selp.f64 	%fd243, %fd242, %fd238, %p138;
	setp.gt.s32 	%p140, %r4, 160;
	ld.shared.f64 	%fd245, [_ZZN3cub18CUB_300001_SM_10006detail6reduce18DeviceReduceKernelINS2_10policy_hubIdyN4cuda3__47maximumIdEEE10Policy1000EN6thrust24THRUST_300001_SM_1000_NS10device_ptrIdEEyS8_dNS5_3std3__410__identityEEEvT0_PT3_T1_NS0_13GridEvenShareISL_EET2_T4_E12temp_storage+48];
	setp.lt.f64 	%p141, %fd243, %fd245;
	selp.f64 	%fd247, %fd245, %fd243, %p141;
	selp.f64 	%fd248, %fd247, %fd243, %p140;
	setp.gt.s32 	%p142, %r4, 192;
	ld.shared.f64 	%fd250, [_ZZN3cub18CUB_300001_SM_10006detail6reduce18DeviceReduceKernelINS2_10policy_hubIdyN4cuda3__47maximumIdEEE10Policy1000EN6thrust24THRUST_300001_SM_1000_NS10device_ptrIdEEyS8_dNS5_3std3__410__identityEEEvT0_PT3_T1_NS0_13GridEvenShareISL_EET2_T4_E12temp_storage+56];
	setp.lt.f64 	%p143, %fd248, %fd250;
	selp.f64 	%fd252, %fd250, %fd248, %p143;
	selp.f64 	%fd253, %fd252, %fd248, %p142;
	setp.gt.s32 	%p144, %r4, 224;
	ld.shared.f64 	%fd255, [_ZZN3cub18CUB_300001_SM_10006detail6reduce18DeviceReduceKernelINS2_10policy_hubIdyN4cuda3__47maximumIdEEE10Policy1000EN6thrust24THRUST_300001_SM_1000_NS10device_ptrIdEEyS8_dNS5_3std3__410__identityEEEvT0_PT3_T1_NS0_13GridEvenShareISL_EET2_T4_E12temp_storage+64];
	setp.lt.f64 	%p145, %fd253, %fd255;
	selp.f64 	%fd257, %fd255, %fd253, %p145;
	selp.f64 	%fd304, %fd257, %fd253, %p144;
	bra.uni 	$L__BB25_46;
$L__BB25_25:
	cvt.u32.u64 	%r52, %rd4;
	mov.u32 	%r27, %tid.x;
	add.s32 	%r53, %r27, %r52;
	mul.wide.u32 	%rd26, %r53, 8;
	add.s64 	%rd27, %rd2, %rd26;
	ld.global.f64 	%fd41, [%rd27];
	ld.global.f64 	%fd42, [%rd27+2048];
	ld.global.f64 	%fd43, [%rd27+4096];
	ld.global.f64 	%fd44, [%rd27+6144];
	ld.global.f64 	%fd45, [%rd27+8192];
	ld.global.f64 	%fd46, [%rd27+10240];
	ld.global.f64 	%fd47, [%rd27+12288];
	ld.global.f64 	%fd48, [%rd27+14336];
	setp.lt.f64 	%p2, %fd41, %fd42;
	selp.f64 	%fd49, %fd42, %fd41, %p2;
	setp.lt.f64 	%p3, %fd49, %fd43;
	selp.f64 	%fd50, %fd43, %fd49, %p3;
	setp.lt.f64 	%p4, %fd50, %fd44;
	selp.f64 	%fd51, %fd44, %fd50, %p4;
	setp.lt.f64 	%p5, %fd51, %fd45;
	selp.f64 	%fd52, %fd45, %fd51, %p5;
	setp.lt.f64 	%p6, %fd52, %fd46;
	selp.f64 	%fd53, %fd46, %fd52, %p6;
	setp.lt.f64 	%p7, %fd53, %fd47;
	selp.f64 	%fd54, %fd47, %fd53, %p7;
	setp.lt.f64 	%p8, %fd54, %fd48;
	selp.f64 	%fd303, %fd48, %fd54, %p8;
	setp.lt.u64 	%p9, %rd5, %rd3;
	@%p9 bra 	$L__BB25_42;
	cvt.u32.u64 	%r55, %rd3;
	cvt.u64.u32 	%rd28, %r27;
	add.s64 	%rd104, %rd4, %rd3;
	cvt.u32.u64 	%r28, %rd1;
	not.b32 	%r57, %r27;
	add.s32 	%r58, %r57, %r28;
	sub.s32 	%r59, %r58, %r55;
	sub.s32 	%r273, %r59, %r52;
	add.s64 	%rd29, %rd104, %rd28;
	shl.b64 	%rd30, %rd29, 3;
	add.s64 	%rd31, %rd30, %rd2;
	add.s64 	%rd103, %rd31, 16384;
	mov.b32 	%r274, 0;
	mov.u64 	%rd105, %rd4;
$L__BB25_27:
	cvt.s64.s32 	%rd15, %r50;
	add.s64 	%rd105, %rd105, %rd15;
	add.s64 	%rd32, %rd1, -2048;
	setp.gt.u64 	%p10, %rd105, %rd32;
	@%p10 bra 	$L__BB25_29;
	shl.b32 	%r61, %r1, 11;
	cvt.s64.s32 	%rd33, %r61;
	cvt.u64.u32 	%rd34, %r27;
	add.s64 	%rd35, %rd105, %rd34;
	shl.b64 	%rd36, %rd35, 3;
	add.s64 	%rd37, %rd2, %rd36;
	ld.global.f64 	%fd55, [%rd37];
	ld.global.f64 	%fd56, [%rd37+2048];
	ld.global.f64 	%fd57, [%rd37+4096];
	ld.global.f64 	%fd58, [%rd37+6144];
	ld.global.f64 	%fd59, [%rd37+8192];
	ld.global.f64 	%fd60, [%rd37+10240];
	ld.global.f64 	%fd61, [%rd37+12288];
	ld.global.f64 	%fd62, [%rd37+14336];
	setp.lt.f64 	%p11, %fd303, %fd55;
	selp.f64 	%fd63, %fd55, %fd303, %p11;
	setp.lt.f64 	%p12, %fd63, %fd56;
	selp.f64 	%fd64, %fd56, %fd63, %p12;
	setp.lt.f64 	%p13, %fd64, %fd57;
	selp.f64 	%fd65, %fd57, %fd64, %p13;
	setp.lt.f64 	%p14, %fd65, %fd58;
	selp.f64 	%fd66, %fd58, %fd65, %p14;
	setp.lt.f64 	%p15, %fd66, %fd59;
	selp.f64 	%fd67, %fd59, %fd66, %p15;
	setp.lt.f64 	%p16, %fd67, %fd60;
	selp.f64 	%fd68, %fd60, %fd67, %p16;
	setp.lt.f64 	%p17, %fd68, %fd61;
	selp.f64 	%fd69, %fd61, %fd68, %p17;
	setp.lt.f64 	%p18, %fd69, %fd62;
	selp.f64 	%fd303, %fd62, %fd69, %p18;
	sub.s64 	%rd38, %rd1, %rd105;
	setp.lt.u64 	%p19, %rd38, %rd33;
	add.s32 	%r274, %r274, 1;
	add.s64 	%rd104, %rd104, %rd33;
	sub.s32 	%r273, %r273, %r61;
	mul.wide.s32 	%rd39, %r61, 8;
	add.s64 	%rd103, %rd103, %rd39;
	@%p19 bra 	$L__BB25_42;
	bra.uni 	$L__BB25_27;
$L__BB25_29:
	setp.le.u64 	%p20, %rd1, %rd105;
	cvt.u32.u64 	%r62, %rd105;
	cvt.u32.u64 	%r63, %rd1;
	sub.s32 	%r64, %r63, %r62;
	setp.ge.s32 	%p21, %r27, %r64;
	or.pred  	%p22, %p20, %p21;
	@%p22 bra 	$L__BB25_42;
	cvt.u32.u64 	%r66, %rd15;
	cvt.u32.u64 	%r67, %rd4;
	not.b32 	%r68, %r27;
	add.s32 	%r69, %r68, %r28;
	add.s32 	%r70, %r66, %r67;
	sub.s32 	%r71, %r69, %r70;
	mul.lo.s32 	%r72, %r1, %r274;
	shl.b32 	%r73, %r72, 11;
	sub.s32 	%r74, %r71, %r73;
	shr.u32 	%r75, %r74, 8;
	add.s32 	%r34, %r75, 1;
	and.b32  	%r35, %r34, 15;
	setp.lt.u32 	%p23, %r74, 3840;
	mov.u32 	%r277, %r27;
	@%p23 bra 	$L__BB25_33;
	shr.u32 	%r76, %r273, 8;
	add.s32 	%r77, %r76, 1;
	and.b32  	%r78, %r77, 33554416;
	neg.s32 	%r275, %r78;
	mov.u32 	%r277, %r27;
$L__BB25_32:
	.pragma "nounroll";
	ld.global.f64 	%fd71, [%rd103+-16384];
	setp.lt.f64 	%p24, %fd303, %fd71;
	selp.f64 	%fd72, %fd71, %fd303, %p24;
	ld.global.f64 	%fd73, [%rd103+-14336];
	setp.lt.f64 	%p25, %fd72, %fd73;
	selp.f64 	%fd74, %fd73, %fd72, %p25;
	ld.global.f64 	%fd75, [%rd103+-12288];
	setp.lt.f64 	%p26, %fd74, %fd75;
	selp.f64 	%fd76, %fd75, %fd74, %p26;
	ld.global.f64 	%fd77, [%rd103+-10240];
	setp.lt.f64 	%p27, %fd76, %fd77;
	selp.f64 	%fd78, %fd77, %fd76, %p27;
	ld.global.f64 	%fd79, [%rd103+-8192];
	setp.lt.f64 	%p28, %fd78, %fd79;
	selp.f64 	%fd80, %fd79, %fd78, %p28;
	ld.global.f64 	%fd81, [%rd103+-6144];
	setp.lt.f64 	%p29, %fd80, %fd81;
	selp.f64 	%fd82, %fd81, %fd80, %p29;
	ld.global.f64 	%fd83, [%rd103+-4096];
	setp.lt.f64 	%p30, %fd82, %fd83;
	selp.f64 	%fd84, %fd83, %fd82, %p30;
	ld.global.f64 	%fd85, [%rd103+-2048];
	setp.lt.f64 	%p31, %fd84, %fd85;
	selp.f64 	%fd86, %fd85, %fd84, %p31;
	ld.global.f64 	%fd87, [%rd103];
	setp.lt.f64 	%p32, %fd86, %fd87;
	selp.f64 	%fd88, %fd87, %fd86, %p32;
	ld.global.f64 	%fd89, [%rd103+2048];
	setp.lt.f64 	%p33, %fd88, %fd89;
	selp.f64 	%fd90, %fd89, %fd88, %p33;
	ld.global.f64 	%fd91, [%rd103+4096];
	setp.lt.f64 	%p34, %fd90, %fd91;
	selp.f64 	%fd92, %fd91, %fd90, %p34;
	ld.global.f64 	%fd93, [%rd103+6144];
	setp.lt.f64 	%p35, %fd92, %fd93;
	selp.f64 	%fd94, %fd93, %fd92, %p35;
	ld.global.f64 	%fd95, [%rd103+8192];
	setp.lt.f64 	%p36, %fd94, %fd95;
	selp.f64 	%fd96, %fd95, %fd94, %p36;
	ld.global.f64 	%fd97, [%rd103+10240];
	setp.lt.f64 	%p37, %fd96, %fd97;
	selp.f64 	%fd98, %fd97, %fd96, %p37;
	ld.global.f64 	%fd99, [%rd103+12288];
	setp.lt.f64 	%p38, %fd98, %fd99;
	selp.f64 	%fd100, %fd99, %fd98, %p38;
	ld.global.f64 	%fd101, [%rd103+14336];
	setp.lt.f64 	%p39, %fd100, %fd101;
	selp.f64 	%fd303, %fd101, %fd100, %p39;
	add.s32 	%r277, %r277, 4096;
	add.s32 	%r275, %r275, 16;
	add.s64 	%rd103, %rd103, 32768;
	setp.ne.s32 	%p40, %r275, 0;
	@%p40 bra 	$L__BB25_32;
$L__BB25_33:
	setp.eq.s32 	%p41, %r35, 0;
	@%p41 bra 	$L__BB25_42;
	and.b32  	%r42, %r34, 7;
	setp.lt.u32 	%p42, %r35, 8;
	@%p42 bra 	$L__BB25_36;
	cvt.u64.u32 	%rd40, %r277;
	add.s64 	%rd41, %rd105, %rd40;
	shl.b64 	%rd42, %rd41, 3;
	add.s64 	%rd43, %rd2, %rd42;
	ld.global.f64 	%fd103, [%rd43];
	setp.lt.f64 	%p43, %fd303, %fd103;
	selp.f64 	%fd104, %fd103, %fd303, %p43;
	ld.global.f64 	%fd105, [%rd43+2048];
	setp.lt.f64 	%p44, %fd104, %fd105;
	selp.f64 	%fd106, %fd105, %fd104, %p44;
	ld.global.f64 	%fd107, [%rd43+4096];
	setp.lt.f64 	%p45, %fd106, %fd107;
	selp.f64 	%fd108, %fd107, %fd106, %p45;
	ld.global.f64 	%fd109, [%rd43+6144];
	setp.lt.f64 	%p46, %fd108, %fd109;
	selp.f64 	%fd110, %fd109, %fd108, %p46;
	ld.global.f64 	%fd111, [%rd43+8192];
	setp.lt.f64 	%p47, %fd110, %fd111;
	selp.f64 	%fd112, %fd111, %fd110, %p47;
	ld.global.f64 	%fd113, [%rd43+10240];
	setp.lt.f64 	%p48, %fd112, %fd113;
	selp.f64 	%fd114, %fd113, %fd112, %p48;
	ld.global.f64 	%fd115, [%rd43+12288];
	setp.lt.f64 	%p49, %fd114, %fd115;
	selp.f64 	%fd116, %fd115, %fd114, %p49;
	ld.global.f64 	%fd117, [%rd43+14336];
	setp.lt.f64 	%p50, %fd116, %fd117;
	selp.f64 	%fd303, %fd117, %fd116, %p50;
	add.s32 	%r277, %r277, 2048;
$L__BB25_36:
	setp.eq.s32 	%p51, %r42, 0;
	@%p51 bra 	$L__BB25_42;
	setp.lt.u32 	%p52, %r42, 4;
	@%p52 bra 	$L__BB25_39;
	cvt.u64.u32 	%rd44, %r277;
	add.s64 	%rd45, %rd105, %rd44;
	shl.b64 	%rd46, %rd45, 3;
	add.s64 	%rd47, %rd2, %rd46;
	ld.global.f64 	%fd119, [%rd47];
	setp.lt.f64 	%p53, %fd303, %fd119;
	selp.f64 	%fd120, %fd119, %fd303, %p53;
	ld.global.f64 	%fd121, [%rd47+2048];
	setp.lt.f64 	%p54, %fd120, %fd121;
	selp.f64 	%fd122, %fd121, %fd120, %p54;
	ld.global.f64 	%fd123, [%rd47+4096];
	setp.lt.f64 	%p55, %fd122, %fd123;
	selp.f64 	%fd124, %fd123, %fd122, %p55;
	ld.global.f64 	%fd125, [%rd47+6144];
	setp.lt.f64 	%p56, %fd124, %fd125;
	selp.f64 	%fd303, %fd125, %fd124, %p56;
	add.s32 	%r277, %r277, 1024;
$L__BB25_39:
	and.b32  	%r79, %r34, 3;
	setp.eq.s32 	%p57, %r79, 0;
	@%p57 bra 	$L__BB25_42;
	cvt.u64.u32 	%rd48, %r277;
	add.s64 	%rd49, %rd48, %rd104;
	shl.b64 	%rd50, %rd49, 3;
	add.s64 	%rd107, %rd2, %rd50;
	cvt.u16.u32 	%rs1, %r273;
	shr.u16 	%rs2, %rs1, 8;
	add.s16 	%rs3, %rs2, 1;
	cvt.u32.u16 	%r80, %rs3;
	and.b32  	%r81, %r80, 3;
	neg.s32 	%r280, %r81;
$L__BB25_41:
	.pragma "nounroll";
	ld.global.f64 	%fd126, [%rd107];
	setp.lt.f64 	%p58, %fd303, %fd126;
	selp.f64 	%fd303, %fd126, %fd303, %p58;
	add.s64 	%rd107, %rd107, 2048;
	add.s32 	%r280, %r280, 1;
	setp.ne.s32 	%p59, %r280, 0;
	@%p59 bra 	$L__BB25_41;
$L__BB25_42:
	// begin inline asm
	mov.u32 %r82, %laneid;
	// end inline asm
	mov.b64 	%rd51, %fd303;
	mov.b64 	{%r84, %r89}, %rd51;
	mov.b32 	%r90, 1;
	mov.b32 	%r131, 31;
	mov.b32 	%r132, -1;
	// begin inline asm
	shfl.sync.down.b32 %r83, %r84, %r90, %r131, %r132;
	// end inline asm
	// begin inline asm
	shfl.sync.down.b32 %r88, %r89, %r90, %r131, %r132;
	// end inline asm
	mov.b64 	%rd52, {%r83, %r88};
	mov.b64 	%fd127, %rd52;
	setp.gt.s32 	%p60, %r82, 30;
	setp.lt.f64 	%p61, %fd303, %fd127;
	selp.f64 	%fd128, %fd127, %fd303, %p61;
	selp.f64 	%fd129, %fd303, %fd128, %p60;
	mov.b64 	%rd53, %fd129;
	mov.b64 	{%r94, %r99}, %rd53;
	mov.b32 	%r100, 2;
	// begin inline asm
	shfl.sync.down.b32 %r93, %r94, %r100, %r131, %r132;
	// end inline asm
	// begin inline asm
	shfl.sync.down.b32 %r98, %r99, %r100, %r131, %r132;
	// end inline asm
	mov.b64 	%rd54, {%r93, %r98};
	mov.b64 	%fd130, %rd54;
	setp.gt.s32 	%p62, %r82, 29;
	setp.lt.f64 	%p63, %fd129, %fd130;
	selp.f64 	%fd131, %fd130, %fd129, %p63;
	selp.f64 	%fd132, %fd129, %fd131, %p62;
	mov.b64 	%rd55, %fd132;
	mov.b64 	{%r104, %r109}, %rd55;
	mov.b32 	%r110, 4;
	// begin inline asm
	shfl.sync.down.b32 %r103, %r104, %r110, %r131, %r132;
	// end inline asm
	// begin inline asm
	shfl.sync.down.b32 %r108, %r109, %r110, %r131, %r132;
	// end inline asm
	mov.b64 	%rd56, {%r103, %r108};
	mov.b64 	%fd133, %rd56;
	setp.gt.s32 	%p64, %r82, 27;
	setp.lt.f64 	%p65, %fd132, %fd133;
	selp.f64 	%fd134, %fd133, %fd132, %p65;
	selp.f64 	%fd135, %fd132, %fd134, %p64;
	mov.b64 	%rd57, %fd135;
	mov.b64 	{%r114, %r119}, %rd57;
	mov.b32 	%r120, 8;
	// begin inline asm
	shfl.sync.down.b32 %r113, %r114, %r120, %r131, %r132;
	// end inline asm
	// begin inline asm
	shfl.sync.down.b32 %r118, %r119, %r120, %r131, %r132;
	// end inline asm
	mov.b64 	%rd58, {%r113, %r118};
	mov.b64 	%fd136, %rd58;
	setp.gt.s32 	%p66, %r82, 23;
	setp.lt.f64 	%p67, %fd135, %fd136;
	selp.f64 	%fd137, %fd136, %fd135, %p67;
	selp.f64 	%fd138, %fd135, %fd137, %p66;
	mov.b64 	%rd59, %fd138;
	mov.b64 	{%r124, %r129}, %rd59;
	mov.b32 	%r130, 16;
	// begin inline asm
	shfl.sync.down.b32 %r123, %r124, %r130, %r131, %r132;
	// end inline asm
	// begin inline asm
	shfl.sync.down.b32 %r128, %r129, %r130, %r131, %r132;
	// end inline asm
	mov.b64 	%rd60, {%r123, %r128};
	mov.b64 	%fd139, %rd60;
	setp.gt.s32 	%p68, %r82, 15;
	setp.lt.f64 	%p69, %fd138, %fd139;
	selp.f64 	%fd37, %fd139, %fd138, %p69;
	selp.f64 	%fd304, %fd138, %fd37, %p68;
	setp.ne.s32 	%p70, %r82, 0;
	@%p70 bra 	$L__BB25_44;
	shr.u32 	%r133, %r27, 2;
	and.b32  	%r134, %r133, 248;
	mov.u32 	%r135, _ZZN3cub18CUB_300001_SM_10006detail6reduce18DeviceReduceKernelINS2_10policy_hubIdyN4cuda3__47maximumIdEEE10Policy1000EN6thrust24THRUST_300001_SM_1000_NS10device_ptrIdEEyS8_dNS5_3std3__410__identityEEEvT0_PT3_T1_NS0_13GridEvenShareISL_EET2_T4_E12temp_storage;
	add.s32 	%r136, %r135, %r134;
	st.shared.f64 	[%r136+8], %fd37;
$L__BB25_44:
	bar.sync 	0;
	setp.ne.s32 	%p71, %r27, 0;
	@%p71 bra 	$L__BB25_46;
	ld.shared.f64 	%fd140, [_ZZN3cub18CUB_300001_SM_10006detail6reduce18DeviceReduceKernelINS2_10policy_hubIdyN4cuda3__47maximumIdEEE10Policy1000EN6thrust24THRUST_300001_SM_1000_NS10device_ptrIdEEyS8_dNS5_3std3__410__identityEEEvT0_PT3_T1_NS0_13GridEvenShareISL_EET2_T4_E12temp_storage+16];
	setp.lt.f64 	%p72, %fd304, %fd140;
	selp.f64 	%fd141, %fd140, %fd304, %p72;
	ld.shared.f64 	%fd142, [_ZZN3cub18CUB_300001_SM_10006detail6reduce18DeviceReduceKernelINS2_10policy_hubIdyN4cuda3__47maximumIdEEE10Policy1000EN6thrust24THRUST_300001_SM_1000_NS10device_ptrIdEEyS8_dNS5_3std3__410__identityEEEvT0_PT3_T1_NS0_13GridEvenShareISL_EET2_T4_E12temp_storage+24];
	setp.lt.f64 	%p73, %fd141, %fd142;
	selp.f64 	%fd143, %fd142, %fd141, %p73;
	ld.shared.f64 	%fd144, [_ZZN3cub18CUB_300001_SM_10006detail6reduce18DeviceReduceKernelINS2_10policy_hubIdyN4cuda3__47maximumIdEEE10Policy1000EN6thrust24THRUST_300001_SM_1000_NS10device_ptrIdEEyS8_dNS5_3std3__410__identityEEEvT0_PT3_T1_NS0_13GridEvenShareISL_EET2_T4_E12temp_storage+32];
	setp.lt.f64 	%p74, %fd143, %fd144;
	selp.f64 	%fd145, %fd144, %fd143, %p74;
	ld.shared.f64 	%fd146, [_ZZN3cub18CUB_300001_SM_10006detail6reduce18DeviceReduceKernelINS2_10policy_hubIdyN4cuda3__47maximumIdEEE10Policy1000EN6thrust24THRUST_300001_SM_1000_NS10device_ptrIdEEyS8_dNS5_3std3__410__identityEEEvT0_PT3_T1_NS0_13GridEvenShareISL_EET2_T4_E12temp_storage+40];
	setp.lt.f64 	%p75, %fd145, %fd146;
	selp.f64 	%fd147, %fd146, %fd145, %p75;
	ld.shared.f64 	%fd148, [_ZZN3cub18CUB_300001_SM_10006detail6reduce18DeviceReduceKernelINS2_10policy_hubIdyN4cuda3__47maximumIdEEE10Policy1000EN6thrust24THRUST_300001_SM_1000_NS10device_ptrIdEEyS8_dNS5_3std3__410__identityEEEvT0_PT3_T1_NS0_13GridEvenShareISL_EET2_T4_E12temp_storage+48];
	setp.lt.f64 	%p76, %fd147, %fd148;
	selp.f64 	%fd149, %fd148, %fd147, %p76;
	ld.shared.f64 	%fd150, [_ZZN3cub18CUB_300001_SM_10006detail6reduce18DeviceReduceKernelINS2_10policy_hubIdyN4cuda3__47maximumIdEEE10Policy1000EN6thrust24THRUST_300001_SM_1000_NS10device_ptrIdEEyS8_dNS5_3std3__410__identityEEEvT0_PT3_T1_NS0_13GridEvenShareISL_EET2_T4_E12temp_storage+56];
	setp.lt.f64 	%p77, %fd149, %fd150;
	selp.f64 	%fd151, %fd150, %fd149, %p77;
	ld.shared.f64 	%fd152, [_ZZN3cub18CUB_300001_SM_10006detail6reduce18DeviceReduceKernelINS2_10policy_hubIdyN4cuda3__47maximumIdEEE10Policy1000EN6thrust24THRUST_300001_SM_1000_NS10device_ptrIdEEyS8_dNS5_3std3__410__identityEEEvT0_PT3_T1_NS0_13GridEvenShareISL_EET2_T4_E12temp_storage+64];
	setp.lt.f64 	%p78, %fd151, %fd152;
	selp.f64 	%fd304, %fd152, %fd151, %p78;
$L__BB25_46:
	mov.u32 	%r264, %tid.x;
	setp.ne.s32 	%p165, %r264, 0;
	@%p165 bra 	$L__BB25_48;
	ld.param.u64 	%rd101, [_ZN3cub18CUB_300001_SM_10006detail6reduce18DeviceReduceKernelINS2_10policy_hubIdyN4cuda3__47maximumIdEEE10Policy1000EN6thrust24THRUST_300001_SM_1000_NS10device_ptrIdEEyS8_dNS5_3std3__410__identityEEEvT0_PT3_T1_NS0_13GridEvenShareISL_EET2_T4__param_1];
	cvta.to.global.u64 	%rd98, %rd101;
	mul.wide.u32 	%rd99, %r2, 8;
	add.s64 	%rd100, %rd98, %rd99;
	st.global.f64 	[%rd100], %fd304;
$L__BB25_48:
	ret;

}
	// .globl	_ZN3cub18CUB_300001_SM_10006detail6reduce28DeviceReduceSingleTileKernelINS2_10policy_hubIdyN4cuda3__47maximumIdEEE10Policy1000EPdSB_iS8_ddNS5_3std3__410__identityEEEvT0_T1_T2_T3_T4_T6_
.visible .entry _ZN3cub18CUB_300001_SM_10006detail6reduce28DeviceReduceSingleTileKernelINS2_10policy_hubIdyN4cuda3__47maximumIdEEE10Policy1000EPdSB_iS8_ddNS5_3std3__410__identityEEEvT0_T1_T2_T3_T4_T6_(
	.param .u64 .ptr .align 1 _ZN3cub18CUB_300001_SM_10006detail6reduce28DeviceReduceSingleTileKernelINS2_10policy_hubIdyN4cuda3__47maximumIdEEE10Policy1000EPdSB_iS8_ddNS5_3std3__410__identityEEEvT0_T1_T2_T3_T4_T6__param_0,
	.param .u64 .ptr .align 1 _ZN3cub18CUB_300001_SM_10006detail6reduce28DeviceReduceSingleTileKernelINS2_10policy_hubIdyN4cuda3__47maximumIdEEE10Policy1000EPdSB_iS8_ddNS5_3std3__410__identityEEEvT0_T1_T2_T3_T4_T6__param_1,
	.param .u32 _ZN3cub18CUB_300001_SM_10006detail6reduce28DeviceReduceSingleTileKernelINS2_10policy_hubIdyN4cuda3__47maximumIdEEE10Policy1000EPdSB_iS8_ddNS5_3std3__410__identityEEEvT0_T1_T2_T3_T4_T6__param_2,
	.param .align 1 .b8 _ZN3cub18CUB_300001_SM_10006detail6reduce28DeviceReduceSingleTileKernelINS2_10policy_hubIdyN4cuda3__47maximumIdEEE10Policy1000EPdSB_iS8_ddNS5_3std3__410__identityEEEvT0_T1_T2_T3_T4_T6__param_3[1],
	.param .f64 _ZN3cub18CUB_300001_SM_10006detail6reduce28DeviceReduceSingleTileKernelINS2_10policy_hubIdyN4cuda3__47maximumIdEEE10Policy1000EPdSB_iS8_ddNS5_3std3__410__identityEEEvT0_T1_T2_T3_T4_T6__param_4,
	.param .align 1 .b8 _ZN3cub18CUB_300001_SM_10006detail6reduce28DeviceReduceSingleTileKernelINS2_10policy_hubIdyN4cuda3__47maximumIdEEE10Policy1000EPdSB_iS8_ddNS5_3std3__410__identityEEEvT0_T1_T2_T3_T4_T6__param_5[1]
)
.maxntid 256
.minnctapersm 1
{
	.reg .pred 	%p<220>;
	.reg .b32 	%r<472>;
	.reg .b64 	%rd<206>;
	.reg .b64 	%fd<381>;
	// demoted variable
	.shared .align 8 .b8 _ZZN3cub18CUB_300001_SM_10006detail6reduce28DeviceReduceSingleTileKernelINS2_10policy_hubIdyN4cuda3__47maximumIdEEE10Policy1000EPdSB_iS8_ddNS5_3std3__410__identityEEEvT0_T1_T2_T3_T4_T6_E12temp_storage[80];
	ld.param.u64 	%rd15, [_ZN3cub18CUB_300001_SM_10006detail6reduce28DeviceReduceSingleTileKernelINS2_10policy_hubIdyN4cuda3__47maximumIdEEE10Policy1000EPdSB_iS8_ddNS5_3std3__410__identityEEEvT0_T1_T2_T3_T4_T6__param_0];
	ld.param.u64 	%rd16, [_ZN3cub18CUB_300001_SM_10006detail6reduce28DeviceReduceSingleTileKernelINS2_10policy_hubIdyN4cuda3__47maximumIdEEE10Policy1000EPdSB_iS8_ddNS5_3std3__410__identityEEEvT0_T1_T2_T3_T4_T6__param_1];
	ld.param.u32 	%r68, [_ZN3cub18CUB_300001_SM_10006detail6reduce28DeviceReduceSingleTileKernelINS2_10policy_hubIdyN4cuda3__47maximumIdEEE10Policy1000EPdSB_iS8_ddNS5_3std3__410__identityEEEvT0_T1_T2_T3_T4_T6__param_2];
	ld.param.f64 	%fd58, [_ZN3cub18CUB_300001_SM_10006detail6reduce28DeviceReduceSingleTileKernelINS2_10policy_hubIdyN4cuda3__47maximumIdEEE10Policy1000EPdSB_iS8_ddNS5_3std3__410__identityEEEvT0_T1_T2_T3_T4_T6__param_4];
	cvta.to.global.u64 	%rd1, %rd16;
	setp.ne.s32 	%p1, %r68, 0;
	@%p1 bra 	$L__BB26_3;
	mov.u32 	%r445, %tid.x;
	setp.ne.s32 	%p219, %r445, 0;
	@%p219 bra 	$L__BB26_74;
	st.global.f64 	[%rd1], %fd58;
	bra.uni 	$L__BB26_74;
$L__BB26_3:
	and.b64  	%rd17, %rd15, 31;
	setp.ne.s64 	%p2, %rd17, 0;
	@%p2 bra 	$L__BB26_38;
	setp.gt.s32 	%p110, %r68, 2047;
	@%p110 bra 	$L__BB26_22;
	mov.u32 	%r1, %tid.x;
	setp.ge.s32 	%p159, %r1, %r68;
	mov.f64 	%fd359, 0d0000000000000000;
	mov.u32 	%r449, %r1;
	@%p159 bra 	$L__BB26_7;
	mul.wide.u32 	%rd169, %r1, 8;
	add.s64 	%rd168, %rd15, %rd169;
	// begin inline asm
	ld.global.nc.u64 %rd167, [%rd168];
	// end inline asm
	mov.b64 	%fd359, %rd167;
	add.s32 	%r449, %r1, 256;
$L__BB26_7:
	setp.ge.s32 	%p160, %r449, %r68;
	@%p160 bra 	$L__BB26_13;
	not.b32 	%r321, %r449;
	add.s32 	%r4, %r68, %r321;
	and.b32  	%r322, %r4, 768;
	setp.eq.s32 	%p161, %r322, 768;
	@%p161 bra 	$L__BB26_11;
	mul.wide.u32 	%rd170, %r449, 8;
	add.s64 	%rd202, %rd15, %rd170;
	shr.u32 	%r323, %r4, 8;
	add.s32 	%r324, %r323, 1;
	and.b32  	%r325, %r324, 3;
	neg.s32 	%r447, %r325;
$L__BB26_10:
	.pragma "nounroll";
	// begin inline asm
	ld.global.nc.u64 %rd171, [%rd202];
	// end inline asm
	mov.b64 	%fd272, %rd171;
	setp.lt.f64 	%p162, %fd359, %fd272;
	selp.f64 	%fd359, %fd272, %fd359, %p162;
	add.s32 	%r449, %r449, 256;
	add.s64 	%rd202, %rd202, 2048;
	add.s32 	%r447, %r447, 1;
	setp.ne.s32 	%p163, %r447, 0;
	@%p163 bra 	$L__BB26_10;
$L__BB26_11:
	setp.lt.u32 	%p164, %r4, 768;
	@%p164 bra 	$L__BB26_13;
$L__BB26_12:
	mul.wide.s32 	%rd181, %r449, 8;
	add.s64 	%rd174, %rd15, %rd181;
	// begin inline asm
	ld.global.nc.u64 %rd173, [%rd174];
	// end inline asm
	mov.b64 	%fd273, %rd173;
	setp.lt.f64 	%p165, %fd359, %fd273;
	selp.f64 	%fd274, %fd273, %fd359, %p165;
	add.s64 	%rd176, %rd174, 2048;
	// begin inline asm
	ld.global.nc.u64 %rd175, [%rd176];
	// end inline asm
	mov.b64 	%fd275, %rd175;
	setp.lt.f64 	%p166, %fd274, %fd275;
	selp.f64 	%fd276, %fd275, %fd274, %p166;
	add.s64 	%rd178, %rd174, 4096;
	// begin inline asm
	ld.global.nc.u64 %rd177, [%rd178];
	// end inline asm
	mov.b64 	%fd277, %rd177;
	setp.lt.f64 	%p167, %fd276, %fd277;
	selp.f64 	%fd278, %fd277, %fd276, %p167;
	add.s64 	%rd180, %rd174, 6144;
	// begin inline asm
	ld.global.nc.u64 %rd179, [%rd180];
	// end inline asm
	mov.b64 	%fd279, %rd179;
	setp.lt.f64 	%p168, %fd278, %fd279;
	selp.f64 	%fd359, %fd279, %fd278, %p168;
	add.s32 	%r449, %r449, 1024;
	setp.lt.s32 	%p169, %r449, %r68;
	@%p169 bra 	$L__BB26_12;
$L__BB26_13:
	setp.lt.s32 	%p170, %r68, 256;
	@%p170 bra 	$L__BB26_18;
	// begin inline asm
	mov.u32 %r389, %laneid;
	// end inline asm
	mov.b64 	%rd192, %fd359;
	mov.b64 	{%r391, %r396}, %rd192;
	mov.b32 	%r397, 1;
	mov.b32 	%r438, 31;
	mov.b32 	%r439, -1;
	// begin inline asm
	shfl.sync.down.b32 %r390, %r391, %r397, %r438, %r439;
	// end inline asm
	// begin inline asm
	shfl.sync.down.b32 %r395, %r396, %r397, %r438, %r439;
	// end inline asm
	mov.b64 	%rd193, {%r390, %r395};
	mov.b64 	%fd327, %rd193;
	setp.gt.s32 	%p198, %r389, 30;
	setp.lt.f64 	%p199, %fd359, %fd327;
	selp.f64 	%fd328, %fd327, %fd359, %p199;
	selp.f64 	%fd329, %fd359, %fd328, %p198;
	mov.b64 	%rd194, %fd329;
	mov.b64 	{%r401, %r406}, %rd194;
	mov.b32 	%r407, 2;
	// begin inline asm
	shfl.sync.down.b32 %r400, %r401, %r407, %r438, %r439;
	// end inline asm
	// begin inline asm
	shfl.sync.down.b32 %r405, %r406, %r407, %r438, %r439;
	// end inline asm
	mov.b64 	%rd195, {%r400, %r405};
	mov.b64 	%fd330, %rd195;
	setp.gt.s32 	%p200, %r389, 29;
	setp.lt.f64 	%p201, %fd329, %fd330;
	selp.f64 	%fd331, %fd330, %fd329, %p201;
	selp.f64 	%fd332, %fd329, %fd331, %p200;
	mov.b64 	%rd196, %fd332;
	mov.b64 	{%r411, %r416}, %rd196;
	mov.b32 	%r417, 4;
	// begin inline asm
	shfl.sync.down.b32 %r410, %r411, %r417, %r438, %r439;
	// end inline asm
	// begin inline asm
	shfl.sync.down.b32 %r415, %r416, %r417, %r438, %r439;
	// end inline asm
	mov.b64 	%rd197, {%r410, %r415};
	mov.b64 	%fd333, %rd197;
	setp.gt.s32 	%p202, %r389, 27;
	setp.lt.f64 	%p203, %fd332, %fd333;
	selp.f64 	%fd334, %fd333, %fd332, %p203;
	selp.f64 	%fd335, %fd332, %fd334, %p202;
	mov.b64 	%rd198, %fd335;
	mov.b64 	{%r421, %r426}, %rd198;
	mov.b32 	%r427, 8;
	// begin inline asm
	shfl.sync.down.b32 %r420, %r421, %r427, %r438, %r439;
	// end inline asm
	// begin inline asm
	shfl.sync.down.b32 %r425, %r426, %r427, %r438, %r439;
	// end inline asm
	mov.b64 	%rd199, {%r420, %r425};
	mov.b64 	%fd336, %rd199;
	setp.gt.s32 	%p204, %r389, 23;
	setp.lt.f64 	%p205, %fd335, %fd336;
	selp.f64 	%fd337, %fd336, %fd335, %p205;
	selp.f64 	%fd338, %fd335, %fd337, %p204;
	mov.b64 	%rd200, %fd338;
	mov.b64 	{%r431, %r436}, %rd200;
	mov.b32 	%r437, 16;
	// begin inline asm
	shfl.sync.down.b32 %r430, %r431, %r437, %r438, %r439;
	// end inline asm
	// begin inline asm
	shfl.sync.down.b32 %r435, %r436, %r437, %r438, %r439;
	// end inline asm
	mov.b64 	%rd201, {%r430, %r435};
	mov.b64 	%fd339, %rd201;
	setp.gt.s32 	%p206, %r389, 15;
	setp.lt.f64 	%p207, %fd338, %fd339;
	selp.f64 	%fd10, %fd339, %fd338, %p207;
	selp.f64 	%fd380, %fd338, %fd10, %p206;
	setp.ne.s32 	%p208, %r389, 0;
	@%p208 bra 	$L__BB26_16;
	shr.u32 	%r440, %r1, 2;
	and.b32  	%r441, %r440, 248;
	mov.u32 	%r442, _ZZN3cub18CUB_300001_SM_10006detail6reduce28DeviceReduceSingleTileKernelINS2_10policy_hubIdyN4cuda3__47maximumIdEEE10Policy1000EPdSB_iS8_ddNS5_3std3__410__identityEEEvT0_T1_T2_T3_T4_T6_E12temp_storage;
	add.s32 	%r443, %r442, %r441;
	st.shared.f64 	[%r443+8], %fd10;
$L__BB26_16:
	bar.sync 	0;
	setp.ne.s32 	%p209, %r1, 0;
	@%p209 bra 	$L__BB26_72;
	ld.shared.f64 	%fd340, [_ZZN3cub18CUB_300001_SM_10006detail6reduce28DeviceReduceSingleTileKernelINS2_10policy_hubIdyN4cuda3__47maximumIdEEE10Policy1000EPdSB_iS8_ddNS5_3std3__410__identityEEEvT0_T1_T2_T3_T4_T6_E12temp_storage+16];
	setp.lt.f64 	%p210, %fd380, %fd340;
	selp.f64 	%fd341, %fd340, %fd380, %p210;
	ld.shared.f64 	%fd342, [_ZZN3cub18CUB_300001_SM_10006detail6reduce28DeviceReduceSingleTileKernelINS2_10policy_hubIdyN4cuda3__47maximumIdEEE10Policy1000EPdSB_iS8_ddNS5_3std3__410__identityEEEvT0_T1_T2_T3_T4_T6_E12temp_storage+24];
	setp.lt.f64 	%p211, %fd341, %fd342;
	selp.f64 	%fd343, %fd342, %fd341, %p211;
	ld.shared.f64 	%fd344, [_ZZN3cub18CUB_300001_SM_10006detail6reduce28DeviceReduceSingleTileKernelINS2_10policy_hubIdyN4cuda3__47maximumIdEEE10Policy1000EPdSB_iS8_ddNS5_3std3__410__identityEEEvT0_T1_T2_T3_T4_T6_E12temp_storage+32];
	setp.lt.f64 	%p212, %fd343, %fd344;
	selp.f64 	%fd345, %fd344, %fd343, %p212;
	ld.shared.f64 	%fd346, [_ZZN3cub18CUB_300001_SM_10006detail6reduce28DeviceReduceSingleTileKernelINS2_10policy_hubIdyN4cuda3__47maximumIdEEE10Policy1000EPdSB_iS8_ddNS5_3std3__410__identityEEEvT0_T1_T2_T3_T4_T6_E12temp_storage+40];
	setp.lt.f64 	%p213, %fd345, %fd346;
	selp.f64 	%fd347, %fd346, %fd345, %p213;
	ld.shared.f64 	%fd348, [_ZZN3cub18CUB_300001_SM_10006detail6reduce28DeviceReduceSingleTileKernelINS2_10policy_hubIdyN4cuda3__47maximumIdEEE10Policy1000EPdSB_iS8_ddNS5_3std3__410__identityEEEvT0_T1_T2_T3_T4_T6_E12temp_storage+48];
	setp.lt.f64 	%p214, %fd347, %fd348;
	selp.f64 	%fd349, %fd348, %fd347, %p214;
	ld.shared.f64 	%fd350, [_ZZN3cub18CUB_300001_SM_10006detail6reduce28DeviceReduceSingleTileKernelINS2_10policy_hubIdyN4cuda3__47maximumIdEEE10Policy1000EPdSB_iS8_ddNS5_3std3__410__identityEEEvT0_T1_T2_T3_T4_T6_E12temp_storage+56];
	setp.lt.f64 	%p215, %fd349, %fd350;
	selp.f64 	%fd351, %fd350, %fd349, %p215;
	ld.shared.f64 	%fd352, [_ZZN3cub18CUB_300001_SM_10006detail6reduce28DeviceReduceSingleTileKernelINS2_10policy_hubIdyN4cuda3__47maximumIdEEE10Policy1000EPdSB_iS8_ddNS5_3std3__410__identityEEEvT0_T1_T2_T3_T4_T6_E12temp_storage+64];
	setp.lt.f64 	%p216, %fd351, %fd352;
	selp.f64 	%fd380, %fd352, %fd351, %p216;
	bra.uni 	$L__BB26_72;
$L__BB26_18:
	// begin inline asm
	mov.u32 %r326, %laneid;
	// end inline asm
	and.b32  	%r377, %r1, 992;
	add.s32 	%r378, %r377, 32;
	setp.gt.s32 	%p171, %r378, %r68;
	not.b32 	%r379, %r377;
	add.s32 	%r380, %r68, %r379;
	selp.b32 	%r375, %r380, 31, %p171;
	mov.b64 	%rd182, %fd359;
	mov.b64 	{%r328, %r333}, %rd182;
	mov.b32 	%r334, 1;
	mov.b32 	%r376, -1;
	// begin inline asm
	shfl.sync.down.b32 %r327, %r328, %r334, %r375, %r376;
	// end inline asm
	// begin inline asm
	shfl.sync.down.b32 %r332, %r333, %r334, %r375, %r376;
	// end inline asm
	mov.b64 	%rd183, {%r327, %r332};
	mov.b64 	%fd280, %rd183;
	setp.lt.s32 	%p172, %r326, %r375;
	setp.lt.f64 	%p173, %fd359, %fd280;
	selp.f64 	%fd281, %fd280, %fd359, %p173;
	selp.f64 	%fd282, %fd281, %fd359, %p172;
	mov.b64 	%rd184, %fd282;
	mov.b64 	{%r338, %r343}, %rd184;
	mov.b32 	%r344, 2;
	// begin inline asm
	shfl.sync.down.b32 %r337, %r338, %r344, %r375, %r376;
	// end inline asm
	// begin inline asm
	shfl.sync.down.b32 %r342, %r343, %r344, %r375, %r376;
	// end inline asm
	mov.b64 	%rd185, {%r337, %r342};
	mov.b64 	%fd283, %rd185;
	add.s32 	%r381, %r326, 2;
	setp.gt.s32 	%p174, %r381, %r375;
	setp.lt.f64 	%p175, %fd282, %fd283;
	selp.f64 	%fd284, %fd283, %fd282, %p175;
	selp.f64 	%fd285, %fd282, %fd284, %p174;
	mov.b64 	%rd186, %fd285;
	mov.b64 	{%r348, %r353}, %rd186;
	mov.b32 	%r354, 4;
	// begin inline asm
	shfl.sync.down.b32 %r347, %r348, %r354, %r375, %r376;
	// end inline asm
	// begin inline asm
	shfl.sync.down.b32 %r352, %r353, %r354, %r375, %r376;
	// end inline asm
	mov.b64 	%rd187, {%r347, %r352};
	mov.b64 	%fd286, %rd187;
	add.s32 	%r382, %r326, 4;
	setp.gt.s32 	%p176, %r382, %r375;
	setp.lt.f64 	%p177, %fd285, %fd286;
	selp.f64 	%fd287, %fd286, %fd285, %p177;
	selp.f64 	%fd288, %fd285, %fd287, %p176;
	mov.b64 	%rd188, %fd288;
	mov.b64 	{%r358, %r363}, %rd188;
	mov.b32 	%r364, 8;
	// begin inline asm
	shfl.sync.down.b32 %r357, %r358, %r364, %r375, %r376;
	// end inline asm
	// begin inline asm
	shfl.sync.down.b32 %r362, %r363, %r364, %r375, %r376;
	// end inline asm
	mov.b64 	%rd189, {%r357, %r362};
	mov.b64 	%fd289, %rd189;
	add.s32 	%r383, %r326, 8;
	setp.gt.s32 	%p178, %r383, %r375;
	setp.lt.f64 	%p179, %fd288, %fd289;
	selp.f64 	%fd290, %fd289, %fd288, %p179;
	selp.f64 	%fd291, %fd288, %fd290, %p178;
	mov.b64 	%rd190, %fd291;
	mov.b64 	{%r368, %r373}, %rd190;
	mov.b32 	%r374, 16;
	// begin inline asm
	shfl.sync.down.b32 %r367, %r368, %r374, %r375, %r376;
	// end inline asm
	// begin inline asm
	shfl.sync.down.b32 %r372, %r373, %r374, %r375, %r376;
	// end inline asm
	mov.b64 	%rd191, {%r367, %r372};
	mov.b64 	%fd292, %rd191;
	add.s32 	%r384, %r326, 16;
	setp.gt.s32 	%p180, %r384, %r375;
	setp.lt.f64 	%p181, %fd291, %fd292;
	selp.f64 	%fd293, %fd292, %fd291, %p181;
	selp.f64 	%fd380, %fd291, %fd293, %p180;
	setp.ne.s32 	%p182, %r326, 0;
	@%p182 bra 	$L__BB26_20;
	shr.u32 	%r385, %r1, 2;
	and.b32  	%r386, %r385, 248;
	mov.u32 	%r387, _ZZN3cub18CUB_300001_SM_10006detail6reduce28DeviceReduceSingleTileKernelINS2_10policy_hubIdyN4cuda3__47maximumIdEEE10Policy1000EPdSB_iS8_ddNS5_3std3__410__identityEEEvT0_T1_T2_T3_T4_T6_E12temp_storage;
	add.s32 	%r388, %r387, %r386;
	st.shared.f64 	[%r388+8], %fd380;
$L__BB26_20:
	bar.sync 	0;
	setp.ne.s32 	%p183, %r1, 0;
	@%p183 bra 	$L__BB26_72;
	setp.gt.s32 	%p184, %r68, 32;
	ld.shared.f64 	%fd294, [_ZZN3cub18CUB_300001_SM_10006detail6reduce28DeviceReduceSingleTileKernelINS2_10policy_hubIdyN4cuda3__47maximumIdEEE10Policy1000EPdSB_iS8_ddNS5_3std3__410__identityEEEvT0_T1_T2_T3_T4_T6_E12temp_storage+16];
	setp.lt.f64 	%p185, %fd380, %fd294;
	selp.f64 	%fd296, %fd294, %fd380, %p185;
	selp.f64 	%fd297, %fd296, %fd380, %p184;
	setp.gt.s32 	%p186, %r68, 64;
	ld.shared.f64 	%fd299, [_ZZN3cub18CUB_300001_SM_10006detail6reduce28DeviceReduceSingleTileKernelINS2_10policy_hubIdyN4cuda3__47maximumIdEEE10Policy1000EPdSB_iS8_ddNS5_3std3__410__identityEEEvT0_T1_T2_T3_T4_T6_E12temp_storage+24];
	setp.lt.f64 	%p187, %fd297, %fd299;
	selp.f64 	%fd301, %fd299, %fd297, %p187;
	selp.f64 	%fd302, %fd301, %fd297, %p186;
	setp.gt.s32 	%p188, %r68, 96;
	ld.shared.f64 	%fd304, [_ZZN3cub18CUB_300001_SM_10006detail6reduce28DeviceReduceSingleTileKernelINS2_10policy_hubIdyN4cuda3__47maximumIdEEE10Policy1000EPdSB_iS8_ddNS5_3std3__410__identityEEEvT0_T1_T2_T3_T4_T6_E12temp_storage+32];
	setp.lt.f64 	%p189, %fd302, %fd304;
	selp.f64 	%fd306, %fd304, %fd302, %p189;
	selp.f64 	%fd307, %fd306, %fd302, %p188;
	setp.gt.s32 	%p190, %r68, 128;
	ld.shared.f64 	%fd309, [_ZZN3cub18CUB_300001_SM_10006detail6reduce28DeviceReduceSingleTileKernelINS2_10policy_hubIdyN4cuda3__47maximumIdEEE10Policy1000EPdSB_iS8_ddNS5_3std3__410__identityEEEvT0_T1_T2_T3_T4_T6_E12temp_storage+40];
	setp.lt.f64 	%p191, %fd307, %fd309;
	selp.f64 	%fd311, %fd309, %fd307, %p191;
	selp.f64 	%fd312, %fd311, %fd307, %p190;
	setp.gt.s32 	%p192, %r68, 160;
	ld.shared.f64 	%fd314, [_ZZN3cub18CUB_300001_SM_10006detail6reduce28DeviceReduceSingleTileKernelINS2_10policy_hubIdyN4cuda3__47maximumIdEEE10Policy1000EPdSB_iS8_ddNS5_3std3__410__identityEEEvT0_T1_T2_T3_T4_T6_E12temp_storage+48];
	setp.lt.f64 	%p193, %fd312, %fd314;
	selp.f64 	%fd316, %fd314, %fd312, %p193;
	selp.f64 	%fd317, %fd316, %fd312, %p192;
	setp.gt.s32 	%p194, %r68, 192;
	ld.shared.f64 	%fd319, [_ZZN3cub18CUB_300001_SM_10006detail6reduce28DeviceReduceSingleTileKernelINS2_10policy_hubIdyN4cuda3__47maximumIdEEE10Policy1000EPdSB_iS8_ddNS5_3std3__410__identityEEEvT0_T1_T2_T3_T4_T6_E12temp_storage+56];
	setp.lt.f64 	%p195, %fd317, %fd319;
	selp.f64 	%fd321, %fd319, %fd317, %p195;
	selp.f64 	%fd322, %fd321, %fd317, %p194;
	setp.gt.s32 	%p196, %r68, 224;
	ld.shared.f64 	%fd324, [_ZZN3cub18CUB_300001_SM_10006detail6reduce28DeviceReduceSingleTileKernelINS2_10policy_hubIdyN4cuda3__47maximumIdEEE10Policy1000EPdSB_iS8_ddNS5_3std3__410__identityEEEvT0_T1_T2_T3_T4_T6_E12temp_storage+64];
	setp.lt.f64 	%p197, %fd322, %fd324;
	selp.f64 	%fd326, %fd324, %fd322, %p197;
	selp.f64 	%fd380, %fd326, %fd322, %p196;
	bra.uni 	$L__BB26_72;
$L__BB26_22:
	mov.u32 	%r13, %tid.x;
	shl.b32 	%r14, %r13, 2;
	mul.wide.u32 	%rd126, %r14, 8;
	add.s64 	%rd116, %rd15, %rd126;
	// begin inline asm
	ld.global.nc.v2.u64 {%rd114, %rd115}, [%rd116];
	// end inline asm
	add.s64 	%rd119, %rd116, 16;
	// begin inline asm
	ld.global.nc.v2.u64 {%rd117, %rd118}, [%rd119];
	// end inline asm
	mov.b64 	%fd206, %rd114;
	mov.b64 	%fd207, %rd115;
	mov.b64 	%fd208, %rd117;
	mov.b64 	%fd209, %rd118;
	add.s64 	%rd122, %rd116, 8192;
	// begin inline asm
	ld.global.nc.v2.u64 {%rd120, %rd121}, [%rd122];
	// end inline asm
	add.s64 	%rd125, %rd116, 8208;
	// begin inline asm
	ld.global.nc.v2.u64 {%rd123, %rd124}, [%rd125];
	// end inline asm
	mov.b64 	%fd210, %rd120;
	mov.b64 	%fd211, %rd121;
	mov.b64 	%fd212, %rd123;
	mov.b64 	%fd213, %rd124;
	setp.lt.f64 	%p111, %fd206, %fd207;
	selp.f64 	%fd214, %fd207, %fd206, %p111;
	setp.lt.f64 	%p112, %fd214, %fd208;
	selp.f64 	%fd215, %fd208, %fd214, %p112;
	setp.lt.f64 	%p113, %fd215, %fd209;
	selp.f64 	%fd216, %fd209, %fd215, %p113;
	setp.lt.f64 	%p114, %fd216, %fd210;
	selp.f64 	%fd217, %fd210, %fd216, %p114;
	setp.lt.f64 	%p115, %fd217, %fd211;
	selp.f64 	%fd218, %fd211, %fd217, %p115;
	setp.lt.f64 	%p116, %fd218, %fd212;
	selp.f64 	%fd219, %fd212, %fd218, %p116;
	setp.lt.f64 	%p117, %fd219, %fd213;
	selp.f64 	%fd366, %fd213, %fd219, %p117;
	setp.lt.u32 	%p118, %r68, 4096;
	mov.b32 	%r452, 2048;
	@%p118 bra 	$L__BB26_26;
	add.s32 	%r15, %r68, -2048;
	mov.b32 	%r452, 2048;
$L__BB26_24:
	add.s32 	%r258, %r452, %r14;
	mul.wide.u32 	%rd139, %r258, 8;
	add.s64 	%rd129, %rd15, %rd139;
	// begin inline asm
	ld.global.nc.v2.u64 {%rd127, %rd128}, [%rd129];
	// end inline asm
	add.s64 	%rd132, %rd129, 16;
	// begin inline asm
	ld.global.nc.v2.u64 {%rd130, %rd131}, [%rd132];
	// end inline asm
	mov.b64 	%fd220, %rd127;
	mov.b64 	%fd221, %rd128;
	mov.b64 	%fd222, %rd130;
	mov.b64 	%fd223, %rd131;
	add.s64 	%rd135, %rd129, 8192;
	// begin inline asm
	ld.global.nc.v2.u64 {%rd133, %rd134}, [%rd135];
	// end inline asm
	add.s64 	%rd138, %rd129, 8208;
	// begin inline asm
	ld.global.nc.v2.u64 {%rd136, %rd137}, [%rd138];
	// end inline asm
	mov.b64 	%fd224, %rd133;
	mov.b64 	%fd225, %rd134;
	mov.b64 	%fd226, %rd136;
	mov.b64 	%fd227, %rd137;
	setp.lt.f64 	%p119, %fd366, %fd220;
	selp.f64 	%fd228, %fd220, %fd366, %p119;
	setp.lt.f64 	%p120, %fd228, %fd221;
	selp.f64 	%fd229, %fd221, %fd228, %p120;
	setp.lt.f64 	%p121, %fd229, %fd222;
	selp.f64 	%fd230, %fd222, %fd229, %p121;
	setp.lt.f64 	%p122, %fd230, %fd223;
	selp.f64 	%fd231, %fd223, %fd230, %p122;
	setp.lt.f64 	%p123, %fd231, %fd224;
	selp.f64 	%fd232, %fd224, %fd231, %p123;
	setp.lt.f64 	%p124, %fd232, %fd225;
	selp.f64 	%fd233, %fd225, %fd232, %p124;
	setp.lt.f64 	%p125, %fd233, %fd226;
	selp.f64 	%fd234, %fd226, %fd233, %p125;
	setp.lt.f64 	%p126, %fd234, %fd227;
	selp.f64 	%fd366, %fd227, %fd234, %p126;
	sub.s32 	%r259, %r68, %r452;
	setp.lt.s32 	%p127, %r259, 2048;
	@%p127 bra 	$L__BB26_34;
	add.s32 	%r452, %r452, 2048;
	setp.le.s32 	%p128, %r452, %r15;
	@%p128 bra 	$L__BB26_24;
$L__BB26_26:
	setp.le.s32 	%p129, %r68, %r452;
	@%p129 bra 	$L__BB26_34;
	sub.s32 	%r19, %r68, %r452;
	setp.ge.s32 	%p130, %r13, %r19;
	@%p130 bra 	$L__BB26_34;
	not.b32 	%r260, %r13;
	add.s32 	%r261, %r68, %r260;
	sub.s32 	%r20, %r261, %r452;
	and.b32  	%r262, %r20, 768;
	setp.eq.s32 	%p131, %r262, 768;
	mov.u32 	%r456, %r13;
	@%p131 bra 	$L__BB26_31;
	add.s32 	%r454, %r13, %r452;
	shr.u32 	%r263, %r20, 8;
	add.s32 	%r264, %r263, 1;
	and.b32  	%r265, %r264, 3;
	neg.s32 	%r453, %r265;
	mov.u32 	%r456, %r13;
$L__BB26_30:
	.pragma "nounroll";
	mul.wide.u32 	%rd142, %r454, 8;
	add.s64 	%rd141, %rd15, %rd142;
	// begin inline asm
	ld.global.nc.u64 %rd140, [%rd141];
	// end inline asm
	mov.b64 	%fd236, %rd140;
	setp.lt.f64 	%p132, %fd366, %fd236;
	selp.f64 	%fd366, %fd236, %fd366, %p132;
	add.s32 	%r456, %r456, 256;
	add.s32 	%r454, %r454, 256;
	add.s32 	%r453, %r453, 1;
	setp.ne.s32 	%p133, %r453, 0;
	@%p133 bra 	$L__BB26_30;
$L__BB26_31:
	setp.lt.u32 	%p134, %r20, 768;
	@%p134 bra 	$L__BB26_34;
	cvt.u64.u32 	%rd143, %r456;
	cvt.u64.u32 	%rd144, %r452;
	add.s64 	%rd145, %rd143, %rd144;
	shl.b64 	%rd146, %rd145, 3;
	add.s64 	%rd147, %rd146, %rd15;
	add.s64 	%rd203, %rd147, 4096;
	add.s32 	%r457, %r456, %r452;
$L__BB26_33:
	mul.wide.u32 	%rd156, %r457, 8;
	add.s64 	%rd149, %rd15, %rd156;
	// begin inline asm
	ld.global.nc.u64 %rd148, [%rd149];
	// end inline asm
	mov.b64 	%fd237, %rd148;
	setp.lt.f64 	%p135, %fd366, %fd237;
	selp.f64 	%fd238, %fd237, %fd366, %p135;
	add.s64 	%rd151, %rd203, -2048;
	// begin inline asm
	ld.global.nc.u64 %rd150, [%rd151];
	// end inline asm
	mov.b64 	%fd239, %rd150;
	setp.lt.f64 	%p136, %fd238, %fd239;
	selp.f64 	%fd240, %fd239, %fd238, %p136;
	// begin inline asm
	ld.global.nc.u64 %rd152, [%rd203];
	// end inline asm
	mov.b64 	%fd241, %rd152;
	setp.lt.f64 	%p137, %fd240, %fd241;
	selp.f64 	%fd242, %fd241, %fd240, %p137;
	add.s64 	%rd155, %rd203, 2048;
	// begin inline asm
	ld.global.nc.u64 %rd154, [%rd155];
	// end inline asm
	mov.b64 	%fd243, %rd154;
	setp.lt.f64 	%p138, %fd242, %fd243;
	selp.f64 	%fd366, %fd243, %fd242, %p138;
	add.s32 	%r456, %r456, 1024;
	add.s64 	%rd203, %rd203, 8192;
	add.s32 	%r457, %r457, 1024;
	setp.lt.s32 	%p139, %r456, %r19;
	@%p139 bra 	$L__BB26_33;
$L__BB26_34:
	// begin inline asm
	mov.u32 %r266, %laneid;
	// end inline asm
	mov.b64 	%rd157, %fd366;
	mov.b64 	{%r268, %r273}, %rd157;
	mov.b32 	%r274, 1;
	mov.b32 	%r315, 31;
	mov.b32 	%r316, -1;
	// begin inline asm
	shfl.sync.down.b32 %r267, %r268, %r274, %r315, %r316;
	// end inline asm
	// begin inline asm
	shfl.sync.down.b32 %r272, %r273, %r274, %r315, %r316;
	// end inline asm
	mov.b64 	%rd158, {%r267, %r272};
	mov.b64 	%fd244, %rd158;
	setp.gt.s32 	%p140, %r266, 30;
	setp.lt.f64 	%p141, %fd366, %fd244;
	selp.f64 	%fd245, %fd244, %fd366, %p141;
	selp.f64 	%fd246, %fd366, %fd245, %p140;
	mov.b64 	%rd159, %fd246;
	mov.b64 	{%r278, %r283}, %rd159;
	mov.b32 	%r284, 2;
	// begin inline asm
	shfl.sync.down.b32 %r277, %r278, %r284, %r315, %r316;
	// end inline asm
	// begin inline asm
	shfl.sync.down.b32 %r282, %r283, %r284, %r315, %r316;
	// end inline asm
	mov.b64 	%rd160, {%r277, %r282};
	mov.b64 	%fd247, %rd160;
	setp.gt.s32 	%p142, %r266, 29;
	setp.lt.f64 	%p143, %fd246, %fd247;
	selp.f64 	%fd248, %fd247, %fd246, %p143;
	selp.f64 	%fd249, %fd246, %fd248, %p142;
	mov.b64 	%rd161, %fd249;
	mov.b64 	{%r288, %r293}, %rd161;
	mov.b32 	%r294, 4;
	// begin inline asm
	shfl.sync.down.b32 %r287, %r288, %r294, %r315, %r316;
	// end inline asm
	// begin inline asm
	shfl.sync.down.b32 %r292, %r293, %r294, %r315, %r316;
	// end inline asm
	mov.b64 	%rd162, {%r287, %r292};
	mov.b64 	%fd250, %rd162;
	setp.gt.s32 	%p144, %r266, 27;
	setp.lt.f64 	%p145, %fd249, %fd250;
	selp.f64 	%fd251, %fd250, %fd249, %p145;
	selp.f64 	%fd252, %fd249, %fd251, %p144;
	mov.b64 	%rd163, %fd252;
	mov.b64 	{%r298, %r303}, %rd163;
	mov.b32 	%r304, 8;
	// begin inline asm
	shfl.sync.down.b32 %r297, %r298, %r304, %r315, %r316;
	// end inline asm
	// begin inline asm
	shfl.sync.down.b32 %r302, %r303, %r304, %r315, %r316;
	// end inline asm
	mov.b64 	%rd164, {%r297, %r302};
	mov.b64 	%fd253, %rd164;
	setp.gt.s32 	%p146, %r266, 23;
	setp.lt.f64 	%p147, %fd252, %fd253;
	selp.f64 	%fd254, %fd253, %fd252, %p147;
	selp.f64 	%fd255, %fd252, %fd254, %p146;
	mov.b64 	%rd165, %fd255;
	mov.b64 	{%r308, %r313}, %rd165;
	mov.b32 	%r314, 16;
	// begin inline asm
	shfl.sync.down.b32 %r307, %r308, %r314, %r315, %r316;
	// end inline asm
	// begin inline asm
	shfl.sync.down.b32 %r312, %r313, %r314, %r315, %r316;
	// end inline asm
	mov.b64 	%rd166, {%r307, %r312};
	mov.b64 	%fd256, %rd166;
	setp.gt.s32 	%p148, %r266, 15;
	setp.lt.f64 	%p149, %fd255, %fd256;
	selp.f64 	%fd26, %fd256, %fd255, %p149;
	selp.f64 	%fd380, %fd255, %fd26, %p148;
	setp.ne.s32 	%p150, %r266, 0;
	@%p150 bra 	$L__BB26_36;
	shr.u32 	%r317, %r13, 2;
	and.b32  	%r318, %r317, 248;
	mov.u32 	%r319, _ZZN3cub18CUB_300001_SM_10006detail6reduce28DeviceReduceSingleTileKernelINS2_10policy_hubIdyN4cuda3__47maximumIdEEE10Policy1000EPdSB_iS8_ddNS5_3std3__410__identityEEEvT0_T1_T2_T3_T4_T6_E12temp_storage;
	add.s32 	%r320, %r319, %r318;
	st.shared.f64 	[%r320+8], %fd26;
$L__BB26_36:
	bar.sync 	0;
	setp.ne.s32 	%p151, %r13, 0;
	@%p151 bra 	$L__BB26_72;
	ld.shared.f64 	%fd257, [_ZZN3cub18CUB_300001_SM_10006detail6reduce28DeviceReduceSingleTileKernelINS2_10policy_hubIdyN4cuda3__47maximumIdEEE10Policy1000EPdSB_iS8_ddNS5_3std3__410__identityEEEvT0_T1_T2_T3_T4_T6_E12temp_storage+16];
	setp.lt.f64 	%p152, %fd380, %fd257;
	selp.f64 	%fd258, %fd257, %fd380, %p152;
	ld.shared.f64 	%fd259, [_ZZN3cub18CUB_300001_SM_10006detail6reduce28DeviceReduceSingleTileKernelINS2_10policy_hubIdyN4cuda3__47maximumIdEEE10Policy1000EPdSB_iS8_ddNS5_3std3__410__identityEEEvT0_T1_T2_T3_T4_T6_E12temp_storage+24];
	setp.lt.f64 	%p153, %fd258, %fd259;
	selp.f64 	%fd260, %fd259, %fd258, %p153;
	ld.shared.f64 	%fd261, [_ZZN3cub18CUB_300001_SM_10006detail6reduce28DeviceReduceSingleTileKernelINS2_10policy_hubIdyN4cuda3__47maximumIdEEE10Policy1000EPdSB_iS8_ddNS5_3std3__410__identityEEEvT0_T1_T2_T3_T4_T6_E12temp_storage+32];
	setp.lt.f64 	%p154, %fd260, %fd261;
	selp.f64 	%fd262, %fd261, %fd260, %p154;
	ld.shared.f64 	%fd263, [_ZZN3cub18CUB_300001_SM_10006detail6reduce28DeviceReduceSingleTileKernelINS2_10policy_hubIdyN4cuda3__47maximumIdEEE10Policy1000EPdSB_iS8_ddNS5_3std3__410__identityEEEvT0_T1_T2_T3_T4_T6_E12temp_storage+40];
	setp.lt.f64 	%p155, %fd262, %fd263;
	selp.f64 	%fd264, %fd263, %fd262, %p155;
	ld.shared.f64 	%fd265, [_ZZN3cub18CUB_300001_SM_10006detail6reduce28DeviceReduceSingleTileKernelINS2_10policy_hubIdyN4cuda3__47maximumIdEEE10Policy1000EPdSB_iS8_ddNS5_3std3__410__identityEEEvT0_T1_T2_T3_T4_T6_E12temp_storage+48];
	setp.lt.f64 	%p156, %fd264, %fd265;
	selp.f64 	%fd266, %fd265, %fd264, %p156;
	ld.shared.f64 	%fd267, [_ZZN3cub18CUB_300001_SM_10006detail6reduce28DeviceReduceSingleTileKernelINS2_10policy_hubIdyN4cuda3__47maximumIdEEE10Policy1000EPdSB_iS8_ddNS5_3std3__410__identityEEEvT0_T1_T2_T3_T4_T6_E12temp_storage+56];
	setp.lt.f64 	%p157, %fd266, %fd267;
	selp.f64 	%fd268, %fd267, %fd266, %p157;
	ld.shared.f64 	%fd269, [_ZZN3cub18CUB_300001_SM_10006detail6reduce28DeviceReduceSingleTileKernelINS2_10policy_hubIdyN4cuda3__47maximumIdEEE10Policy1000EPdSB_iS8_ddNS5_3std3__410__identityEEEvT0_T1_T2_T3_T4_T6_E12temp_storage+64];
	setp.lt.f64 	%p158, %fd268, %fd269;
	selp.f64 	%fd380, %fd269, %fd268, %p158;
	bra.uni 	$L__BB26_72;
$L__BB26_38:
	setp.gt.s32 	%p3, %r68, 2047;
	@%p3 bra 	$L__BB26_56;
	mov.u32 	%r35, %tid.x;
	setp.ge.s32 	%p52, %r35, %r68;
	mov.f64 	%fd372, 0d0000000000000000;
	mov.u32 	%r462, %r35;
	@%p52 bra 	$L__BB26_41;
	mul.wide.u32 	%rd81, %r35, 8;
	add.s64 	%rd80, %rd15, %rd81;
	// begin inline asm
	ld.global.nc.u64 %rd79, [%rd80];
	// end inline asm
	mov.b64 	%fd372, %rd79;
	add.s32 	%r462, %r35, 256;
$L__BB26_41:
	setp.ge.s32 	%p53, %r462, %r68;
	@%p53 bra 	$L__BB26_47;
	not.b32 	%r133, %r462;
	add.s32 	%r38, %r68, %r133;
	and.b32  	%r134, %r38, 768;
	setp.eq.s32 	%p54, %r134, 768;
	@%p54 bra 	$L__BB26_45;
	mul.wide.u32 	%rd82, %r462, 8;
	add.s64 	%rd204, %rd15, %rd82;
	shr.u32 	%r135, %r38, 8;
	add.s32 	%r136, %r135, 1;
	and.b32  	%r137, %r136, 3;
	neg.s32 	%r460, %r137;
$L__BB26_44:
	.pragma "nounroll";
	// begin inline asm
	ld.global.nc.u64 %rd83, [%rd204];
	// end inline asm
	mov.b64 	%fd125, %rd83;
	setp.lt.f64 	%p55, %fd372, %fd125;
	selp.f64 	%fd372, %fd125, %fd372, %p55;
	add.s32 	%r462, %r462, 256;
	add.s64 	%rd204, %rd204, 2048;
	add.s32 	%r460, %r460, 1;
	setp.ne.s32 	%p56, %r460, 0;
	@%p56 bra 	$L__BB26_44;
$L__BB26_45:
	setp.lt.u32 	%p57, %r38, 768;
	@%p57 bra 	$L__BB26_47;
$L__BB26_46:
	mul.wide.s32 	%rd93, %r462, 8;
	add.s64 	%rd86, %rd15, %rd93;
	// begin inline asm
	ld.global.nc.u64 %rd85, [%rd86];
	// end inline asm
	mov.b64 	%fd126, %rd85;
	setp.lt.f64 	%p58, %fd372, %fd126;
	selp.f64 	%fd127, %fd126, %fd372, %p58;
	add.s64 	%rd88, %rd86, 2048;
	// begin inline asm
	ld.global.nc.u64 %rd87, [%rd88];
	// end inline asm
	mov.b64 	%fd128, %rd87;
	setp.lt.f64 	%p59, %fd127, %fd128;
	selp.f64 	%fd129, %fd128, %fd127, %p59;
	add.s64 	%rd90, %rd86, 4096;
	// begin inline asm
	ld.global.nc.u64 %rd89, [%rd90];
	// end inline asm
	mov.b64 	%fd130, %rd89;
	setp.lt.f64 	%p60, %fd129, %fd130;
	selp.f64 	%fd131, %fd130, %fd129, %p60;
	add.s64 	%rd92, %rd86, 6144;
	// begin inline asm
	ld.global.nc.u64 %rd91, [%rd92];
	// end inline asm
	mov.b64 	%fd132, %rd91;
	setp.lt.f64 	%p61, %fd131, %fd132;
	selp.f64 	%fd372, %fd132, %fd131, %p61;
	add.s32 	%r462, %r462, 1024;
	setp.lt.s32 	%p62, %r462, %r68;
	@%p62 bra 	$L__BB26_46;
$L__BB26_47:
	setp.lt.s32 	%p63, %r68, 256;
	@%p63 bra 	$L__BB26_52;
	// begin inline asm
	mov.u32 %r201, %laneid;
	// end inline asm
	mov.b64 	%rd104, %fd372;
	mov.b64 	{%r203, %r208}, %rd104;
	mov.b32 	%r209, 1;
	mov.b32 	%r250, 31;
	mov.b32 	%r251, -1;
	// begin inline asm
	shfl.sync.down.b32 %r202, %r203, %r209, %r250, %r251;
	// end inline asm
	// begin inline asm
	shfl.sync.down.b32 %r207, %r208, %r209, %r250, %r251;
	// end inline asm
	mov.b64 	%rd105, {%r202, %r207};
	mov.b64 	%fd180, %rd105;
	setp.gt.s32 	%p91, %r201, 30;
	setp.lt.f64 	%p92, %fd372, %fd180;
	selp.f64 	%fd181, %fd180, %fd372, %p92;
	selp.f64 	%fd182, %fd372, %fd181, %p91;
	mov.b64 	%rd106, %fd182;
	mov.b64 	{%r213, %r218}, %rd106;
	mov.b32 	%r219, 2;
	// begin inline asm
	shfl.sync.down.b32 %r212, %r213, %r219, %r250, %r251;
	// end inline asm
	// begin inline asm
	shfl.sync.down.b32 %r217, %r218, %r219, %r250, %r251;
	// end inline asm
	mov.b64 	%rd107, {%r212, %r217};
	mov.b64 	%fd183, %rd107;
	setp.gt.s32 	%p93, %r201, 29;
	setp.lt.f64 	%p94, %fd182, %fd183;
	selp.f64 	%fd184, %fd183, %fd182, %p94;
	selp.f64 	%fd185, %fd182, %fd184, %p93;
	mov.b64 	%rd108, %fd185;
	mov.b64 	{%r223, %r228}, %rd108;
	mov.b32 	%r229, 4;
	// begin inline asm
	shfl.sync.down.b32 %r222, %r223, %r229, %r250, %r251;
	// end inline asm
	// begin inline asm
	shfl.sync.down.b32 %r227, %r228, %r229, %r250, %r251;
	// end inline asm
	mov.b64 	%rd109, {%r222, %r227};
	mov.b64 	%fd186, %rd109;
	setp.gt.s32 	%p95, %r201, 27;
	setp.lt.f64 	%p96, %fd185, %fd186;
	selp.f64 	%fd187, %fd186, %fd185, %p96;
	selp.f64 	%fd188, %fd185, %fd187, %p95;
	mov.b64 	%rd110, %fd188;
	mov.b64 	{%r233, %r238}, %rd110;
	mov.b32 	%r239, 8;
	// begin inline asm
	shfl.sync.down.b32 %r232, %r233, %r239, %r250, %r251;
	// end inline asm
	// begin inline asm
	shfl.sync.down.b32 %r237, %r238, %r239, %r250, %r251;
	// end inline asm
	mov.b64 	%rd111, {%r232, %r237};
	mov.b64 	%fd189, %rd111;
	setp.gt.s32 	%p97, %r201, 23;
	setp.lt.f64 	%p98, %fd188, %fd189;
	selp.f64 	%fd190, %fd189, %fd188, %p98;
	selp.f64 	%fd191, %fd188, %fd190, %p97;
	mov.b64 	%rd112, %fd191;
	mov.b64 	{%r243, %r248}, %rd112;
	mov.b32 	%r249, 16;
	// begin inline asm
	shfl.sync.down.b32 %r242, %r243, %r249, %r250, %r251;
	// end inline asm
	// begin inline asm
	shfl.sync.down.b32 %r247, %r248, %r249, %r250, %r251;
	// end inline asm
	mov.b64 	%rd113, {%r242, %r247};
	mov.b64 	%fd192, %rd113;
	setp.gt.s32 	%p99, %r201, 15;
	setp.lt.f64 	%p100, %fd191, %fd192;
	selp.f64 	%fd38, %fd192, %fd191, %p100;
	selp.f64 	%fd380, %fd191, %fd38, %p99;
	setp.ne.s32 	%p101, %r201, 0;
	@%p101 bra 	$L__BB26_50;
	shr.u32 	%r252, %r35, 2;
	and.b32  	%r253, %r252, 248;
	mov.u32 	%r254, _ZZN3cub18CUB_300001_SM_10006detail6reduce28DeviceReduceSingleTileKernelINS2_10policy_hubIdyN4cuda3__47maximumIdEEE10Policy1000EPdSB_iS8_ddNS5_3std3__410__identityEEEvT0_T1_T2_T3_T4_T6_E12temp_storage;
	add.s32 	%r255, %r254, %r253;
	st.shared.f64 	[%r255+8], %fd38;
$L__BB26_50:
	bar.sync 	0;
	setp.ne.s32 	%p102, %r35, 0;
	@%p102 bra 	$L__BB26_72;
	ld.shared.f64 	%fd193, [_ZZN3cub18CUB_300001_SM_10006detail6reduce28DeviceReduceSingleTileKernelINS2_10policy_hubIdyN4cuda3__47maximumIdEEE10Policy1000EPdSB_iS8_ddNS5_3std3__410__identityEEEvT0_T1_T2_T3_T4_T6_E12temp_storage+16];
	setp.lt.f64 	%p103, %fd380, %fd193;
	selp.f64 	%fd194, %fd193, %fd380, %p103;
	ld.shared.f64 	%fd195, [_ZZN3cub18CUB_300001_SM_10006detail6reduce28DeviceReduceSingleTileKernelINS2_10policy_hubIdyN4cuda3__47maximumIdEEE10Policy1000EPdSB_iS8_ddNS5_3std3__410__identityEEEvT0_T1_T2_T3_T4_T6_E12temp_storage+24];
	setp.lt.f64 	%p104, %fd194, %fd195;
	selp.f64 	%fd196, %fd195, %fd194, %p104;
	ld.shared.f64 	%fd197, [_ZZN3cub18CUB_300001_SM_10006detail6reduce28DeviceReduceSingleTileKernelINS2_10policy_hubIdyN4cuda3__47maximumIdEEE10Policy1000EPdSB_iS8_ddNS5_3std3__410__identityEEEvT0_T1_T2_T3_T4_T6_E12temp_storage+32];
	setp.lt.f64 	%p105, %fd196, %fd197;
	selp.f64 	%fd198, %fd197, %fd196, %p105;
	ld.shared.f64 	%fd199, [_ZZN3cub18CUB_300001_SM_10006detail6reduce28DeviceReduceSingleTileKernelINS2_10policy_hubIdyN4cuda3__47maximumIdEEE10Policy1000EPdSB_iS8_ddNS5_3std3__410__identityEEEvT0_T1_T2_T3_T4_T6_E12temp_storage+40];
	setp.lt.f64 	%p106, %fd198, %fd199;
	selp.f64 	%fd200, %fd199, %fd198, %p106;
	ld.shared.f64 	%fd201, [_ZZN3cub18CUB_300001_SM_10006detail6reduce28DeviceReduceSingleTileKernelINS2_10policy_hubIdyN4cuda3__47maximumIdEEE10Policy1000EPdSB_iS8_ddNS5_3std3__410__identityEEEvT0_T1_T2_T3_T4_T6_E12temp_storage+48];
	setp.lt.f64 	%p107, %fd200, %fd201;
	selp.f64 	%fd202, %fd201, %fd200, %p107;
	ld.shared.f64 	%fd203, [_ZZN3cub18CUB_300001_SM_10006detail6reduce28DeviceReduceSingleTileKernelINS2_10policy_hubIdyN4cuda3__47maximumIdEEE10Policy1000EPdSB_iS8_ddNS5_3std3__410__identityEEEvT0_T1_T2_T3_T4_T6_E12temp_storage+56];
	setp.lt.f64 	%p108, %fd202, %fd203;
	selp.f64 	%fd204, %fd203, %fd202, %p108;
	ld.shared.f64 	%fd205, [_ZZN3cub18CUB_300001_SM_10006detail6reduce28DeviceReduceSingleTileKernelINS2_10policy_hubIdyN4cuda3__47maximumIdEEE10Policy1000EPdSB_iS8_ddNS5_3std3__410__identityEEEvT0_T1_T2_T3_T4_T6_E12temp_storage+64];
	setp.lt.f64 	%p109, %fd204, %fd205;
	selp.f64 	%fd380, %fd205, %fd204, %p109;
	bra.uni 	$L__BB26_72;
$L__BB26_52:
	// begin inline asm
	mov.u32 %r138, %laneid;
	// end inline asm
	and.b32  	%r189, %r35, 992;
	add.s32 	%r190, %r189, 32;
	setp.gt.s32 	%p64, %r190, %r68;
	not.b32 	%r191, %r189;
	add.s32 	%r192, %r68, %r191;
	selp.b32 	%r187, %r192, 31, %p64;
	mov.b64 	%rd94, %fd372;
	mov.b64 	{%r140, %r145}, %rd94;
	mov.b32 	%r146, 1;
	mov.b32 	%r188, -1;
	// begin inline asm
	shfl.sync.down.b32 %r139, %r140, %r146, %r187, %r188;
	// end inline asm
	// begin inline asm
	shfl.sync.down.b32 %r144, %r145, %r146, %r187, %r188;
	// end inline asm
	mov.b64 	%rd95, {%r139, %r144};
	mov.b64 	%fd133, %rd95;
	setp.lt.s32 	%p65, %r138, %r187;
	setp.lt.f64 	%p66, %fd372, %fd133;
	selp.f64 	%fd134, %fd133, %fd372, %p66;
	selp.f64 	%fd135, %fd134, %fd372, %p65;
	mov.b64 	%rd96, %fd135;
	mov.b64 	{%r150, %r155}, %rd96;
	mov.b32 	%r156, 2;
	// begin inline asm
	shfl.sync.down.b32 %r149, %r150, %r156, %r187, %r188;
	// end inline asm
	// begin inline asm
	shfl.sync.down.b32 %r154, %r155, %r156, %r187, %r188;
	// end inline asm
	mov.b64 	%rd97, {%r149, %r154};
	mov.b64 	%fd136, %rd97;
	add.s32 	%r193, %r138, 2;
	setp.gt.s32 	%p67, %r193, %r187;
	setp.lt.f64 	%p68, %fd135, %fd136;
	selp.f64 	%fd137, %fd136, %fd135, %p68;
	selp.f64 	%fd138, %fd135, %fd137, %p67;
	mov.b64 	%rd98, %fd138;
	mov.b64 	{%r160, %r165}, %rd98;
	mov.b32 	%r166, 4;
	// begin inline asm
	shfl.sync.down.b32 %r159, %r160, %r166, %r187, %r188;
	// end inline asm
	// begin inline asm
	shfl.sync.down.b32 %r164, %r165, %r166, %r187, %r188;
	// end inline asm
	mov.b64 	%rd99, {%r159, %r164};
	mov.b64 	%fd139, %rd99;
	add.s32 	%r194, %r138, 4;
	setp.gt.s32 	%p69, %r194, %r187;
	setp.lt.f64 	%p70, %fd138, %fd139;
	selp.f64 	%fd140, %fd139, %fd138, %p70;
	selp.f64 	%fd141, %fd138, %fd140, %p69;
	mov.b64 	%rd100, %fd141;
	mov.b64 	{%r170, %r175}, %rd100;
	mov.b32 	%r176, 8;
	// begin inline asm
	shfl.sync.down.b32 %r169, %r170, %r176, %r187, %r188;
	// end inline asm
	// begin inline asm
	shfl.sync.down.b32 %r174, %r175, %r176, %r187, %r188;
	// end inline asm
	mov.b64 	%rd101, {%r169, %r174};
	mov.b64 	%fd142, %rd101;
	add.s32 	%r195, %r138, 8;
	setp.gt.s32 	%p71, %r195, %r187;
	setp.lt.f64 	%p72, %fd141, %fd142;
	selp.f64 	%fd143, %fd142, %fd141, %p72;
	selp.f64 	%fd144, %fd141, %fd143, %p71;
	mov.b64 	%rd102, %fd144;
	mov.b64 	{%r180, %r185}, %rd102;
	mov.b32 	%r186, 16;
	// begin inline asm
	shfl.sync.down.b32 %r179, %r180, %r186, %r187, %r188;
	// end inline asm
	// begin inline asm
	shfl.sync.down.b32 %r184, %r185, %r186, %r187, %r188;
	// end inline asm
	mov.b64 	%rd103, {%r179, %r184};
	mov.b64 	%fd145, %rd103;
	add.s32 	%r196, %r138, 16;
	setp.gt.s32 	%p73, %r196, %r187;
	setp.lt.f64 	%p74, %fd144, %fd145;
	selp.f64 	%fd146, %fd145, %fd144, %p74;
	selp.f64 	%fd380, %fd144, %fd146, %p73;
	setp.ne.s32 	%p75, %r138, 0;
	@%p75 bra 	$L__BB26_54;
	shr.u32 	%r197, %r35, 2;
	and.b32  	%r198, %r197, 248;
	mov.u32 	%r199, _ZZN3cub18CUB_300001_SM_10006detail6reduce28DeviceReduceSingleTileKernelINS2_10policy_hubIdyN4cuda3__47maximumIdEEE10Policy1000EPdSB_iS8_ddNS5_3std3__410__identityEEEvT0_T1_T2_T3_T4_T6_E12temp_storage;
	add.s32 	%r200, %r199, %r198;
	st.shared.f64 	[%r200+8], %fd380;
$L__BB26_54:
	bar.sync 	0;
	setp.ne.s32 	%p76, %r35, 0;
	@%p76 bra 	$L__BB26_72;
	setp.gt.s32 	%p77, %r68, 32;
	ld.shared.f64 	%fd147, [_ZZN3cub18CUB_300001_SM_10006detail6reduce28DeviceReduceSingleTileKernelINS2_10policy_hubIdyN4cuda3__47maximumIdEEE10Policy1000EPdSB_iS8_ddNS5_3std3__410__identityEEEvT0_T1_T2_T3_T4_T6_E12temp_storage+16];
	setp.lt.f64 	%p78, %fd380, %fd147;
	selp.f64 	%fd149, %fd147, %fd380, %p78;
	selp.f64 	%fd150, %fd149, %fd380, %p77;
	setp.gt.s32 	%p79, %r68, 64;
	ld.shared.f64 	%fd152, [_ZZN3cub18CUB_300001_SM_10006detail6reduce28DeviceReduceSingleTileKernelINS2_10policy_hubIdyN4cuda3__47maximumIdEEE10Policy1000EPdSB_iS8_ddNS5_3std3__410__identityEEEvT0_T1_T2_T3_T4_T6_E12temp_storage+24];
	setp.lt.f64 	%p80, %fd150, %fd152;
	selp.f64 	%fd154, %fd152, %fd150, %p80;
	selp.f64 	%fd155, %fd154, %fd150, %p79;
	setp.gt.s32 	%p81, %r68, 96;
	ld.shared.f64 	%fd157, [_ZZN3cub18CUB_300001_SM_10006detail6reduce28DeviceReduceSingleTileKernelINS2_10policy_hubIdyN4cuda3__47maximumIdEEE10Policy1000EPdSB_iS8_ddNS5_3std3__410__identityEEEvT0_T1_T2_T3_T4_T6_E12temp_storage+32];
	setp.lt.f64 	%p82, %fd155, %fd157;
	selp.f64 	%fd159, %fd157, %fd155, %p82;
	selp.f64 	%fd160, %fd159, %fd155, %p81;
	setp.gt.s32 	%p83, %r68, 128;
	ld.shared.f64 	%fd162, [_ZZN3cub18CUB_300001_SM_10006detail6reduce28DeviceReduceSingleTileKernelINS2_10policy_hubIdyN4cuda3__47maximumIdEEE10Policy1000EPdSB_iS8_ddNS5_3std3__410__identityEEEvT0_T1_T2_T3_T4_T6_E12temp_storage+40];
	setp.lt.f64 	%p84, %fd160, %fd162;
	selp.f64 	%fd164, %fd162, %fd160, %p84;
	selp.f64 	%fd165, %fd164, %fd160, %p83;
	setp.gt.s32 	%p85, %r68, 160;
	ld.shared.f64 	%fd167, [_ZZN3cub18CUB_300001_SM_10006detail6reduce28DeviceReduceSingleTileKernelINS2_10policy_hubIdyN4cuda3__47maximumIdEEE10Policy1000EPdSB_iS8_ddNS5_3std3__410__identityEEEvT0_T1_T2_T3_T4_T6_E12temp_storage+48];
	setp.lt.f64 	%p86, %fd165, %fd167;
	selp.f64 	%fd169, %fd167, %fd165, %p86;
	selp.f64 	%fd170, %fd169, %fd165, %p85;
	setp.gt.s32 	%p87, %r68, 192;
	ld.shared.f64 	%fd172, [_ZZN3cub18CUB_300001_SM_10006detail6reduce28DeviceReduceSingleTileKernelINS2_10policy_hubIdyN4cuda3__47maximumIdEEE10Policy1000EPdSB_iS8_ddNS5_3std3__410__identityEEEvT0_T1_T2_T3_T4_T6_E12temp_storage+56];
	setp.lt.f64 	%p88, %fd170, %fd172;
	selp.f64 	%fd174, %fd172, %fd170, %p88;
	selp.f64 	%fd175, %fd174, %fd170, %p87;
	setp.gt.s32 	%p89, %r68, 224;
	ld.shared.f64 	%fd177, [_ZZN3cub18CUB_300001_SM_10006detail6reduce28DeviceReduceSingleTileKernelINS2_10policy_hubIdyN4cuda3__47maximumIdEEE10Policy1000EPdSB_iS8_ddNS5_3std3__410__identityEEEvT0_T1_T2_T3_T4_T6_E12temp_storage+64];
	setp.lt.f64 	%p90, %fd175, %fd177;
	selp.f64 	%fd179, %fd177, %fd175, %p90;
	selp.f64 	%fd380, %fd179, %fd175, %p89;
	bra.uni 	$L__BB26_72;
$L__BB26_56:
	mov.u32 	%r47, %tid.x;
	mul.wide.u32 	%rd34, %r47, 8;
	add.s64 	%rd19, %rd15, %rd34;
	// begin inline asm
	ld.global.nc.u64 %rd18, [%rd19];
	// end inline asm
	mov.b64 	%fd59, %rd18;
	add.s64 	%rd21, %rd19, 2048;
	// begin inline asm
	ld.global.nc.u64 %rd20, [%rd21];
	// end inline asm
	mov.b64 	%fd60, %rd20;
	add.s64 	%rd23, %rd19, 4096;
	// begin inline asm
	ld.global.nc.u64 %rd22, [%rd23];
	// end inline asm
	mov.b64 	%fd61, %rd22;
	add.s64 	%rd25, %rd19, 6144;
	// begin inline asm
	ld.global.nc.u64 %rd24, [%rd25];
	// end inline asm
	mov.b64 	%fd62, %rd24;
	add.s64 	%rd27, %rd19, 8192;
	// begin inline asm
	ld.global.nc.u64 %rd26, [%rd27];
	// end inline asm
	mov.b64 	%fd63, %rd26;
	add.s64 	%rd29, %rd19, 10240;
	// begin inline asm
	ld.global.nc.u64 %rd28, [%rd29];
	// end inline asm
	mov.b64 	%fd64, %rd28;
	add.s64 	%rd31, %rd19, 12288;
	// begin inline asm
	ld.global.nc.u64 %rd30, [%rd31];
	// end inline asm
	mov.b64 	%fd65, %rd30;
	add.s64 	%rd33, %rd19, 14336;
	// begin inline asm
	ld.global.nc.u64 %rd32, [%rd33];
	// end inline asm
	mov.b64 	%fd66, %rd32;
	setp.lt.f64 	%p4, %fd59, %fd60;
	selp.f64 	%fd67, %fd60, %fd59, %p4;
	setp.lt.f64 	%p5, %fd67, %fd61;
	selp.f64 	%fd68, %fd61, %fd67, %p5;
	setp.lt.f64 	%p6, %fd68, %fd62;
	selp.f64 	%fd69, %fd62, %fd68, %p6;
	setp.lt.f64 	%p7, %fd69, %fd63;
	selp.f64 	%fd70, %fd63, %fd69, %p7;
	setp.lt.f64 	%p8, %fd70, %fd64;
	selp.f64 	%fd71, %fd64, %fd70, %p8;
	setp.lt.f64 	%p9, %fd71, %fd65;
	selp.f64 	%fd72, %fd65, %fd71, %p9;
	setp.lt.f64 	%p10, %fd72, %fd66;
	selp.f64 	%fd379, %fd66, %fd72, %p10;
	setp.lt.u32 	%p11, %r68, 4096;
	mov.b32 	%r465, 2048;
	@%p11 bra 	$L__BB26_60;
	add.s32 	%r48, %r68, -2048;
	mov.b32 	%r465, 2048;
$L__BB26_58:
	mul.wide.s32 	%rd51, %r465, 8;
	add.s64 	%rd36, %rd19, %rd51;
	// begin inline asm
	ld.global.nc.u64 %rd35, [%rd36];
	// end inline asm
	mov.b64 	%fd73, %rd35;
	add.s64 	%rd38, %rd36, 2048;
	// begin inline asm
	ld.global.nc.u64 %rd37, [%rd38];
	// end inline asm
	mov.b64 	%fd74, %rd37;
	add.s64 	%rd40, %rd36, 4096;
	// begin inline asm
	ld.global.nc.u64 %rd39, [%rd40];
	// end inline asm
	mov.b64 	%fd75, %rd39;
	add.s64 	%rd42, %rd36, 6144;
	// begin inline asm
	ld.global.nc.u64 %rd41, [%rd42];
	// end inline asm
	mov.b64 	%fd76, %rd41;
	add.s64 	%rd44, %rd36, 8192;
	// begin inline asm
	ld.global.nc.u64 %rd43, [%rd44];
	// end inline asm
	mov.b64 	%fd77, %rd43;
	add.s64 	%rd46, %rd36, 10240;
	// begin inline asm
	ld.global.nc.u64 %rd45, [%rd46];
	// end inline asm
	mov.b64 	%fd78, %rd45;
	add.s64 	%rd48, %rd36, 12288;
	// begin inline asm
	ld.global.nc.u64 %rd47, [%rd48];
	// end inline asm
	mov.b64 	%fd79, %rd47;
	add.s64 	%rd50, %rd36, 14336;
	// begin inline asm
	ld.global.nc.u64 %rd49, [%rd50];
	// end inline asm
	mov.b64 	%fd80, %rd49;
	setp.lt.f64 	%p12, %fd379, %fd73;
	selp.f64 	%fd81, %fd73, %fd379, %p12;
	setp.lt.f64 	%p13, %fd81, %fd74;
	selp.f64 	%fd82, %fd74, %fd81, %p13;
	setp.lt.f64 	%p14, %fd82, %fd75;
	selp.f64 	%fd83, %fd75, %fd82, %p14;
	setp.lt.f64 	%p15, %fd83, %fd76;
	selp.f64 	%fd84, %fd76, %fd83, %p15;
	setp.lt.f64 	%p16, %fd84, %fd77;
	selp.f64 	%fd85, %fd77, %fd84, %p16;
	setp.lt.f64 	%p17, %fd85, %fd78;
	selp.f64 	%fd86, %fd78, %fd85, %p17;
	setp.lt.f64 	%p18, %fd86, %fd79;
	selp.f64 	%fd87, %fd79, %fd86, %p18;
	setp.lt.f64 	%p19, %fd87, %fd80;
	selp.f64 	%fd379, %fd80, %fd87, %p19;
	sub.s32 	%r71, %r68, %r465;
	setp.lt.s32 	%p20, %r71, 2048;
	@%p20 bra 	$L__BB26_68;
	add.s32 	%r465, %r465, 2048;
	setp.le.s32 	%p21, %r465, %r48;
	@%p21 bra 	$L__BB26_58;
$L__BB26_60:
	setp.le.s32 	%p22, %r68, %r465;
	@%p22 bra 	$L__BB26_68;
	sub.s32 	%r52, %r68, %r465;
	setp.ge.s32 	%p23, %r47, %r52;
	@%p23 bra 	$L__BB26_68;
	not.b32 	%r72, %r47;
	add.s32 	%r73, %r68, %r72;
	sub.s32 	%r53, %r73, %r465;
	and.b32  	%r74, %r53, 768;
	setp.eq.s32 	%p24, %r74, 768;
	mov.u32 	%r469, %r47;
	@%p24 bra 	$L__BB26_65;
	add.s32 	%r467, %r47, %r465;
	shr.u32 	%r75, %r53, 8;
	add.s32 	%r76, %r75, 1;
	and.b32  	%r77, %r76, 3;
	neg.s32 	%r466, %r77;
	mov.u32 	%r469, %r47;
$L__BB26_64:
	.pragma "nounroll";
	mul.wide.u32 	%rd54, %r467, 8;
	add.s64 	%rd53, %rd15, %rd54;
	// begin inline asm
	ld.global.nc.u64 %rd52, [%rd53];
	// end inline asm
	mov.b64 	%fd89, %rd52;
	setp.lt.f64 	%p25, %fd379, %fd89;
	selp.f64 	%fd379, %fd89, %fd379, %p25;
	add.s32 	%r469, %r469, 256;
	add.s32 	%r467, %r467, 256;
	add.s32 	%r466, %r466, 1;
	setp.ne.s32 	%p26, %r466, 0;
	@%p26 bra 	$L__BB26_64;
$L__BB26_65:
	setp.lt.u32 	%p27, %r53, 768;
	@%p27 bra 	$L__BB26_68;
	cvt.u64.u32 	%rd55, %r469;
	cvt.u64.u32 	%rd56, %r465;
	add.s64 	%rd57, %rd55, %rd56;
	shl.b64 	%rd58, %rd57, 3;
	add.s64 	%rd59, %rd58, %rd15;
	add.s64 	%rd205, %rd59, 4096;
	add.s32 	%r470, %r469, %r465;
$L__BB26_67:
	mul.wide.u32 	%rd68, %r470, 8;
	add.s64 	%rd61, %rd15, %rd68;
	// begin inline asm
	ld.global.nc.u64 %rd60, [%rd61];
	// end inline asm
	mov.b64 	%fd90, %rd60;
	setp.lt.f64 	%p28, %fd379, %fd90;
	selp.f64 	%fd91, %fd90, %fd379, %p28;
	add.s64 	%rd63, %rd205, -2048;
	// begin inline asm
	ld.global.nc.u64 %rd62, [%rd63];
	// end inline asm
	mov.b64 	%fd92, %rd62;
	setp.lt.f64 	%p29, %fd91, %fd92;
	selp.f64 	%fd93, %fd92, %fd91, %p29;
	// begin inline asm
	ld.global.nc.u64 %rd64, [%rd205];
	// end inline asm
	mov.b64 	%fd94, %rd64;
	setp.lt.f64 	%p30, %fd93, %fd94;
	selp.f64 	%fd95, %fd94, %fd93, %p30;
	add.s64 	%rd67, %rd205, 2048;
	// begin inline asm
	ld.global.nc.u64 %rd66, [%rd67];
	// end inline asm
	mov.b64 	%fd96, %rd66;
	setp.lt.f64 	%p31, %fd95, %fd96;
	selp.f64 	%fd379, %fd96, %fd95, %p31;
	add.s32 	%r469, %r469, 1024;
	add.s64 	%rd205, %rd205, 8192;
	add.s32 	%r470, %r470, 1024;
	setp.lt.s32 	%p32, %r469, %r52;
	@%p32 bra 	$L__BB26_67;
$L__BB26_68:
	// begin inline asm
	mov.u32 %r78, %laneid;
	// end inline asm
	mov.b64 	%rd69, %fd379;
	mov.b64 	{%r80, %r85}, %rd69;
	mov.b32 	%r86, 1;
	mov.b32 	%r127, 31;
	mov.b32 	%r128, -1;
	// begin inline asm
	shfl.sync.down.b32 %r79, %r80, %r86, %r127, %r128;
	// end inline asm
	// begin inline asm
	shfl.sync.down.b32 %r84, %r85, %r86, %r127, %r128;
	// end inline asm
	mov.b64 	%rd70, {%r79, %r84};
	mov.b64 	%fd97, %rd70;
	setp.gt.s32 	%p33, %r78, 30;
	setp.lt.f64 	%p34, %fd379, %fd97;
	selp.f64 	%fd98, %fd97, %fd379, %p34;
	selp.f64 	%fd99, %fd379, %fd98, %p33;
	mov.b64 	%rd71, %fd99;
	mov.b64 	{%r90, %r95}, %rd71;
	mov.b32 	%r96, 2;
	// begin inline asm
	shfl.sync.down.b32 %r89, %r90, %r96, %r127, %r128;
	// end inline asm
	// begin inline asm
	shfl.sync.down.b32 %r94, %r95, %r96, %r127, %r128;
	// end inline asm
	mov.b64 	%rd72, {%r89, %r94};
	mov.b64 	%fd100, %rd72;
	setp.gt.s32 	%p35, %r78, 29;
	setp.lt.f64 	%p36, %fd99, %fd100;
	selp.f64 	%fd101, %fd100, %fd99, %p36;
	selp.f64 	%fd102, %fd99, %fd101, %p35;
	mov.b64 	%rd73, %fd102;
	mov.b64 	{%r100, %r105}, %rd73;
	mov.b32 	%r106, 4;
	// begin inline asm
	shfl.sync.down.b32 %r99, %r100, %r106, %r127, %r128;
	// end inline asm
	// begin inline asm
	shfl.sync.down.b32 %r104, %r105, %r106, %r127, %r128;
	// end inline asm
	mov.b64 	%rd74, {%r99, %r104};
	mov.b64 	%fd103, %rd74;
	setp.gt.s32 	%p37, %r78, 27;
	setp.lt.f64 	%p38, %fd102, %fd103;
	selp.f64 	%fd104, %fd103, %fd102, %p38;
	selp.f64 	%fd105, %fd102, %fd104, %p37;
	mov.b64 	%rd75, %fd105;
	mov.b64 	{%r110, %r115}, %rd75;
	mov.b32 	%r116, 8;
	// begin inline asm
	shfl.sync.down.b32 %r109, %r110, %r116, %r127, %r128;
	// end inline asm
	// begin inline asm
	shfl.sync.down.b32 %r114, %r115, %r116, %r127, %r128;
	// end inline asm
	mov.b64 	%rd76, {%r109, %r114};
	mov.b64 	%fd106, %rd76;
	setp.gt.s32 	%p39, %r78, 23;
	setp.lt.f64 	%p40, %fd105, %fd106;
	selp.f64 	%fd107, %fd106, %fd105, %p40;
	selp.f64 	%fd108, %fd105, %fd107, %p39;
	mov.b64 	%rd77, %fd108;
	mov.b64 	{%r120, %r125}, %rd77;
	mov.b32 	%r126, 16;
	// begin inline asm
	shfl.sync.down.b32 %r119, %r120, %r126, %r127, %r128;
	// end inline asm
	// begin inline asm
	shfl.sync.down.b32 %r124, %r125, %r126, %r127, %r128;
	// end inline asm
	mov.b64 	%rd78, {%r119, %r124};
	mov.b64 	%fd109, %rd78;
	setp.gt.s32 	%p41, %r78, 15;
	setp.lt.f64 	%p42, %fd108, %fd109;
	selp.f64 	%fd54, %fd109, %fd108, %p42;
	selp.f64 	%fd380, %fd108, %fd54, %p41;
	setp.ne.s32 	%p43, %r78, 0;
	@%p43 bra 	$L__BB26_70;
	shr.u32 	%r129, %r47, 2;
	and.b32  	%r130, %r129, 248;
	mov.u32 	%r131, _ZZN3cub18CUB_300001_SM_10006detail6reduce28DeviceReduceSingleTileKernelINS2_10policy_hubIdyN4cuda3__47maximumIdEEE10Policy1000EPdSB_iS8_ddNS5_3std3__410__identityEEEvT0_T1_T2_T3_T4_T6_E12temp_storage;
	add.s32 	%r132, %r131, %r130;
	st.shared.f64 	[%r132+8], %fd54;
$L__BB26_70:
	bar.sync 	0;
	setp.ne.s32 	%p44, %r47, 0;
	@%p44 bra 	$L__BB26_72;
	ld.shared.f64 	%fd110, [_ZZN3cub18CUB_300001_SM_10006detail6reduce28DeviceReduceSingleTileKernelINS2_10policy_hubIdyN4cuda3__47maximumIdEEE10Policy1000EPdSB_iS8_ddNS5_3std3__410__identityEEEvT0_T1_T2_T3_T4_T6_E12temp_storage+16];
	setp.lt.f64 	%p45, %fd380, %fd110;
	selp.f64 	%fd111, %fd110, %fd380, %p45;
	ld.shared.f64 	%fd112, [_ZZN3cub18CUB_300001_SM_10006detail6reduce28DeviceReduceSingleTileKernelINS2_10policy_hubIdyN4cuda3__47maximumIdEEE10Policy1000EPdSB_iS8_ddNS5_3std3__410__identityEEEvT0_T1_T2_T3_T4_T6_E12temp_storage+24];
	setp.lt.f64 	%p46, %fd111, %fd112;
	selp.f64 	%fd113, %fd112, %fd111, %p46;
	ld.shared.f64 	%fd114, [_ZZN3cub18CUB_300001_SM_10006detail6reduce28DeviceReduceSingleTileKernelINS2_10policy_hubIdyN4cuda3__47maximumIdEEE10Policy1000EPdSB_iS8_ddNS5_3std3__410__identityEEEvT0_T1_T2_T3_T4_T6_E12temp_storage+32];
	setp.lt.f64 	%p47, %fd113, %fd114;
	selp.f64 	%fd115, %fd114, %fd113, %p47;
	ld.shared.f64 	%fd116, [_ZZN3cub18CUB_300001_SM_10006detail6reduce28DeviceReduceSingleTileKernelINS2_10policy_hubIdyN4cuda3__47maximumIdEEE10Policy1000EPdSB_iS8_ddNS5_3std3__410__identityEEEvT0_T1_T2_T3_T4_T6_E12temp_storage+40];
	setp.lt.f64 	%p48, %fd115, %fd116;
	selp.f64 	%fd117, %fd116, %fd115, %p48;
	ld.shared.f64 	%fd118, [_ZZN3cub18CUB_300001_SM_10006detail6reduce28DeviceReduceSingleTileKernelINS2_10policy_hubIdyN4cuda3__47maximumIdEEE10Policy1000EPdSB_iS8_ddNS5_3std3__410__identityEEEvT0_T1_T2_T3_T4_T6_E12temp_storage+48];
	setp.lt.f64 	%p49, %fd117, %fd118;
	selp.f64 	%fd119, %fd118, %fd117, %p49;
	ld.shared.f64 	%fd120, [_ZZN3cub18CUB_300001_SM_10006detail6reduce28DeviceReduceSingleTileKernelINS2_10policy_hubIdyN4cuda3__47maximumIdEEE10Policy1000EPdSB_iS8_ddNS5_3std3__410__identityEEEvT0_T1_T2_T3_T4_T6_E12temp_storage+56];
	setp.lt.f64 	%p50, %fd119, %fd120;
	selp.f64 	%fd121, %fd120, %fd119, %p50;
	ld.shared.f64 	%fd122, [_ZZN3cub18CUB_300001_SM_10006detail6reduce28DeviceReduceSingleTileKernelINS2_10policy_hubIdyN4cuda3__47maximumIdEEE10Policy1000EPdSB_iS8_ddNS5_3std3__410__identityEEEvT0_T1_T2_T3_T4_T6_E12temp_storage+64];
	setp.lt.f64 	%p51, %fd121, %fd122;
	selp.f64 	%fd380, %fd122, %fd121, %p51;
$L__BB26_72:
	mov.u32 	%r444, %tid.x;
	setp.ne.s32 	%p217, %r444, 0;
	@%p217 bra 	$L__BB26_74;
	setp.lt.f64 	%p218, %fd58, %fd380;
	selp.f64 	%fd353, %fd380, %fd58, %p218;
	st.global.f64 	[%rd1], %fd353;
$L__BB26_74:
	ret;

}


// ===== COMPILED SASS (sm_100) =====

	.target	sm_100

	.elftype	@"ET_EXEC"


//--------------------- .note.nv.tkinfo           --------------------------
	.section	.note.nv.tkinfo,"",@"SHT_NOTE"
	.sectionflags	@"SHF_NOTE_NV_TKINFO"
	.tkinfo
        /*0018*/ 	.word	0x00000002
        /*0030*/ 	.string	""
        /*0030*/ 	.string	"ptxas"
        /*0030*/ 	.string	"Cuda compilation tools, release 13.0, V13.0.88"
        /*0030*/ 	.string	"Build cuda_13.0.r13.0/compiler.36424714_0"
        /*0030*/ 	.string	"-arch sm_100 -m 64 "



//--------------------- .note.nv.cuinfo           --------------------------
	.section	.note.nv.cuinfo,"",@"SHT_NOTE"
	.sectionflags	@"SHF_NOTE_NV_CUINFO"
        /*0018*/ 	.short	0x0002
        /*001a*/ 	.short	0x0064
        /*001c*/ 	.short	0x0082
	.zero		2


//--------------------- .nv.info                  --------------------------
	.section	.nv.info,"",@"SHT_CUDA_INFO"
	.align	4


	//----- nvinfo : EIATTR_REGCOUNT
	.align		4
        /*0000*/ 	.byte	0x04, 0x2f
        /*0002*/ 	.short	(.L_46 - .L_45)
	.align		4
.L_45:
        /*0004*/ 	.word	index@(_Z15reduceMultiPassILj512ELb1EEvPKdPdj)
        /*0008*/ 	.word	0x00000012


	//----- nvinfo : EIATTR_FRAME_SIZE
	.align		4
.L_46:
        /*000c*/ 	.byte	0x04, 0x11
        /*000e*/ 	.short	(.L_48 - .L_47)
	.align		4
.L_47:
        /*0010*/ 	.word	index@(_Z15reduceMultiPassILj512ELb1EEvPKdPdj)
        /*0014*/ 	.word	0x00000000


	//----- nvinfo : EIATTR_REGCOUNT
	.align		4
.L_48:
        /*0018*/ 	.byte	0x04, 0x2f
        /*001a*/ 	.short	(.L_50 - .L_49)
	.align		4
.L_49:
        /*001c*/ 	.word	index@(_Z15reduceMultiPassILj256ELb1EEvPKdPdj)
        /*0020*/ 	.word	0x00000016


	//----- nvinfo : EIATTR_FRAME_SIZE
	.align		4
.L_50:
        /*0024*/ 	.byte	0x04, 0x11
        /*0026*/ 	.short	(.L_52 - .L_51)
	.align		4
.L_51:
        /*0028*/ 	.word	index@(_Z15reduceMultiPassILj256ELb1EEvPKdPdj)
        /*002c*/ 	.word	0x00000000


	//----- nvinfo : EIATTR_REGCOUNT
	.align		4
.L_52:
        /*0030*/ 	.byte	0x04, 0x2f
        /*0032*/ 	.short	(.L_54 - .L_53)
	.align		4
.L_53:
        /*0034*/ 	.word	index@(_Z15reduceMultiPassILj128ELb1EEvPKdPdj)
        /*0038*/ 	.word	0x00000016


	//----- nvinfo : EIATTR_FRAME_SIZE
	.align		4
.L_54:
        /*003c*/ 	.byte	0x04, 0x11
        /*003e*/ 	.short	(.L_56 - .L_55)
	.align		4
.L_55:
        /*0040*/ 	.word	index@(_Z15reduceMultiPassILj128ELb1EEvPKdPdj)
        /*0044*/ 	.word	0x00000000


	//----- nvinfo : EIATTR_REGCOUNT
	.align		4
.L_56:
        /*0048*/ 	.byte	0x04, 0x2f
        /*004a*/ 	.short	(.L_58 - .L_57)
	.align		4
.L_57:
        /*004c*/ 	.word	index@(_Z15reduceMultiPassILj64ELb1EEvPKdPdj)
        /*0050*/ 	.word	0x00000016


	//----- nvinfo : EIATTR_FRAME_SIZE
	.align		4
.L_58:
        /*0054*/ 	.byte	0x04, 0x11
        /*0056*/ 	.short	(.L_60 - .L_59)
	.align		4
.L_59:
        /*0058*/ 	.word	index@(_Z15reduceMultiPassILj64ELb1EEvPKdPdj)
        /*005c*/ 	.word	0x00000000


	//----- nvinfo : EIATTR_REGCOUNT
	.align		4
.L_60:
        /*0060*/ 	.byte	0x04, 0x2f
        /*0062*/ 	.short	(.L_62 - .L_61)
	.align		4
.L_61:
        /*0064*/ 	.word	index@(_Z15reduceMultiPassILj32ELb1EEvPKdPdj)
        /*0068*/ 	.word	0x00000016


	//----- nvinfo : EIATTR_FRAME_SIZE
	.align		4
.L_62:
        /*006c*/ 	.byte	0x04, 0x11
        /*006e*/ 	.short	(.L_64 - .L_63)
	.align		4
.L_63:
        /*0070*/ 	.word	index@(_Z15reduceMultiPassILj32ELb1EEvPKdPdj)
        /*0074*/ 	.word	0x00000000


	//----- nvinfo : EIATTR_REGCOUNT
	.align		4
.L_64:
        /*0078*/ 	.byte	0x04, 0x2f
        /*007a*/ 	.short	(.L_66 - .L_65)
	.align		4
.L_65:
        /*007c*/ 	.word	index@(_Z15reduceMultiPassILj16ELb1EEvPKdPdj)
        /*0080*/ 	.word	0x00000016


	//----- nvinfo : EIATTR_FRAME_SIZE
	.align		4
.L_66:
        /*0084*/ 	.byte	0x04, 0x11
        /*0086*/ 	.short	(.L_68 - .L_67)
	.align		4
.L_67:
        /*0088*/ 	.word	index@(_Z15reduceMultiPassILj16ELb1EEvPKdPdj)
        /*008c*/ 	.word	0x00000000


	//----- nvinfo : EIATTR_REGCOUNT
	.align		4
.L_68:
        /*0090*/ 	.byte	0x04, 0x2f
        /*0092*/ 	.short	(.L_70 - .L_69)
	.align		4
.L_69:
        /*0094*/ 	.word	index@(_Z15reduceMultiPassILj8ELb1EEvPKdPdj)
        /*0098*/ 	.word	0x00000016


	//----- nvinfo : EIATTR_FRAME_SIZE
	.align		4
.L_70:
        /*009c*/ 	.byte	0x04, 0x11
        /*009e*/ 	.short	(.L_72 - .L_71)
	.align		4
.L_71:
        /*00a0*/ 	.word	index@(_Z15reduceMultiPassILj8ELb1EEvPKdPdj)
        /*00a4*/ 	.word	0x00000000


	//----- nvinfo : EIATTR_REGCOUNT
	.align		4
.L_72:
        /*00a8*/ 	.byte	0x04, 0x2f
        /*00aa*/ 	.short	(.L_74 - .L_73)
	.align		4
.L_73:
        /*00ac*/ 	.word	index@(_Z15reduceMultiPassILj4ELb1EEvPKdPdj)
        /*00b0*/ 	.word	0x00000016


	//----- nvinfo : EIATTR_FRAME_SIZE
	.align		4
.L_74:
        /*00b4*/ 	.byte	0x04, 0x11
        /*00b6*/ 	.short	(.L_76 - .L_75)
	.align		4
.L_75:
        /*00b8*/ 	.word	index@(_Z15reduceMultiPassILj4ELb1EEvPKdPdj)
        /*00bc*/ 	.word	0x00000000


	//----- nvinfo : EIATTR_REGCOUNT
	.align		4
.L_76:
        /*00c0*/ 	.byte	0x04, 0x2f
        /*00c2*/ 	.short	(.L_78 - .L_77)
	.align		4
.L_77:
        /*00c4*/ 	.word	index@(_Z15reduceMultiPassILj2ELb1EEvPKdPdj)
        /*00c8*/ 	.word	0x00000016


	//----- nvinfo : EIATTR_FRAME_SIZE
	.align		4
.L_78:
        /*00cc*/ 	.byte	0x04, 0x11
        /*00ce*/ 	.short	(.L_80 - .L_79)
	.align		4
.L_79:
        /*00d0*/ 	.word	index@(_Z15reduceMultiPassILj2ELb1EEvPKdPdj)
        /*00d4*/ 	.word	0x00000000


	//----- nvinfo : EIATTR_REGCOUNT
	.align		4
.L_80:
        /*00d8*/ 	.byte	0x04, 0x2f
        /*00da*/ 	.short	(.L_82 - .L_81)
	.align		4
.L_81:
        /*00dc*/ 	.word	index@(_Z15reduceMultiPassILj1ELb1EEvPKdPdj)
        /*00e0*/ 	.word	0x00000016


	//----- nvinfo : EIATTR_FRAME_SIZE
	.align		4
.L_82:
        /*00e4*/ 	.byte	0x04, 0x11
        /*00e6*/ 	.short	(.L_84 - .L_83)
	.align		4
.L_83:
        /*00e8*/ 	.word	index@(_Z15reduceMultiPassILj1ELb1EEvPKdPdj)
        /*00ec*/ 	.word	0x00000000


	//----- nvinfo : EIATTR_REGCOUNT
	.align		4
.L_84:
        /*00f0*/ 	.byte	0x04, 0x2f
        /*00f2*/ 	.short	(.L_86 - .L_85)
	.align		4
.L_85:
        /*00f4*/ 	.word	index@(_Z15reduceMultiPassILj512ELb0EEvPKdPdj)
        /*00f8*/ 	.word	0x00000012


	//----- nvinfo : EIATTR_FRAME_SIZE
	.align		4
.L_86:
        /*00fc*/ 	.byte	0x04, 0x11
        /*00fe*/ 	.short	(.L_88 - .L_87)
	.align		4
.L_87:
        /*0100*/ 	.word	index@(_Z15reduceMultiPassILj512ELb0EEvPKdPdj)
        /*0104*/ 	.word	0x00000000


	//----- nvinfo : EIATTR_REGCOUNT
	.align		4
.L_88:
        /*0108*/ 	.byte	0x04, 0x2f
        /*010a*/ 	.short	(.L_90 - .L_89)
	.align		4
.L_89:
        /*010c*/ 	.word	index@(_Z15reduceMultiPassILj256ELb0EEvPKdPdj)
        /*0110*/ 	.word	0x00000016


	//----- nvinfo : EIATTR_FRAME_SIZE
	.align		4
.L_90:
        /*0114*/ 	.byte	0x04, 0x11
        /*0116*/ 	.short	(.L_92 - .L_91)
	.align		4
.L_91:
        /*0118*/ 	.word	index@(_Z15reduceMultiPassILj256ELb0EEvPKdPdj)
        /*011c*/ 	.word	0x00000000


	//----- nvinfo : EIATTR_REGCOUNT
	.align		4
.L_92:
        /*0120*/ 	.byte	0x04, 0x2f
        /*0122*/ 	.short	(.L_94 - .L_93)
	.align		4
.L_93:
        /*0124*/ 	.word	index@(_Z15reduceMultiPassILj128ELb0EEvPKdPdj)
        /*0128*/ 	.word	0x00000016


	//----- nvinfo : EIATTR_FRAME_SIZE
	.align		4
.L_94:
        /*012c*/ 	.byte	0x04, 0x11
        /*012e*/ 	.short	(.L_96 - .L_95)
	.align		4
.L_95:
        /*0130*/ 	.word	index@(_Z15reduceMultiPassILj128ELb0EEvPKdPdj)
        /*0134*/ 	.word	0x00000000


	//----- nvinfo : EIATTR_REGCOUNT
	.align		4
.L_96:
        /*0138*/ 	.byte	0x04, 0x2f
        /*013a*/ 	.short	(.L_98 - .L_97)
	.align		4
.L_97:
        /*013c*/ 	.word	index@(_Z15reduceMultiPassILj64ELb0EEvPKdPdj)
        /*0140*/ 	.word	0x00000016


	//----- nvinfo : EIATTR_FRAME_SIZE
	.align		4
.L_98:
        /*0144*/ 	.byte	0x04, 0x11
        /*0146*/ 	.short	(.L_100 - .L_99)
	.align		4
.L_99:
        /*0148*/ 	.word	index@(_Z15reduceMultiPassILj64ELb0EEvPKdPdj)
        /*014c*/ 	.word	0x00000000


	//----- nvinfo : EIATTR_REGCOUNT
	.align		4
.L_100:
        /*0150*/ 	.byte	0x04, 0x2f
        /*0152*/ 	.short	(.L_102 - .L_101)
	.align		4
.L_101:
        /*0154*/ 	.word	index@(_Z15reduceMultiPassILj32ELb0EEvPKdPdj)
        /*0158*/ 	.word	0x00000016


	//----- nvinfo : EIATTR_FRAME_SIZE
	.align		4
.L_102:
        /*015c*/ 	.byte	0x04, 0x11
        /*015e*/ 	.short	(.L_104 - .L_103)
	.align		4
.L_103:
        /*0160*/ 	.word	index@(_Z15reduceMultiPassILj32ELb0EEvPKdPdj)
        /*0164*/ 	.word	0x00000000


	//----- nvinfo : EIATTR_REGCOUNT
	.align		4
.L_104:
        /*0168*/ 	.byte	0x04, 0x2f
        /*016a*/ 	.short	(.L_106 - .L_105)
	.align		4
.L_105:
        /*016c*/ 	.word	index@(_Z15reduceMultiPassILj16ELb0EEvPKdPdj)
        /*0170*/ 	.word	0x00000016


	//----- nvinfo : EIATTR_FRAME_SIZE
	.align		4
.L_106:
        /*0174*/ 	.byte	0x04, 0x11
        /*0176*/ 	.short	(.L_108 - .L_107)
	.align		4
.L_107:
        /*0178*/ 	.word	index@(_Z15reduceMultiPassILj16ELb0EEvPKdPdj)
        /*017c*/ 	.word	0x00000000


	//----- nvinfo : EIATTR_REGCOUNT
	.align		4
.L_108:
        /*0180*/ 	.byte	0x04, 0x2f
        /*0182*/ 	.short	(.L_110 - .L_109)
	.align		4
.L_109:
        /*0184*/ 	.word	index@(_Z15reduceMultiPassILj8ELb0EEvPKdPdj)
        /*0188*/ 	.word	0x00000016


	//----- nvinfo : EIATTR_FRAME_SIZE
	.align		4
.L_110:
        /*018c*/ 	.byte	0x04, 0x11
        /*018e*/ 	.short	(.L_112 - .L_111)
	.align		4
.L_111:
        /*0190*/ 	.word	index@(_Z15reduceMultiPassILj8ELb0EEvPKdPdj)
        /*0194*/ 	.word	0x00000000


	//----- nvinfo : EIATTR_REGCOUNT
	.align		4
.L_112:
        /*0198*/ 	.byte	0x04, 0x2f
        /*019a*/ 	.short	(.L_114 - .L_113)
	.align		4
.L_113:
        /*019c*/ 	.word	index@(_Z15reduceMultiPassILj4ELb0EEvPKdPdj)
        /*01a0*/ 	.word	0x00000016


	//----- nvinfo : EIATTR_FRAME_SIZE
	.align		4
.L_114:
        /*01a4*/ 	.byte	0x04, 0x11
        /*01a6*/ 	.short	(.L_116 - .L_115)
	.align		4
.L_115:
        /*01a8*/ 	.word	index@(_Z15reduceMultiPassILj4ELb0EEvPKdPdj)
        /*01ac*/ 	.word	0x00000000


	//----- nvinfo : EIATTR_REGCOUNT
	.align		4
.L_116:
        /*01b0*/ 	.byte	0x04, 0x2f
        /*01b2*/ 	.short	(.L_118 - .L_117)
	.align		4
.L_117:
        /*01b4*/ 	.word	index@(_Z15reduceMultiPassILj2ELb0EEvPKdPdj)
        /*01b8*/ 	.word	0x00000016


	//----- nvinfo : EIATTR_FRAME_SIZE
	.align		4
.L_118:
        /*01bc*/ 	.byte	0x04, 0x11
        /*01be*/ 	.short	(.L_120 - .L_119)
	.align		4
.L_119:
        /*01c0*/ 	.word	index@(_Z15reduceMultiPassILj2ELb0EEvPKdPdj)
        /*01c4*/ 	.word	0x00000000


	//----- nvinfo : EIATTR_REGCOUNT
	.align		4
.L_120:
        /*01c8*/ 	.byte	0x04, 0x2f
        /*01ca*/ 	.short	(.L_122 - .L_121)
	.align		4
.L_121:
        /*01cc*/ 	.word	index@(_Z15reduceMultiPassILj1ELb0EEvPKdPdj)
        /*01d0*/ 	.word	0x00000016


	//----- nvinfo : EIATTR_FRAME_SIZE
	.align		4
.L_122:
        /*01d4*/ 	.byte	0x04, 0x11
        /*01d6*/ 	.short	(.L_124 - .L_123)
	.align		4
.L_123:
        /*01d8*/ 	.word	index@(_Z15reduceMultiPassILj1ELb0EEvPKdPdj)
        /*01dc*/ 	.word	0x00000000


	//----- nvinfo : EIATTR_REGCOUNT
	.align		4
.L_124:
        /*01e0*/ 	.byte	0x04, 0x2f
        /*01e2*/ 	.short	(.L_126 - .L_125)
	.align		4
.L_125:
        /*01e4*/ 	.word	index@(_ZN3cub18CUB_300001_SM_10006detail11EmptyKernelIvEEvv)
        /*01e8*/ 	.word	0x00000004


	//----- nvinfo : EIATTR_FRAME_SIZE
	.align		4
.L_126:
        /*01ec*/ 	.byte	0x04, 0x11
        /*01ee*/ 	.short	(.L_128 - .L_127)
	.align		4
.L_127:
        /*01f0*/ 	.word	index@(_ZN3cub18CUB_300001_SM_10006detail11EmptyKernelIvEEvv)
        /*01f4*/ 	.word	0x00000000


	//----- nvinfo : EIATTR_REGCOUNT
	.align		4
.L_128:
        /*01f8*/ 	.byte	0x04, 0x2f
        /*01fa*/ 	.short	(.L_130 - .L_129)
	.align		4
.L_129:
        /*01fc*/ 	.word	index@(_ZN3cub18CUB_300001_SM_10006detail6reduce28DeviceReduceSingleTileKernelINS2_10policy_hubIdjN4cuda3__47maximumIdEEE10Policy1000EN6thrust24THRUST_300001_SM_1000_NS10device_ptrIdEEPdjS8_ddNS5_3std3__410__identityEEEvT0_T1_T2_T3_T4_T6_)
        /*0200*/ 	.word	0x0000002d


	//----- nvinfo : EIATTR_FRAME_SIZE
	.align		4
.L_130:
        /*0204*/ 	.byte	0x04, 0x11
        /*0206*/ 	.short	(.L_132 - .L_131)
	.align		4
.L_131:
        /*0208*/ 	.word	index@(_ZN3cub18CUB_300001_SM_10006detail6reduce28DeviceReduceSingleTileKernelINS2_10policy_hubIdjN4cuda3__47maximumIdEEE10Policy1000EN6thrust24THRUST_300001_SM_1000_NS10device_ptrIdEEPdjS8_ddNS5_3std3__410__identityEEEvT0_T1_T2_T3_T4_T6_)
        /*020c*/ 	.word	0x00000000


	//----- nvinfo : EIATTR_REGCOUNT
	.align		4
.L_132:
        /*0210*/ 	.byte	0x04, 0x2f
        /*0212*/ 	.short	(.L_134 - .L_133)
	.align		4
.L_133:
        /*0214*/ 	.word	index@(_ZN3cub18CUB_300001_SM_10006detail6reduce18DeviceReduceKernelINS2_10policy_hubIdjN4cuda3__47maximumIdEEE10Policy1000EN6thrust24THRUST_300001_SM_1000_NS10device_ptrIdEEjS8_dNS5_3std3__410__identityEEEvT0_PT3_T1_NS0_13GridEvenShareISL_EET2_T4_)
        /*0218*/ 	.word	0x0000001d


	//----- nvinfo : EIATTR_FRAME_SIZE
	.align		4
.L_134:
        /*021c*/ 	.byte	0x04, 0x11
        /*021e*/ 	.short	(.L_136 - .L_135)
	.align		4
.L_135:
        /*0220*/ 	.word	index@(_ZN3cub18CUB_300001_SM_10006detail6reduce18DeviceReduceKernelINS2_10policy_hubIdjN4cuda3__47maximumIdEEE10Policy1000EN6thrust24THRUST_300001_SM_1000_NS10device_ptrIdEEjS8_dNS5_3std3__410__identityEEEvT0_PT3_T1_NS0_13GridEvenShareISL_EET2_T4_)
        /*0224*/ 	.word	0x00000000


	//----- nvinfo : EIATTR_REGCOUNT
	.align		4
.L_136:
        /*0228*/ 	.byte	0x04, 0x2f
        /*022a*/ 	.short	(.L_138 - .L_137)
	.align		4
.L_137:
        /*022c*/ 	.word	index@(_ZN3cub18CUB_300001_SM_10006detail6reduce28DeviceReduceSingleTileKernelINS2_10policy_hubIdjN4cuda3__47maximumIdEEE10Policy1000EPdSB_iS8_ddNS5_3std3__410__identityEEEvT0_T1_T2_T3_T4_T6_)
        /*0230*/ 	.word	0x00000030


	//----- nvinfo : EIATTR_FRAME_SIZE
	.align		4
.L_138:
        /*0234*/ 	.byte	0x04, 0x11
        /*0236*/ 	.short	(.L_140 - .L_139)
	.align		4
.L_139:
        /*0238*/ 	.word	index@(_ZN3cub18CUB_300001_SM_10006detail6reduce28DeviceReduceSingleTileKernelINS2_10policy_hubIdjN4cuda3__47maximumIdEEE10Policy1000EPdSB_iS8_ddNS5_3std3__410__identityEEEvT0_T1_T2_T3_T4_T6_)
        /*023c*/ 	.word	0x00000000


	//----- nvinfo : EIATTR_REGCOUNT
	.align		4
.L_140:
        /*0240*/ 	.byte	0x04, 0x2f
        /*0242*/ 	.short	(.L_142 - .L_141)
	.align		4
.L_141:
        /*0244*/ 	.word	index@(_ZN3cub18CUB_300001_SM_10006detail6reduce28DeviceReduceSingleTileKernelINS2_10policy_hubIdyN4cuda3__47maximumIdEEE10Policy1000EN6thrust24THRUST_300001_SM_1000_NS10device_ptrIdEEPdyS8_ddNS5_3std3__410__identityEEEvT0_T1_T2_T3_T4_T6_)
        /*0248*/ 	.word	0x0000002e


	//----- nvinfo : EIATTR_FRAME_SIZE
	.align		4
.L_142:
        /*024c*/ 	.byte	0x04, 0x11
        /*024e*/ 	.short	(.L_144 - .L_143)
	.align		4
.L_143:
        /*0250*/ 	.word	index@(_ZN3cub18CUB_300001_SM_10006detail6reduce28DeviceReduceSingleTileKernelINS2_10policy_hubIdyN4cuda3__47maximumIdEEE10Policy1000EN6thrust24THRUST_300001_SM_1000_NS10device_ptrIdEEPdyS8_ddNS5_3std3__410__identityEEEvT0_T1_T2_T3_T4_T6_)
        /*0254*/ 	.word	0x00000000


	//----- nvinfo : EIATTR_REGCOUNT
	.align		4
.L_144:
        /*0258*/ 	.byte	0x04, 0x2f
        /*025a*/ 	.short	(.L_146 - .L_145)
	.align		4
.L_145:
        /*025c*/ 	.word	index@(_ZN3cub18CUB_300001_SM_10006detail6reduce18DeviceReduceKernelINS2_10policy_hubIdyN4cuda3__47maximumIdEEE10Policy1000EN6thrust24THRUST_300001_SM_1000_NS10device_ptrIdEEyS8_dNS5_3std3__410__identityEEEvT0_PT3_T1_NS0_13GridEvenShareISL_EET2_T4_)
        /*0260*/ 	.word	0x0000001e


	//----- nvinfo : EIATTR_FRAME_SIZE
	.align		4
.L_146:
        /*0264*/ 	.byte	0x04, 0x11
        /*0266*/ 	.short	(.L_148 - .L_147)
	.align		4
.L_147:
        /*0268*/ 	.word	index@(_ZN3cub18CUB_300001_SM_10006detail6reduce18DeviceReduceKernelINS2_10policy_hubIdyN4cuda3__47maximumIdEEE10Policy1000EN6thrust24THRUST_300001_SM_1000_NS10device_ptrIdEEyS8_dNS5_3std3__410__identityEEEvT0_PT3_T1_NS0_13GridEvenShareISL_EET2_T4_)
        /*026c*/ 	.word	0x00000000


	//----- nvinfo : EIATTR_REGCOUNT
	.align		4
.L_148:
        /*0270*/ 	.byte	0x04, 0x2f
        /*0272*/ 	.short	(.L_150 - .L_149)
	.align		4
.L_149:
        /*0274*/ 	.word	index@(_ZN3cub18CUB_300001_SM_10006detail6reduce28DeviceReduceSingleTileKernelINS2_10policy_hubIdyN4cuda3__47maximumIdEEE10Policy1000EPdSB_iS8_ddNS5_3std3__410__identityEEEvT0_T1_T2_T3_T4_T6_)
        /*0278*/ 	.word	0x00000030


	//----- nvinfo : EIATTR_FRAME_SIZE
	.align		4
.L_150:
        /*027c*/ 	.byte	0x04, 0x11
        /*027e*/ 	.short	(.L_152 - .L_151)
	.align		4
.L_151:
        /*0280*/ 	.word	index@(_ZN3cub18CUB_300001_SM_10006detail6reduce28DeviceReduceSingleTileKernelINS2_10policy_hubIdyN4cuda3__47maximumIdEEE10Policy1000EPdSB_iS8_ddNS5_3std3__410__identityEEEvT0_T1_T2_T3_T4_T6_)
        /*0284*/ 	.word	0x00000000


	//----- nvinfo : EIATTR_MIN_STACK_SIZE
	.align		4
.L_152:
        /*0288*/ 	.byte	0x04, 0x12
        /*028a*/ 	.short	(.L_154 - .L_153)
	.align		4
.L_153:
        /*028c*/ 	.word	index@(_ZN3cub18CUB_300001_SM_10006detail6reduce28DeviceReduceSingleTileKernelINS2_10policy_hubIdyN4cuda3__47maximumIdEEE10Policy1000EPdSB_iS8_ddNS5_3std3__410__identityEEEvT0_T1_T2_T3_T4_T6_)
        /*0290*/ 	.word	0x00000000


	//----- nvinfo : EIATTR_MIN_STACK_SIZE
	.align		4
.L_154:
        /*0294*/ 	.byte	0x04, 0x12
        /*0296*/ 	.short	(.L_156 - .L_155)
	.align		4
.L_155:
        /*0298*/ 	.word	index@(_ZN3cub18CUB_300001_SM_10006detail6reduce18DeviceReduceKernelINS2_10policy_hubIdyN4cuda3__47maximumIdEEE10Policy1000EN6thrust24THRUST_300001_SM_1000_NS10device_ptrIdEEyS8_dNS5_3std3__410__identityEEEvT0_PT3_T1_NS0_13GridEvenShareISL_EET2_T4_)
        /*029c*/ 	.word	0x00000000


	//----- nvinfo : EIATTR_MIN_STACK_SIZE
	.align		4
.L_156:
        /*02a0*/ 	.byte	0x04, 0x12
        /*02a2*/ 	.short	(.L_158 - .L_157)
	.align		4
.L_157:
        /*02a4*/ 	.word	index@(_ZN3cub18CUB_300001_SM_10006detail6reduce28DeviceReduceSingleTileKernelINS2_10policy_hubIdyN4cuda3__47maximumIdEEE10Policy1000EN6thrust24THRUST_300001_SM_1000_NS10device_ptrIdEEPdyS8_ddNS5_3std3__410__identityEEEvT0_T1_T2_T3_T4_T6_)
        /*02a8*/ 	.word	0x00000000


	//----- nvinfo : EIATTR_MIN_STACK_SIZE
	.align		4
.L_158:
        /*02ac*/ 	.byte	0x04, 0x12
        /*02ae*/ 	.short	(.L_160 - .L_159)
	.align		4
.L_159:
        /*02b0*/ 	.word	index@(_ZN3cub18CUB_300001_SM_10006detail6reduce28DeviceReduceSingleTileKernelINS2_10policy_hubIdjN4cuda3__47maximumIdEEE10Policy1000EPdSB_iS8_ddNS5_3std3__410__identityEEEvT0_T1_T2_T3_T4_T6_)
        /*02b4*/ 	.word	0x00000000


	//----- nvinfo : EIATTR_MIN_STACK_SIZE
	.align		4
.L_160:
        /*02b8*/ 	.byte	0x04, 0x12
        /*02ba*/ 	.short	(.L_162 - .L_161)
	.align		4
.L_161:
        /*02bc*/ 	.word	index@(_ZN3cub18CUB_300001_SM_10006detail6reduce18DeviceReduceKernelINS2_10policy_hubIdjN4cuda3__47maximumIdEEE10Policy1000EN6thrust24THRUST_300001_SM_1000_NS10device_ptrIdEEjS8_dNS5_3std3__410__identityEEEvT0_PT3_T1_NS0_13GridEvenShareISL_EET2_T4_)
        /*02c0*/ 	.word	0x00000000


	//----- nvinfo : EIATTR_MIN_STACK_SIZE
	.align		4
.L_162:
        /*02c4*/ 	.byte	0x04, 0x12
        /*02c6*/ 	.short	(.L_164 - .L_163)
	.align		4
.L_163:
        /*02c8*/ 	.word	index@(_ZN3cub18CUB_300001_SM_10006detail6reduce28DeviceReduceSingleTileKernelINS2_10policy_hubIdjN4cuda3__47maximumIdEEE10Policy1000EN6thrust24THRUST_300001_SM_1000_NS10device_ptrIdEEPdjS8_ddNS5_3std3__410__identityEEEvT0_T1_T2_T3_T4_T6_)
        /*02cc*/ 	.word	0x00000000


	//----- nvinfo : EIATTR_MIN_STACK_SIZE
	.align		4
.L_164:
        /*02d0*/ 	.byte	0x04, 0x12
        /*02d2*/ 	.short	(.L_166 - .L_165)
	.align		4
.L_165:
        /*02d4*/ 	.word	index@(_ZN3cub18CUB_300001_SM_10006detail11EmptyKernelIvEEvv)
        /*02d8*/ 	.word	0x00000000


	//----- nvinfo : EIATTR_MIN_STACK_SIZE
	.align		4
.L_166:
        /*02dc*/ 	.byte	0x04, 0x12
        /*02de*/ 	.short	(.L_168 - .L_167)
	.align		4
.L_167:
        /*02e0*/ 	.word	index@(_Z15reduceMultiPassILj1ELb0EEvPKdPdj)
        /*02e4*/ 	.word	0x00000000


	//----- nvinfo : EIATTR_MIN_STACK_SIZE
	.align		4
.L_168:
        /*02e8*/ 	.byte	0x04, 0x12
        /*02ea*/ 	.short	(.L_170 - .L_169)
	.align		4
.L_169:
        /*02ec*/ 	.word	index@(_Z15reduceMultiPassILj2ELb0EEvPKdPdj)
        /*02f0*/ 	.word	0x00000000


	//----- nvinfo : EIATTR_MIN_STACK_SIZE
	.align		4
.L_170:
        /*02f4*/ 	.byte	0x04, 0x12
        /*02f6*/ 	.short	(.L_172 - .L_171)
	.align		4
.L_171:
        /*02f8*/ 	.word	index@(_Z15reduceMultiPassILj4ELb0EEvPKdPdj)
        /*02fc*/ 	.word	0x00000000


	//----- nvinfo : EIATTR_MIN_STACK_SIZE
	.align		4
.L_172:
        /*0300*/ 	.byte	0x04, 0x12
        /*0302*/ 	.short	(.L_174 - .L_173)
	.align		4
.L_173:
        /*0304*/ 	.word	index@(_Z15reduceMultiPassILj8ELb0EEvPKdPdj)
        /*0308*/ 	.word	0x00000000


	//----- nvinfo : EIATTR_MIN_STACK_SIZE
	.align		4
.L_174:
        /*030c*/ 	.byte	0x04, 0x12
        /*030e*/ 	.short	(.L_176 - .L_175)
	.align		4
.L_175:
        /*0310*/ 	.word	index@(_Z15reduceMultiPassILj16ELb0EEvPKdPdj)
        /*0314*/ 	.word	0x00000000


	//----- nvinfo : EIATTR_MIN_STACK_SIZE
	.align		4
.L_176:
        /*0318*/ 	.byte	0x04, 0x12
        /*031a*/ 	.short	(.L_178 - .L_177)
	.align		4
.L_177:
        /*031c*/ 	.word	index@(_Z15reduceMultiPassILj32ELb0EEvPKdPdj)
        /*0320*/ 	.word	0x00000000


	//----- nvinfo : EIATTR_MIN_STACK_SIZE
	.align		4
.L_178:
        /*0324*/ 	.byte	0x04, 0x12
        /*0326*/ 	.short	(.L_180 - .L_179)
	.align		4
.L_179:
        /*0328*/ 	.word	index@(_Z15reduceMultiPassILj64ELb0EEvPKdPdj)
        /*032c*/ 	.word	0x00000000


	//----- nvinfo : EIATTR_MIN_STACK_SIZE
	.align		4
.L_180:
        /*0330*/ 	.byte	0x04, 0x12
        /*0332*/ 	.short	(.L_182 - .L_181)
	.align		4
.L_181:
        /*0334*/ 	.word	index@(_Z15reduceMultiPassILj128ELb0EEvPKdPdj)
        /*0338*/ 	.word	0x00000000


	//----- nvinfo : EIATTR_MIN_STACK_SIZE
	.align		4
.L_182:
        /*033c*/ 	.byte	0x04, 0x12
        /*033e*/ 	.short	(.L_184 - .L_183)
	.align		4
.L_183:
        /*0340*/ 	.word	index@(_Z15reduceMultiPassILj256ELb0EEvPKdPdj)
        /*0344*/ 	.word	0x00000000


	//----- nvinfo : EIATTR_MIN_STACK_SIZE
	.align		4
.L_184:
        /*0348*/ 	.byte	0x04, 0x12
        /*034a*/ 	.short	(.L_186 - .L_185)
	.align		4
.L_185:
        /*034c*/ 	.word	index@(_Z15reduceMultiPassILj512ELb0EEvPKdPdj)
        /*0350*/ 	.word	0x00000000


	//----- nvinfo : EIATTR_MIN_STACK_SIZE
	.align		4
.L_186:
        /*0354*/ 	.byte	0x04, 0x12
        /*0356*/ 	.short	(.L_188 - .L_187)
	.align		4
.L_187:
        /*0358*/ 	.word	index@(_Z15reduceMultiPassILj1ELb1EEvPKdPdj)
        /*035c*/ 	.word	0x00000000


	//----- nvinfo : EIATTR_MIN_STACK_SIZE
	.align		4
.L_188:
        /*0360*/ 	.byte	0x04, 0x12
        /*0362*/ 	.short	(.L_190 - .L_189)
	.align		4
.L_189:
        /*0364*/ 	.word	index@(_Z15reduceMultiPassILj2ELb1EEvPKdPdj)
        /*0368*/ 	.word	0x00000000


	//----- nvinfo : EIATTR_MIN_STACK_SIZE
	.align		4
.L_190:
        /*036c*/ 	.byte	0x04, 0x12
        /*036e*/ 	.short	(.L_192 - .L_191)
	.align		4
.L_191:
        /*0370*/ 	.word	index@(_Z15reduceMultiPassILj4ELb1EEvPKdPdj)
        /*0374*/ 	.word	0x00000000


	//----- nvinfo : EIATTR_MIN_STACK_SIZE
	.align		4
.L_192:
        /*0378*/ 	.byte	0x04, 0x12
        /*037a*/ 	.short	(.L_194 - .L_193)
	.align		4
.L_193:
        /*037c*/ 	.word	index@(_Z15reduceMultiPassILj8ELb1EEvPKdPdj)
        /*0380*/ 	.word	0x00000000


	//----- nvinfo : EIATTR_MIN_STACK_SIZE
	.align		4
.L_194:
        /*0384*/ 	.byte	0x04, 0x12
        /*0386*/ 	.short	(.L_196 - .L_195)
	.align		4
.L_195:
        /*0388*/ 	.word	index@(_Z15reduceMultiPassILj16ELb1EEvPKdPdj)
        /*038c*/ 	.word	0x00000000


	//----- nvinfo : EIATTR_MIN_STACK_SIZE
	.align		4
.L_196:
        /*0390*/ 	.byte	0x04, 0x12
        /*0392*/ 	.short	(.L_198 - .L_197)
	.align		4
.L_197:
        /*0394*/ 	.word	index@(_Z15reduceMultiPassILj32ELb1EEvPKdPdj)
        /*0398*/ 	.word	0x00000000


	//----- nvinfo : EIATTR_MIN_STACK_SIZE
	.align		4
.L_198:
        /*039c*/ 	.byte	0x04, 0x12
        /*039e*/ 	.short	(.L_200 - .L_199)
	.align		4
.L_199:
        /*03a0*/ 	.word	index@(_Z15reduceMultiPassILj64ELb1EEvPKdPdj)
        /*03a4*/ 	.word	0x00000000


	//----- nvinfo : EIATTR_MIN_STACK_SIZE
	.align		4
.L_200:
        /*03a8*/ 	.byte	0x04, 0x12
        /*03aa*/ 	.short	(.L_202 - .L_201)
	.align		4
.L_201:
        /*03ac*/ 	.word	index@(_Z15reduceMultiPassILj128ELb1EEvPKdPdj)
        /*03b0*/ 	.word	0x00000000


	//----- nvinfo : EIATTR_MIN_STACK_SIZE
	.align		4
.L_202:
        /*03b4*/ 	.byte	0x04, 0x12
        /*03b6*/ 	.short	(.L_204 - .L_203)
	.align		4
.L_203:
        /*03b8*/ 	.word	index@(_Z15reduceMultiPassILj256ELb1EEvPKdPdj)
        /*03bc*/ 	.word	0x00000000


	//----- nvinfo : EIATTR_MIN_STACK_SIZE
	.align		4
.L_204:
        /*03c0*/ 	.byte	0x04, 0x12
        /*03c2*/ 	.short	(.L_206 - .L_205)
	.align		4
.L_205:
        /*03c4*/ 	.word	index@(_Z15reduceMultiPassILj512ELb1EEvPKdPdj)
        /*03c8*/ 	.word	0x00000000
.L_206:


//--------------------- .nv.compat                --------------------------
	.section	.nv.compat,"",@"SHT_CUDA_COMPAT_INFO"
	.align	4
        /*0000*/ 	.byte	0x02, 0x09, 0x00, 0x00, 0x02, 0x02, 0x01, 0x00, 0x02, 0x05, 0x05, 0x00, 0x03, 0x07, 0x01, 0x01
        /*0010*/ 	.byte	0x02, 0x03, 0x00, 0x00, 0x02, 0x06, 0x01, 0x00, 0x04, 0x0b, 0x08, 0x00, 0x01, 0x00, 0x00, 0x00
        /*0020*/ 	.byte	0x00, 0x00, 0x00, 0x00


//--------------------- .nv.info._ZN3cub18CUB_300001_SM_10006detail6reduce28DeviceReduceSingleTileKernelINS2_10policy_hubIdyN4cuda3__47maximumIdEEE10Policy1000EPdSB_iS8_ddNS5_3std3__410__identityEEEvT0_T1_T2_T3_T4_T6_ --------------------------
	.section	.nv.info._ZN3cub18CUB_300001_SM_10006detail6reduce28DeviceReduceSingleTileKernelINS2_10policy_hubIdyN4cuda3__47maximumIdEEE10Policy1000EPdSB_iS8_ddNS5_3std3__410__identityEEEvT0_T1_T2_T3_T4_T6_,"",@"SHT_CUDA_INFO"
	.sectionflags	@""
	.align	4


	//----- nvinfo : EIATTR_CUDA_API_VERSION
	.align		4
        /*0000*/ 	.byte	0x04, 0x37
        /*0002*/ 	.short	(.L_208 - .L_207)
.L_207:
        /*0004*/ 	.word	0x00000082


	//----- nvinfo : EIATTR_KPARAM_INFO
	.align		4
.L_208:
        /*0008*/ 	.byte	0x04, 0x17
        /*000a*/ 	.short	(.L_210 - .L_209)
.L_209:
        /*000c*/ 	.word	0x00000000
        /*0010*/ 	.short	0x0005
        /*0012*/ 	.short	0x0020
        /*0014*/ 	.byte	0x00, 0xf0, 0x05, 0x00


	//----- nvinfo : EIATTR_KPARAM_INFO
	.align		4
.L_210:
        /*0018*/ 	.byte	0x04, 0x17
        /*001a*/ 	.short	(.L_212 - .L_211)
.L_211:
        /*001c*/ 	.word	0x00000000
        /*0020*/ 	.short	0x0004
        /*0022*/ 	.short	0x0018
        /*0024*/ 	.byte	0x00, 0xf0, 0x21, 0x00


	//----- nvinfo : EIATTR_KPARAM_INFO
	.align		4
.L_212:
        /*0028*/ 	.byte	0x04, 0x17
        /*002a*/ 	.short	(.L_214 - .L_213)
.L_213:
        /*002c*/ 	.word	0x00000000
        /*0030*/ 	.short	0x0003
        /*0032*/ 	.short	0x0014
        /*0034*/ 	.byte	0x00, 0xf0, 0x05, 0x00


	//----- nvinfo : EIATTR_KPARAM_INFO
	.align		4
.L_214:
        /*0038*/ 	.byte	0x04, 0x17
        /*003a*/ 	.short	(.L_216 - .L_215)
.L_215:
        /*003c*/ 	.word	0x00000000
        /*0040*/ 	.short	0x0002
        /*0042*/ 	.short	0x0010
        /*0044*/ 	.byte	0x00, 0xf0, 0x11, 0x00


	//----- nvinfo : EIATTR_KPARAM_INFO
	.align		4
.L_216:
        /*0048*/ 	.byte	0x04, 0x17
        /*004a*/ 	.short	(.L_218 - .L_217)
.L_217:
        /*004c*/ 	.word	0x00000000
        /*0050*/ 	.short	0x0001
        /*0052*/ 	.short	0x0008
        /*0054*/ 	.byte	0x00, 0xf5, 0x21, 0x00


	//----- nvinfo : EIATTR_KPARAM_INFO
	.align		4
.L_218:
        /*0058*/ 	.byte	0x04, 0x17
        /*005a*/ 	.short	(.L_220 - .L_219)
.L_219:
        /*005c*/ 	.word	0x00000000
        /*0060*/ 	.short	0x0000
        /*0062*/ 	.short	0x0000
        /*0064*/ 	.byte	0x00, 0xf5, 0x21, 0x00


	//----- nvinfo : EIATTR_SPARSE_MMA_MASK
	.align		4
.L_220:
        /*0068*/ 	.byte	0x03, 0x50
        /*006a*/ 	.short	0x0000


	//----- nvinfo : EIATTR_MAXREG_COUNT
	.align		4
        /*006c*/ 	.byte	0x03, 0x1b
        /*006e*/ 	.short	0x00ff


	//----- nvinfo : EIATTR_NUM_BARRIERS
	.align		4
        /*0070*/ 	.byte	0x02, 0x4c
        /*0072*/ 	.byte	0x01
	.zero		1


	//----- nvinfo : EIATTR_MERCURY_ISA_VERSION
	.align		4
        /*0074*/ 	.byte	0x03, 0x5f
        /*0076*/ 	.short	0x0101


	//----- nvinfo : EIATTR_COOP_GROUP_MASK_REGIDS
	.align		4
        /*0078*/ 	.byte	0x04, 0x29
        /*007a*/ 	.short	(.L_222 - .L_221)


	//   ....[0]....
.L_221:
        /*007c*/ 	.word	0xffffffff


	//   ....[1]....
        /*0080*/ 	.word	0xffffffff


	//   ....[2]....
        /*0084*/ 	.word	0xffffffff


	//   ....[3]....
        /*0088*/ 	.word	0xffffffff


	//   ....[4]....
        /*008c*/ 	.word	0xffffffff


	//   ....[5]....
        /*0090*/ 	.word	0xffffffff


	//   ....[6]....
        /*0094*/ 	.word	0xffffffff


	//   ....[7]....
        /*0098*/ 	.word	0xffffffff


	//   ....[8]....
        /*009c*/ 	.word	0xffffffff


	//   ....[9]....
        /*00a0*/ 	.word	0xffffffff


	//   ....[10]....
        /*00a4*/ 	.word	0xffffffff


	//   ....[11]....
        /*00a8*/ 	.word	0xffffffff


	//   ....[12]....
        /*00ac*/ 	.word	0xffffffff


	//   ....[13]....
        /*00b0*/ 	.word	0xffffffff


	//   ....[14]....
        /*00b4*/ 	.word	0xffffffff


	//   ....[15]....
        /*00b8*/ 	.word	0xffffffff


	//   ....[16]....
        /*00bc*/ 	.word	0xffffffff


	//   ....[17]....
        /*00c0*/ 	.word	0xffffffff


	//   ....[18]....
        /*00c4*/ 	.word	0xffffffff


	//   ....[19]....
        /*00c8*/ 	.word	0xffffffff


	//   ....[20]....
        /*00cc*/ 	.word	0xffffffff


	//   ....[21]....
        /*00d0*/ 	.word	0xffffffff


	//   ....[22]....
        /*00d4*/ 	.word	0xffffffff


	//   ....[23]....
        /*00d8*/ 	.word	0xffffffff


	//   ....[24]....
        /*00dc*/ 	.word	0xffffffff


	//   ....[25]....
        /*00e0*/ 	.word	0xffffffff


	//   ....[26]....
        /*00e4*/ 	.word	0xffffffff


	//   ....[27]....
        /*00e8*/ 	.word	0xffffffff


	//   ....[28]....
        /*00ec*/ 	.word	0xffffffff


	//   ....[29]....
        /*00f0*/ 	.word	0xffffffff


	//   ....[30]....
        /*00f4*/ 	.word	0xffffffff


	//   ....[31]....
        /*00f8*/ 	.word	0xffffffff


	//   ....[32]....
        /*00fc*/ 	.word	0xffffffff


	//   ....[33]....
        /*0100*/ 	.word	0xffffffff


	//   ....[34]....
        /*0104*/ 	.word	0xffffffff


	//   ....[35]....
        /*0108*/ 	.word	0xffffffff


	//   ....[36]....
        /*010c*/ 	.word	0xffffffff


	//   ....[37]....
        /*0110*/ 	.word	0xffffffff


	//   ....[38]....
        /*0114*/ 	.word	0xffffffff


	//   ....[39]....
        /*0118*/ 	.word	0xffffffff


	//   ....[40]....
        /*011c*/ 	.word	0xffffffff


	//   ....[41]....
        /*0120*/ 	.word	0xffffffff


	//   ....[42]....
        /*0124*/ 	.word	0xffffffff


	//   ....[43]....
        /*0128*/ 	.word	0xffffffff


	//   ....[44]....
        /*012c*/ 	.word	0xffffffff


	//   ....[45]....
        /*0130*/ 	.word	0xffffffff


	//   ....[46]....
        /*0134*/ 	.word	0xffffffff


	//   ....[47]....
        /*0138*/ 	.word	0xffffffff


	//   ....[48]....
        /*013c*/ 	.word	0xffffffff


	//   ....[49]....
        /*0140*/ 	.word	0xffffffff


	//   ....[50]....
        /*0144*/ 	.word	0xffffffff


	//   ....[51]....
        /*0148*/ 	.word	0xffffffff


	//   ....[52]....
        /*014c*/ 	.word	0xffffffff


	//   ....[53]....
        /*0150*/ 	.word	0xffffffff


	//   ....[54]....
        /*0154*/ 	.word	0xffffffff


	//   ....[55]....
        /*0158*/ 	.word	0xffffffff


	//   ....[56]....
        /*015c*/ 	.word	0xffffffff


	//   ....[57]....
        /*0160*/ 	.word	0xffffffff


	//   ....[58]....
        /*0164*/ 	.word	0xffffffff


	//   ....[59]....
        /*0168*/ 	.word	0xffffffff


	//----- nvinfo : EIATTR_COOP_GROUP_INSTR_OFFSETS
	.align		4
.L_222:
        /*016c*/ 	.byte	0x04, 0x28
        /*016e*/ 	.short	(.L_224 - .L_223)


	//   ....[0]....
.L_223:
        /*0170*/ 	.word	0x00000d30


	//   ....[1]....
        /*0174*/ 	.word	0x00000d40


	//   ....[2]....
        /*0178*/ 	.word	0x00000dd0


	//   ....[3]....
        /*017c*/ 	.word	0x00000e10


	//   ....[4]....
        /*0180*/ 	.word	0x00000e80


	//   ....[5]....
        /*0184*/ 	.word	0x00000ea0


	//   ....[6]....
        /*0188*/ 	.word	0x00000ef0


	//   ....[7]....
        /*018c*/ 	.word	0x00000f10


	//   ....[8]....
        /*0190*/ 	.word	0x00000f60


	//   ....[9]....
        /*0194*/ 	.word	0x00000f80


	//   ....[10]....
        /*0198*/ 	.word	0x00001280


	//   ....[11]....
        /*019c*/ 	.word	0x00001290


	//   ....[12]....
        /*01a0*/ 	.word	0x00001320


	//   ....[13]....
        /*01a4*/ 	.word	0x00001350


	//   ....[14]....
        /*01a8*/ 	.word	0x000013b0


	//   ....[15]....
        /*01ac*/ 	.word	0x000013e0


	//   ....[16]....
        /*01b0*/ 	.word	0x00001440


	//   ....[17]....
        /*01b4*/ 	.word	0x00001480


	//   ....[18]....
        /*01b8*/ 	.word	0x000014f0


	//   ....[19]....
        /*01bc*/ 	.word	0x00001530


	//   ....[20]....
        /*01c0*/ 	.word	0x00002960


	//   ....[21]....
        /*01c4*/ 	.word	0x00002970


	//   ....[22]....
        /*01c8*/ 	.word	0x00002a00


	//   ....[23]....
        /*01cc*/ 	.word	0x00002a30


	//   ....[24]....
        /*01d0*/ 	.word	0x00002aa0


	//   ....[25]....
        /*01d4*/ 	.word	0x00002ac0


	//   ....[26]....
        /*01d8*/ 	.word	0x00002b20


	//   ....[27]....
        /*01dc*/ 	.word	0x00002b30


	//   ....[28]....
        /*01e0*/ 	.word	0x00002b80


	//   ....[29]....
        /*01e4*/ 	.word	0x00002b90


	//   ....[30]....
        /*01e8*/ 	.word	0x00003a20


	//   ....[31]....
        /*01ec*/ 	.word	0x00003a30


	//   ....[32]....
        /*01f0*/ 	.word	0x00003ac0


	//   ....[33]....
        /*01f4*/ 	.word	0x00003b00


	//   ....[34]....
        /*01f8*/ 	.word	0x00003b80


	//   ....[35]....
        /*01fc*/ 	.word	0x00003bc0


	//   ....[36]....
        /*0200*/ 	.word	0x00003c20


	//   ....[37]....
        /*0204*/ 	.word	0x00003c50


	//   ....[38]....
        /*0208*/ 	.word	0x00003ca0


	//   ....[39]....
        /*020c*/ 	.word	0x00003cd0


	//   ....[40]....
        /*0210*/ 	.word	0x00003fb0


	//   ....[41]....
        /*0214*/ 	.word	0x00003fc0


	//   ....[42]....
        /*0218*/ 	.word	0x00004050


	//   ....[43]....
        /*021c*/ 	.word	0x00004080


	//   ....[44]....
        /*0220*/ 	.word	0x000040d0


	//   ....[45]....
        /*0224*/ 	.word	0x00004100


	//   ....[46]....
        /*0228*/ 	.word	0x00004170


	//   ....[47]....
        /*022c*/ 	.word	0x000041b0


	//   ....[48]....
        /*0230*/ 	.word	0x00004220


	//   ....[49]....
        /*0234*/ 	.word	0x00004250


	//   ....[50]....
        /*0238*/ 	.word	0x00005700


	//   ....[51]....
        /*023c*/ 	.word	0x00005710


	//   ....[52]....
        /*0240*/ 	.word	0x000057a0


	//   ....[53]....
        /*0244*/ 	.word	0x000057e0


	//   ....[54]....
        /*0248*/ 	.word	0x00005860


	//   ....[55]....
        /*024c*/ 	.word	0x000058a0


	//   ....[56]....
        /*0250*/ 	.word	0x00005900


	//   ....[57]....
        /*0254*/ 	.word	0x00005930


	//   ....[58]....
        /*0258*/ 	.word	0x00005980


	//   ....[59]....
        /*025c*/ 	.word	0x000059b0


	//----- nvinfo : EIATTR_VRC_CTA_INIT_COUNT
	.align		4
.L_224:
        /*0260*/ 	.byte	0x02, 0x4a
	.zero		1
	.zero		1


	//----- nvinfo : EIATTR_EXIT_INSTR_OFFSETS
	.align		4
        /*0264*/ 	.byte	0x04, 0x1c
        /*0266*/ 	.short	(.L_226 - .L_225)


	//   ....[0]....
.L_225:
        /*0268*/ 	.word	0x00000080


	//   ....[1]....
        /*026c*/ 	.word	0x000000c0


	//   ....[2]....
        /*0270*/ 	.word	0x00005c20


	//   ....[3]....
        /*0274*/ 	.word	0x00005ca0


	//----- nvinfo : EIATTR_MAX_THREADS
	.align		4
.L_226:
        /*0278*/ 	.byte	0x04, 0x05
        /*027a*/ 	.short	(.L_228 - .L_227)
.L_227:
        /*027c*/ 	.word	0x00000100
        /*0280*/ 	.word	0x00000001
        /*0284*/ 	.word	0x00000001


	//----- nvinfo : EIATTR_CRS_STACK_SIZE
	.align		4
.L_228:
        /*0288*/ 	.byte	0x04, 0x1e
        /*028a*/ 	.short	(.L_230 - .L_229)
.L_229:
        /*028c*/ 	.word	0x00000000


	//----- nvinfo : EIATTR_CBANK_PARAM_SIZE
	.align		4
.L_230:
        /*0290*/ 	.byte	0x03, 0x19
        /*0292*/ 	.short	0x0021


	//----- nvinfo : EIATTR_PARAM_CBANK
	.align		4
        /*0294*/ 	.byte	0x04, 0x0a
        /*0296*/ 	.short	(.L_232 - .L_231)
	.align		4
.L_231:
        /*0298*/ 	.word	index@(.nv.constant0._ZN3cub18CUB_300001_SM_10006detail6reduce28DeviceReduceSingleTileKernelINS2_10policy_hubIdyN4cuda3__47maximumIdEEE10Policy1000EPdSB_iS8_ddNS5_3std3__410__identityEEEvT0_T1_T2_T3_T4_T6_)
        /*029c*/ 	.short	0x0380
        /*029e*/ 	.short	0x0021


	//----- nvinfo : EIATTR_SW_WAR
	.align		4
.L_232:
        /*02a0*/ 	.byte	0x04, 0x36
        /*02a2*/ 	.short	(.L_234 - .L_233)
.L_233:
        /*02a4*/ 	.word	0x00000008
.L_234:


//--------------------- .nv.info._ZN3cub18CUB_300001_SM_10006detail6reduce18DeviceReduceKernelINS2_10policy_hubIdyN4cuda3__47maximumIdEEE10Policy1000EN6thrust24THRUST_300001_SM_1000_NS10device_ptrIdEEyS8_dNS5_3std3__410__identityEEEvT0_PT3_T1_NS0_13GridEvenShareISL_EET2_T4_ --------------------------
	.section	.nv.info._ZN3cub18CUB_300001_SM_10006detail6reduce18DeviceReduceKernelINS2_10policy_hubIdyN4cuda3__47maximumIdEEE10Policy1000EN6thrust24THRUST_300001_SM_1000_NS10device_ptrIdEEyS8_dNS5_3std3__410__identityEEEvT0_PT3_T1_NS0_13GridEvenShareISL_EET2_T4_,"",@"SHT_CUDA_INFO"
	.sectionflags	@""
	.align	4


	//----- nvinfo : EIATTR_CUDA_API_VERSION
	.align		4
        /*0000*/ 	.byte	0x04, 0x37
        /*0002*/ 	.short	(.L_236 - .L_235)
.L_235:
        /*0004*/ 	.word	0x00000082


	//----- nvinfo : EIATTR_KPARAM_INFO
	.align		4
.L_236:
        /*0008*/ 	.byte	0x04, 0x17
        /*000a*/ 	.short	(.L_238 - .L_237)
.L_237:
        /*000c*/ 	.word	0x00000000
        /*0010*/ 	.short	0x0005
        /*0012*/ 	.short	0x0061
        /*0014*/ 	.byte	0x00, 0xf0, 0x05, 0x00


	//----- nvinfo : EIATTR_KPARAM_INFO
	.align		4
.L_238:
        /*0018*/ 	.byte	0x04, 0x17
        /*001a*/ 	.short	(.L_240 - .L_239)
.L_239:
        /*001c*/ 	.word	0x00000000
        /*0020*/ 	.short	0x0004
        /*0022*/ 	.short	0x0060
        /*0024*/ 	.byte	0x00, 0xf0, 0x05, 0x00


	//----- nvinfo : EIATTR_KPARAM_INFO
	.align		4
.L_240:
        /*0028*/ 	.byte	0x04, 0x17
        /*002a*/ 	.short	(.L_242 - .L_241)
.L_241:
        /*002c*/ 	.word	0x00000000
        /*0030*/ 	.short	0x0003
        /*0032*/ 	.short	0x0018
        /*0034*/ 	.byte	0x00, 0xf0, 0x21, 0x01


	//----- nvinfo : EIATTR_KPARAM_INFO
	.align		4
.L_242:
        /*0038*/ 	.byte	0x04, 0x17
        /*003a*/ 	.short	(.L_244 - .L_243)
.L_243:
        /*003c*/ 	.word	0x00000000
        /*0040*/ 	.short	0x0002
        /*0042*/ 	.short	0x0010
        /*0044*/ 	.byte	0x00, 0xf0, 0x21, 0x00


	//----- nvinfo : EIATTR_KPARAM_INFO
	.align		4
.L_244:
        /*0048*/ 	.byte	0x04, 0x17
        /*004a*/ 	.short	(.L_246 - .L_245)
.L_245:
        /*004c*/ 	.word	0x00000000
        /*0050*/ 	.short	0x0001
        /*0052*/ 	.short	0x0008
        /*0054*/ 	.byte	0x00, 0xf5, 0x21, 0x00


	//----- nvinfo : EIATTR_KPARAM_INFO
	.align		4
.L_246:
        /*0058*/ 	.byte	0x04, 0x17
        /*005a*/ 	.short	(.L_248 - .L_247)
.L_247:
        /*005c*/ 	.word	0x00000000
        /*0060*/ 	.short	0x0000
        /*0062*/ 	.short	0x0000
        /*0064*/ 	.byte	0x00, 0xf0, 0x21, 0x00


	//----- nvinfo : EIATTR_SPARSE_MMA_MASK
	.align		4
.L_248:
        /*0068*/ 	.byte	0x03, 0x50
        /*006a*/ 	.short	0x0000


	//----- nvinfo : EIATTR_MAXREG_COUNT
	.align		4
        /*006c*/ 	.byte	0x03, 0x1b
        /*006e*/ 	.short	0x00ff


	//----- nvinfo : EIATTR_NUM_BARRIERS
	.align		4
        /*0070*/ 	.byte	0x02, 0x4c
        /*0072*/ 	.byte	0x01
	.zero		1


	//----- nvinfo : EIATTR_MERCURY_ISA_VERSION
	.align		4
        /*0074*/ 	.byte	0x03, 0x5f
        /*0076*/ 	.short	0x0101


	//----- nvinfo : EIATTR_COOP_GROUP_MASK_REGIDS
	.align		4
        /*0078*/ 	.byte	0x04, 0x29
        /*007a*/ 	.short	(.L_250 - .L_249)


	//   ....[0]....
.L_249:
        /*007c*/ 	.word	0xffffffff


	//   ....[1]....
        /*0080*/ 	.word	0xffffffff


	//   ....[2]....
        /*0084*/ 	.word	0xffffffff


	//   ....[3]....
        /*0088*/ 	.word	0xffffffff


	//   ....[4]....
        /*008c*/ 	.word	0xffffffff


	//   ....[5]....
        /*0090*/ 	.word	0xffffffff


	//   ....[6]....
        /*0094*/ 	.word	0xffffffff


	//   ....[7]....
        /*0098*/ 	.word	0xffffffff


	//   ....[8]....
        /*009c*/ 	.word	0xffffffff


	//   ....[9]....
        /*00a0*/ 	.word	0xffffffff


	//   ....[10]....
        /*00a4*/ 	.word	0xffffffff


	//   ....[11]....
        /*00a8*/ 	.word	0xffffffff


	//   ....[12]....
        /*00ac*/ 	.word	0xffffffff


	//   ....[13]....
        /*00b0*/ 	.word	0xffffffff


	//   ....[14]....
        /*00b4*/ 	.word	0xffffffff


	//   ....[15]....
        /*00b8*/ 	.word	0xffffffff


	//   ....[16]....
        /*00bc*/ 	.word	0xffffffff


	//   ....[17]....
        /*00c0*/ 	.word	0xffffffff


	//   ....[18]....
        /*00c4*/ 	.word	0xffffffff


	//   ....[19]....
        /*00c8*/ 	.word	0xffffffff


	//   ....[20]....
        /*00cc*/ 	.word	0xffffffff


	//   ....[21]....
        /*00d0*/ 	.word	0xffffffff


	//   ....[22]....
        /*00d4*/ 	.word	0xffffffff


	//   ....[23]....
        /*00d8*/ 	.word	0xffffffff


	//   ....[24]....
        /*00dc*/ 	.word	0xffffffff


	//   ....[25]....
        /*00e0*/ 	.word	0xffffffff


	//   ....[26]....
        /*00e4*/ 	.word	0xffffffff


	//   ....[27]....
        /*00e8*/ 	.word	0xffffffff


	//   ....[28]....
        /*00ec*/ 	.word	0xffffffff


	//   ....[29]....
        /*00f0*/ 	.word	0xffffffff


	//----- nvinfo : EIATTR_COOP_GROUP_INSTR_OFFSETS
	.align		4
.L_250:
        /*00f4*/ 	.byte	0x04, 0x28
        /*00f6*/ 	.short	(.L_252 - .L_251)


	//   ....[0]....
.L_251:
        /*00f8*/ 	.word	0x00000d50


	//   ....[1]....
        /*00fc*/ 	.word	0x00000d60


	//   ....[2]....
        /*0100*/ 	.word	0x00000df0


	//   ....[3]....
        /*0104*/ 	.word	0x00000e20


	//   ....[4]....
        /*0108*/ 	.word	0x00000e80


	//   ....[5]....
        /*010c*/ 	.word	0x00000eb0


	//   ....[6]....
        /*0110*/ 	.word	0x00000f10


	//   ....[7]....
        /*0114*/ 	.word	0x00000f20


	//   ....[8]....
        /*0118*/ 	.word	0x00000f70


	//   ....[9]....
        /*011c*/ 	.word	0x00000f80


	//   ....[10]....
        /*0120*/ 	.word	0x00001260


	//   ....[11]....
        /*0124*/ 	.word	0x00001270


	//   ....[12]....
        /*0128*/ 	.word	0x00001300


	//   ....[13]....
        /*012c*/ 	.word	0x00001320


	//   ....[14]....
        /*0130*/ 	.word	0x00001380


	//   ....[15]....
        /*0134*/ 	.word	0x000013a0


	//   ....[16]....
        /*0138*/ 	.word	0x00001400


	//   ....[17]....
        /*013c*/ 	.word	0x00001440


	//   ....[18]....
        /*0140*/ 	.word	0x000014b0


	//   ....[19]....
        /*0144*/ 	.word	0x000014d0


	//   ....[20]....
        /*0148*/ 	.word	0x00002c00


	//   ....[21]....
        /*014c*/ 	.word	0x00002c10


	//   ....[22]....
        /*0150*/ 	.word	0x00002cb0


	//   ....[23]....
        /*0154*/ 	.word	0x00002ce0


	//   ....[24]....
        /*0158*/ 	.word	0x00002d40


	//   ....[25]....
        /*015c*/ 	.word	0x00002d70


	//   ....[26]....
        /*0160*/ 	.word	0x00002dc0


	//   ....[27]....
        /*0164*/ 	.word	0x00002de0


	//   ....[28]....
        /*0168*/ 	.word	0x00002e30


	//   ....[29]....
        /*016c*/ 	.word	0x00002e50


	//----- nvinfo : EIATTR_VRC_CTA_INIT_COUNT
	.align		4
.L_252:
        /*0170*/ 	.byte	0x02, 0x4a
	.zero		1
	.zero		1


	//----- nvinfo : EIATTR_EXIT_INSTR_OFFSETS
	.align		4
        /*0174*/ 	.byte	0x04, 0x1c
        /*0176*/ 	.short	(.L_254 - .L_253)


	//   ....[0]....
.L_253:
        /*0178*/ 	.word	0x000030f0


	//   ....[1]....
        /*017c*/ 	.word	0x00003150


	//----- nvinfo : EIATTR_MAX_THREADS
	.align		4
.L_254:
        /*0180*/ 	.byte	0x04, 0x05
        /*0182*/ 	.short	(.L_256 - .L_255)
.L_255:
        /*0184*/ 	.word	0x00000100
        /*0188*/ 	.word	0x00000001
        /*018c*/ 	.word	0x00000001


	//----- nvinfo : EIATTR_CRS_STACK_SIZE
	.align		4
.L_256:
        /*0190*/ 	.byte	0x04, 0x1e
        /*0192*/ 	.short	(.L_258 - .L_257)
.L_257:
        /*0194*/ 	.word	0x00000000


	//----- nvinfo : EIATTR_CBANK_PARAM_SIZE
	.align		4
.L_258:
        /*0198*/ 	.byte	0x03, 0x19
        /*019a*/ 	.short	0x0062


	//----- nvinfo : EIATTR_PARAM_CBANK
	.align		4
        /*019c*/ 	.byte	0x04, 0x0a
        /*019e*/ 	.short	(.L_260 - .L_259)
	.align		4
.L_259:
        /*01a0*/ 	.word	index@(.nv.constant0._ZN3cub18CUB_300001_SM_10006detail6reduce18DeviceReduceKernelINS2_10policy_hubIdyN4cuda3__47maximumIdEEE10Policy1000EN6thrust24THRUST_300001_SM_1000_NS10device_ptrIdEEyS8_dNS5_3std3__410__identityEEEvT0_PT3_T1_NS0_13GridEvenShareISL_EET2_T4_)
        /*01a4*/ 	.short	0x0380
        /*01a6*/ 	.short	0x0062


	//----- nvinfo : EIATTR_SW_WAR
	.align		4
.L_260:
        /*01a8*/ 	.byte	0x04, 0x36
        /*01aa*/ 	.short	(.L_262 - .L_261)
.L_261:
        /*01ac*/ 	.word	0x00000008
.L_262:


//--------------------- .nv.info._ZN3cub18CUB_300001_SM_10006detail6reduce28DeviceReduceSingleTileKernelINS2_10policy_hubIdyN4cuda3__47maximumIdEEE10Policy1000EN6thrust24THRUST_300001_SM_1000_NS10device_ptrIdEEPdyS8_ddNS5_3std3__410__identityEEEvT0_T1_T2_T3_T4_T6_ --------------------------
	.section	.nv.info._ZN3cub18CUB_300001_SM_10006detail6reduce28DeviceReduceSingleTileKernelINS2_10policy_hubIdyN4cuda3__47maximumIdEEE10Policy1000EN6thrust24THRUST_300001_SM_1000_NS10device_ptrIdEEPdyS8_ddNS5_3std3__410__identityEEEvT0_T1_T2_T3_T4_T6_,"",@"SHT_CUDA_INFO"
	.sectionflags	@""
	.align	4


	//----- nvinfo : EIATTR_CUDA_API_VERSION
	.align		4
        /*0000*/ 	.byte	0x04, 0x37
        /*0002*/ 	.short	(.L_264 - .L_263)
.L_263:
        /*0004*/ 	.word	0x00000082


	//----- nvinfo : EIATTR_KPARAM_INFO
	.align		4
.L_264:
        /*0008*/ 	.byte	0x04, 0x17
        /*000a*/ 	.short	(.L_266 - .L_265)
.L_265:
        /*000c*/ 	.word	0x00000000
        /*0010*/ 	.short	0x0005
        /*0012*/ 	.short	0x0028
        /*0014*/ 	.byte	0x00, 0xf0, 0x05, 0x00


	//----- nvinfo : EIATTR_KPARAM_INFO
	.align		4
.L_266:
        /*0018*/ 	.byte	0x04, 0x17
        /*001a*/ 	.short	(.L_268 - .L_267)
.L_267:
        /*001c*/ 	.word	0x00000000
        /*0020*/ 	.short	0x0004
        /*0022*/ 	.short	0x0020
        /*0024*/ 	.byte	0x00, 0xf0, 0x21, 0x00


	//----- nvinfo : EIATTR_KPARAM_INFO
	.align		4
.L_268:
        /*0028*/ 	.byte	0x04, 0x17
        /*002a*/ 	.short	(.L_270 - .L_269)
.L_269:
        /*002c*/ 	.word	0x00000000
        /*0030*/ 	.short	0x0003
        /*0032*/ 	.short	0x0018
        /*0034*/ 	.byte	0x00, 0xf0, 0x05, 0x00


	//----- nvinfo : EIATTR_KPARAM_INFO
	.align		4
.L_270:
        /*0038*/ 	.byte	0x04, 0x17
        /*003a*/ 	.short	(.L_272 - .L_271)
.L_271:
        /*003c*/ 	.word	0x00000000
        /*0040*/ 	.short	0x0002
        /*0042*/ 	.short	0x0010
        /*0044*/ 	.byte	0x00, 0xf0, 0x21, 0x00


	//----- nvinfo : EIATTR_KPARAM_INFO
	.align		4
.L_272:
        /*0048*/ 	.byte	0x04, 0x17
        /*004a*/ 	.short	(.L_274 - .L_273)
.L_273:
        /*004c*/ 	.word	0x00000000
        /*0050*/ 	.short	0x0001
        /*0052*/ 	.short	0x0008
        /*0054*/ 	.byte	0x00, 0xf5, 0x21, 0x00


	//----- nvinfo : EIATTR_KPARAM_INFO
	.align		4
.L_274:
        /*0058*/ 	.byte	0x04, 0x17
        /*005a*/ 	.short	(.L_276 - .L_275)
.L_275:
        /*005c*/ 	.word	0x00000000
        /*0060*/ 	.short	0x0000
        /*0062*/ 	.short	0x0000
        /*0064*/ 	.byte	0x00, 0xf0, 0x21, 0x00


	//----- nvinfo : EIATTR_SPARSE_MMA_MASK
	.align		4
.L_276:
        /*0068*/ 	.byte	0x03, 0x50
        /*006a*/ 	.short	0x0000


	//----- nvinfo : EIATTR_MAXREG_COUNT
	.align		4
        /*006c*/ 	.byte	0x03, 0x1b
        /*006e*/ 	.short	0x00ff


	//----- nvinfo : EIATTR_NUM_BARRIERS
	.align		4
        /*0070*/ 	.byte	0x02, 0x4c
        /*0072*/ 	.byte	0x01
	.zero		1


	//----- nvinfo : EIATTR_MERCURY_ISA_VERSION
	.align		4
        /*0074*/ 	.byte	0x03, 0x5f
        /*0076*/ 	.short	0x0101


	//----- nvinfo : EIATTR_COOP_GROUP_MASK_REGIDS
	.align		4
        /*0078*/ 	.byte	0x04, 0x29
        /*007a*/ 	.short	(.L_278 - .L_277)


	//   ....[0]....
.L_277:
        /*007c*/ 	.word	0xffffffff


	//   ....[1]....
        /*0080*/ 	.word	0xffffffff


	//   ....[2]....
        /*0084*/ 	.word	0xffffffff


	//   ....[3]....
        /*0088*/ 	.word	0xffffffff


	//   ....[4]....
        /*008c*/ 	.word	0xffffffff


	//   ....[5]....
        /*0090*/ 	.word	0xffffffff


	//   ....[6]....
        /*0094*/ 	.word	0xffffffff


	//   ....[7]....
        /*0098*/ 	.word	0xffffffff


	//   ....[8]....
        /*009c*/ 	.word	0xffffffff


	//   ....[9]....
        /*00a0*/ 	.word	0xffffffff


	//   ....[10]....
        /*00a4*/ 	.word	0xffffffff


	//   ....[11]....
        /*00a8*/ 	.word	0xffffffff


	//   ....[12]....
        /*00ac*/ 	.word	0xffffffff


	//   ....[13]....
        /*00b0*/ 	.word	0xffffffff


	//   ....[14]....
        /*00b4*/ 	.word	0xffffffff


	//   ....[15]....
        /*00b8*/ 	.word	0xffffffff


	//   ....[16]....
        /*00bc*/ 	.word	0xffffffff


	//   ....[17]....
        /*00c0*/ 	.word	0xffffffff


	//   ....[18]....
        /*00c4*/ 	.word	0xffffffff


	//   ....[19]....
        /*00c8*/ 	.word	0xffffffff


	//   ....[20]....
        /*00cc*/ 	.word	0xffffffff


	//   ....[21]....
        /*00d0*/ 	.word	0xffffffff


	//   ....[22]....
        /*00d4*/ 	.word	0xffffffff


	//   ....[23]....
        /*00d8*/ 	.word	0xffffffff


	//   ....[24]....
        /*00dc*/ 	.word	0xffffffff


	//   ....[25]....
        /*00e0*/ 	.word	0xffffffff


	//   ....[26]....
        /*00e4*/ 	.word	0xffffffff


	//   ....[27]....
        /*00e8*/ 	.word	0xffffffff


	//   ....[28]....
        /*00ec*/ 	.word	0xffffffff


	//   ....[29]....
        /*00f0*/ 	.word	0xffffffff


	//----- nvinfo : EIATTR_COOP_GROUP_INSTR_OFFSETS
	.align		4
.L_278:
        /*00f4*/ 	.byte	0x04, 0x28
        /*00f6*/ 	.short	(.L_280 - .L_279)


	//   ....[0]....
.L_279:
        /*00f8*/ 	.word	0x00000cb0


	//   ....[1]....
        /*00fc*/ 	.word	0x00000cc0


	//   ....[2]....
        /*0100*/ 	.word	0x00000d50


	//   ....[3]....
        /*0104*/ 	.word	0x00000d90


	//   ....[4]....
        /*0108*/ 	.word	0x00000df0


	//   ....[5]....
        /*010c*/ 	.word	0x00000e30


	//   ....[6]....
        /*0110*/ 	.word	0x00000e80


	//   ....[7]....
        /*0114*/ 	.word	0x00000eb0


	//   ....[8]....
        /*0118*/ 	.word	0x00000ef0


	//   ....[9]....
        /*011c*/ 	.word	0x00000f20


	//   ....[10]....
        /*0120*/ 	.word	0x00001240


	//   ....[11]....
        /*0124*/ 	.word	0x00001250


	//   ....[12]....
        /*0128*/ 	.word	0x000012e0


	//   ....[13]....
        /*012c*/ 	.word	0x00001300


	//   ....[14]....
        /*0130*/ 	.word	0x00001360


	//   ....[15]....
        /*0134*/ 	.word	0x00001380


	//   ....[16]....
        /*0138*/ 	.word	0x000013e0


	//   ....[17]....
        /*013c*/ 	.word	0x00001410


	//   ....[18]....
        /*0140*/ 	.word	0x00001490


	//   ....[19]....
        /*0144*/ 	.word	0x000014b0


	//   ....[20]....
        /*0148*/ 	.word	0x00002a40


	//   ....[21]....
        /*014c*/ 	.word	0x00002a50


	//   ....[22]....
        /*0150*/ 	.word	0x00002ae0


	//   ....[23]....
        /*0154*/ 	.word	0x00002b10


	//   ....[24]....
        /*0158*/ 	.word	0x00002b80


	//   ....[25]....
        /*015c*/ 	.word	0x00002ba0


	//   ....[26]....
        /*0160*/ 	.word	0x00002c00


	//   ....[27]....
        /*0164*/ 	.word	0x00002c10


	//   ....[28]....
        /*0168*/ 	.word	0x00002c50


	//   ....[29]....
        /*016c*/ 	.word	0x00002c60


	//----- nvinfo : EIATTR_VRC_CTA_INIT_COUNT
	.align		4
.L_280:
        /*0170*/ 	.byte	0x02, 0x4a
	.zero		1
	.zero		1


	//----- nvinfo : EIATTR_EXIT_INSTR_OFFSETS
	.align		4
        /*0174*/ 	.byte	0x04, 0x1c
        /*0176*/ 	.short	(.L_282 - .L_281)


	//   ....[0]....
.L_281:
        /*0178*/ 	.word	0x000000a0


	//   ....[1]....
        /*017c*/ 	.word	0x000000e0


	//   ....[2]....
        /*0180*/ 	.word	0x00002f00


	//   ....[3]....
        /*0184*/ 	.word	0x00002f80


	//----- nvinfo : EIATTR_MAX_THREADS
	.align		4
.L_282:
        /*0188*/ 	.byte	0x04, 0x05
        /*018a*/ 	.short	(.L_284 - .L_283)
.L_283:
        /*018c*/ 	.word	0x00000100
        /*0190*/ 	.word	0x00000001
        /*0194*/ 	.word	0x00000001


	//----- nvinfo : EIATTR_CRS_STACK_SIZE
	.align		4
.L_284:
        /*0198*/ 	.byte	0x04, 0x1e
        /*019a*/ 	.short	(.L_286 - .L_285)
.L_285:
        /*019c*/ 	.word	0x00000000


	//----- nvinfo : EIATTR_CBANK_PARAM_SIZE
	.align		4
.L_286:
        /*01a0*/ 	.byte	0x03, 0x19
        /*01a2*/ 	.short	0x0029


	//----- nvinfo : EIATTR_PARAM_CBANK
	.align		4
        /*01a4*/ 	.byte	0x04, 0x0a
        /*01a6*/ 	.short	(.L_288 - .L_287)
	.align		4
.L_287:
        /*01a8*/ 	.word	index@(.nv.constant0._ZN3cub18CUB_300001_SM_10006detail6reduce28DeviceReduceSingleTileKernelINS2_10policy_hubIdyN4cuda3__47maximumIdEEE10Policy1000EN6thrust24THRUST_300001_SM_1000_NS10device_ptrIdEEPdyS8_ddNS5_3std3__410__identityEEEvT0_T1_T2_T3_T4_T6_)
        /*01ac*/ 	.short	0x0380
        /*01ae*/ 	.short	0x0029


	//----- nvinfo : EIATTR_SW_WAR
	.align		4
.L_288:
        /*01b0*/ 	.byte	0x04, 0x36
        /*01b2*/ 	.short	(.L_290 - .L_289)
.L_289:
        /*01b4*/ 	.word	0x00000008
.L_290:


//--------------------- .nv.info._ZN3cub18CUB_300001_SM_10006detail6reduce28DeviceReduceSingleTileKernelINS2_10policy_hubIdjN4cuda3__47maximumIdEEE10Policy1000EPdSB_iS8_ddNS5_3std3__410__identityEEEvT0_T1_T2_T3_T4_T6_ --------------------------
	.section	.nv.info._ZN3cub18CUB_300001_SM_10006detail6reduce28DeviceReduceSingleTileKernelINS2_10policy_hubIdjN4cuda3__47maximumIdEEE10Policy1000EPdSB_iS8_ddNS5_3std3__410__identityEEEvT0_T1_T2_T3_T4_T6_,"",@"SHT_CUDA_INFO"
	.sectionflags	@""
	.align	4


	//----- nvinfo : EIATTR_CUDA_API_VERSION
	.align		4
        /*0000*/ 	.byte	0x04, 0x37
        /*0002*/ 	.short	(.L_292 - .L_291)
.L_291:
        /*0004*/ 	.word	0x00000082


	//----- nvinfo : EIATTR_KPARAM_INFO
	.align		4
.L_292:
        /*0008*/ 	.byte	0x04, 0x17
        /*000a*/ 	.short	(.L_294 - .L_293)
.L_293:
        /*000c*/ 	.word	0x00000000
        /*0010*/ 	.short	0x0005
        /*0012*/ 	.short	0x0020
        /*0014*/ 	.byte	0x00, 0xf0, 0x05, 0x00


	//----- nvinfo : EIATTR_KPARAM_INFO
	.align		4
.L_294:
        /*0018*/ 	.byte	0x04, 0x17
        /*001a*/ 	.short	(.L_296 - .L_295)
.L_295:
        /*001c*/ 	.word	0x00000000
        /*0020*/ 	.short	0x0004
        /*0022*/ 	.short	0x0018
        /*0024*/ 	.byte	0x00, 0xf0, 0x21, 0x00


	//----- nvinfo : EIATTR_KPARAM_INFO
	.align		4
.L_296:
        /*0028*/ 	.byte	0x04, 0x17
        /*002a*/ 	.short	(.L_298 - .L_297)
.L_297:
        /*002c*/ 	.word	0x00000000
        /*0030*/ 	.short	0x0003
        /*0032*/ 	.short	0x0014
        /*0034*/ 	.byte	0x00, 0xf0, 0x05, 0x00


	//----- nvinfo : EIATTR_KPARAM_INFO
	.align		4
.L_298:
        /*0038*/ 	.byte	0x04, 0x17
        /*003a*/ 	.short	(.L_300 - .L_299)
.L_299:
        /*003c*/ 	.word	0x00000000
        /*0040*/ 	.short	0x0002
        /*0042*/ 	.short	0x0010
        /*0044*/ 	.byte	0x00, 0xf0, 0x11, 0x00


	//----- nvinfo : EIATTR_KPARAM_INFO
	.align		4
.L_300:
        /*0048*/ 	.byte	0x04, 0x17
        /*004a*/ 	.short	(.L_302 - .L_301)
.L_301:
        /*004c*/ 	.word	0x00000000
        /*0050*/ 	.short	0x0001
        /*0052*/ 	.short	0x0008
        /*0054*/ 	.byte	0x00, 0xf5, 0x21, 0x00


	//----- nvinfo : EIATTR_KPARAM_INFO
	.align		4
.L_302:
        /*0058*/ 	.byte	0x04, 0x17
        /*005a*/ 	.short	(.L_304 - .L_303)
.L_303:
        /*005c*/ 	.word	0x00000000
        /*0060*/ 	.short	0x0000
        /*0062*/ 	.short	0x0000
        /*0064*/ 	.byte	0x00, 0xf5, 0x21, 0x00


	//----- nvinfo : EIATTR_SPARSE_MMA_MASK
	.align		4
.L_304:
        /*0068*/ 	.byte	0x03, 0x50
        /*006a*/ 	.short	0x0000


	//----- nvinfo : EIATTR_MAXREG_COUNT
	.align		4
        /*006c*/ 	.byte	0x03, 0x1b
        /*006e*/ 	.short	0x00ff


	//----- nvinfo : EIATTR_NUM_BARRIERS
	.align		4
        /*0070*/ 	.byte	0x02, 0x4c
        /*0072*/ 	.byte	0x01
	.zero		1


	//----- nvinfo : EIATTR_MERCURY_ISA_VERSION
	.align		4
        /*0074*/ 	.byte	0x03, 0x5f
        /*0076*/ 	.short	0x0101


	//----- nvinfo : EIATTR_COOP_GROUP_MASK_REGIDS
	.align		4
        /*0078*/ 	.byte	0x04, 0x29
        /*007a*/ 	.short	(.L_306 - .L_305)


	//   ....[0]....
.L_305:
        /*007c*/ 	.word	0xffffffff


	//   ....[1]....
        /*0080*/ 	.word	0xffffffff


	//   ....[2]....
        /*0084*/ 	.word	0xffffffff


	//   ....[3]....
        /*0088*/ 	.word	0xffffffff


	//   ....[4]....
        /*008c*/ 	.word	0xffffffff


	//   ....[5]....
        /*0090*/ 	.word	0xffffffff


	//   ....[6]....
        /*0094*/ 	.word	0xffffffff


	//   ....[7]....
        /*0098*/ 	.word	0xffffffff


	//   ....[8]....
        /*009c*/ 	.word	0xffffffff


	//   ....[9]....
        /*00a0*/ 	.word	0xffffffff


	//   ....[10]....
        /*00a4*/ 	.word	0xffffffff


	//   ....[11]....
        /*00a8*/ 	.word	0xffffffff


	//   ....[12]....
        /*00ac*/ 	.word	0xffffffff


	//   ....[13]....
        /*00b0*/ 	.word	0xffffffff


	//   ....[14]....
        /*00b4*/ 	.word	0xffffffff


	//   ....[15]....
        /*00b8*/ 	.word	0xffffffff


	//   ....[16]....
        /*00bc*/ 	.word	0xffffffff


	//   ....[17]....
        /*00c0*/ 	.word	0xffffffff


	//   ....[18]....
        /*00c4*/ 	.word	0xffffffff


	//   ....[19]....
        /*00c8*/ 	.word	0xffffffff


	//   ....[20]....
        /*00cc*/ 	.word	0xffffffff


	//   ....[21]....
        /*00d0*/ 	.word	0xffffffff


	//   ....[22]....
        /*00d4*/ 	.word	0xffffffff


	//   ....[23]....
        /*00d8*/ 	.word	0xffffffff


	//   ....[24]....
        /*00dc*/ 	.word	0xffffffff


	//   ....[25]....
        /*00e0*/ 	.word	0xffffffff


	//   ....[26]....
        /*00e4*/ 	.word	0xffffffff


	//   ....[27]....
        /*00e8*/ 	.word	0xffffffff


	//   ....[28]....
        /*00ec*/ 	.word	0xffffffff


	//   ....[29]....
        /*00f0*/ 	.word	0xffffffff


	//   ....[30]....
        /*00f4*/ 	.word	0xffffffff


	//   ....[31]....
        /*00f8*/ 	.word	0xffffffff


	//   ....[32]....
        /*00fc*/ 	.word	0xffffffff


	//   ....[33]....
        /*0100*/ 	.word	0xffffffff


	//   ....[34]....
        /*0104*/ 	.word	0xffffffff


	//   ....[35]....
        /*0108*/ 	.word	0xffffffff


	//   ....[36]....
        /*010c*/ 	.word	0xffffffff


	//   ....[37]....
        /*0110*/ 	.word	0xffffffff


	//   ....[38]....
        /*0114*/ 	.word	0xffffffff


	//   ....[39]....
        /*0118*/ 	.word	0xffffffff


	//   ....[40]....
        /*011c*/ 	.word	0xffffffff


	//   ....[41]....
        /*0120*/ 	.word	0xffffffff


	//   ....[42]....
        /*0124*/ 	.word	0xffffffff


	//   ....[43]....
        /*0128*/ 	.word	0xffffffff


	//   ....[44]....
        /*012c*/ 	.word	0xffffffff


	//   ....[45]....
        /*0130*/ 	.word	0xffffffff


	//   ....[46]....
        /*0134*/ 	.word	0xffffffff


	//   ....[47]....
        /*0138*/ 	.word	0xffffffff


	//   ....[48]....
        /*013c*/ 	.word	0xffffffff


	//   ....[49]....
        /*0140*/ 	.word	0xffffffff


	//   ....[50]....
        /*0144*/ 	.word	0xffffffff


	//   ....[51]....
        /*0148*/ 	.word	0xffffffff


	//   ....[52]....
        /*014c*/ 	.word	0xffffffff


	//   ....[53]....
        /*0150*/ 	.word	0xffffffff


	//   ....[54]....
        /*0154*/ 	.word	0xffffffff


	//   ....[55]....
        /*0158*/ 	.word	0xffffffff


	//   ....[56]....
        /*015c*/ 	.word	0xffffffff


	//   ....[57]....
        /*0160*/ 	.word	0xffffffff


	//   ....[58]....
        /*0164*/ 	.word	0xffffffff


	//   ....[59]....
        /*0168*/ 	.word	0xffffffff


	//----- nvinfo : EIATTR_COOP_GROUP_INSTR_OFFSETS
	.align		4
.L_306:
        /*016c*/ 	.byte	0x04, 0x28
        /*016e*/ 	.short	(.L_308 - .L_307)


	//   ....[0]....
.L_307:
        /*0170*/ 	.word	0x00000d30


	//   ....[1]....
        /*0174*/ 	.word	0x00000d40


	//   ....[2]....
        /*0178*/ 	.word	0x00000dd0


	//   ....[3]....
        /*017c*/ 	.word	0x00000e10


	//   ....[4]....
        /*0180*/ 	.word	0x00000e80


	//   ....[5]....
        /*0184*/ 	.word	0x00000ea0


	//   ....[6]....
        /*0188*/ 	.word	0x00000ef0


	//   ....[7]....
        /*018c*/ 	.word	0x00000f10


	//   ....[8]....
        /*0190*/ 	.word	0x00000f60


	//   ....[9]....
        /*0194*/ 	.word	0x00000f80


	//   ....[10]....
        /*0198*/ 	.word	0x00001280


	//   ....[11]....
        /*019c*/ 	.word	0x00001290


	//   ....[12]....
        /*01a0*/ 	.word	0x00001320


	//   ....[13]....
        /*01a4*/ 	.word	0x00001350


	//   ....[14]....
        /*01a8*/ 	.word	0x000013b0


	//   ....[15]....
        /*01ac*/ 	.word	0x000013e0


	//   ....[16]....
        /*01b0*/ 	.word	0x00001440


	//   ....[17]....
        /*01b4*/ 	.word	0x00001480


	//   ....[18]....
        /*01b8*/ 	.word	0x000014f0


	//   ....[19]....
        /*01bc*/ 	.word	0x00001530


	//   ....[20]....
        /*01c0*/ 	.word	0x00002960


	//   ....[21]....
        /*01c4*/ 	.word	0x00002970


	//   ....[22]....
        /*01c8*/ 	.word	0x00002a00


	//   ....[23]....
        /*01cc*/ 	.word	0x00002a30


	//   ....[24]....
        /*01d0*/ 	.word	0x00002aa0


	//   ....[25]....
        /*01d4*/ 	.word	0x00002ac0


	//   ....[26]....
        /*01d8*/ 	.word	0x00002b20


	//   ....[27]....
        /*01dc*/ 	.word	0x00002b30


	//   ....[28]....
        /*01e0*/ 	.word	0x00002b80


	//   ....[29]....
        /*01e4*/ 	.word	0x00002b90


	//   ....[30]....
        /*01e8*/ 	.word	0x00003a20


	//   ....[31]....
        /*01ec*/ 	.word	0x00003a30


	//   ....[32]....
        /*01f0*/ 	.word	0x00003ac0


	//   ....[33]....
        /*01f4*/ 	.word	0x00003b00


	//   ....[34]....
        /*01f8*/ 	.word	0x00003b80


	//   ....[35]....
        /*01fc*/ 	.word	0x00003bc0


	//   ....[36]....
        /*0200*/ 	.word	0x00003c20


	//   ....[37]....
        /*0204*/ 	.word	0x00003c50


	//   ....[38]....
        /*0208*/ 	.word	0x00003ca0


	//   ....[39]....
        /*020c*/ 	.word	0x00003cd0


	//   ....[40]....
        /*0210*/ 	.word	0x00003fb0


	//   ....[41]....
        /*0214*/ 	.word	0x00003fc0


	//   ....[42]....
        /*0218*/ 	.word	0x00004050


	//   ....[43]....
        /*021c*/ 	.word	0x00004080


	//   ....[44]....
        /*0220*/ 	.word	0x000040d0


	//   ....[45]....
        /*0224*/ 	.word	0x00004100


	//   ....[46]....
        /*0228*/ 	.word	0x00004170


	//   ....[47]....
        /*022c*/ 	.word	0x000041b0


	//   ....[48]....
        /*0230*/ 	.word	0x00004220


	//   ....[49]....
        /*0234*/ 	.word	0x00004250


	//   ....[50]....
        /*0238*/ 	.word	0x00005700


	//   ....[51]....
        /*023c*/ 	.word	0x00005710


	//   ....[52]....
        /*0240*/ 	.word	0x000057a0


	//   ....[53]....
        /*0244*/ 	.word	0x000057e0


	//   ....[54]....
        /*0248*/ 	.word	0x00005860


	//   ....[55]....
        /*024c*/ 	.word	0x000058a0


	//   ....[56]....
        /*0250*/ 	.word	0x00005900


	//   ....[57]....
        /*0254*/ 	.word	0x00005930


	//   ....[58]....
        /*0258*/ 	.word	0x00005980


	//   ....[59]....
        /*025c*/ 	.word	0x000059b0


	//----- nvinfo : EIATTR_VRC_CTA_INIT_COUNT
	.align		4
.L_308:
        /*0260*/ 	.byte	0x02, 0x4a
	.zero		1
	.zero		1


	//----- nvinfo : EIATTR_EXIT_INSTR_OFFSETS
	.align		4
        /*0264*/ 	.byte	0x04, 0x1c
        /*0266*/ 	.short	(.L_310 - .L_309)


	//   ....[0]....
.L_309:
        /*0268*/ 	.word	0x00000080


	//   ....[1]....
        /*026c*/ 	.word	0x000000c0


	//   ....[2]....
        /*0270*/ 	.word	0x00005c20


	//   ....[3]....
        /*0274*/ 	.word	0x00005ca0


	//----- nvinfo : EIATTR_MAX_THREADS
	.align		4
.L_310:
        /*0278*/ 	.byte	0x04, 0x05
        /*027a*/ 	.short	(.L_312 - .L_311)
.L_311:
        /*027c*/ 	.word	0x00000100
        /*0280*/ 	.word	0x00000001
        /*0284*/ 	.word	0x00000001


	//----- nvinfo : EIATTR_CRS_STACK_SIZE
	.align		4
.L_312:
        /*0288*/ 	.byte	0x04, 0x1e
        /*028a*/ 	.short	(.L_314 - .L_313)
.L_313:
        /*028c*/ 	.word	0x00000000


	//----- nvinfo : EIATTR_CBANK_PARAM_SIZE
	.align		4
.L_314:
        /*0290*/ 	.byte	0x03, 0x19
        /*0292*/ 	.short	0x0021


	//----- nvinfo : EIATTR_PARAM_CBANK
	.align		4
        /*0294*/ 	.byte	0x04, 0x0a
        /*0296*/ 	.short	(.L_316 - .L_315)
	.align		4
.L_315:
        /*0298*/ 	.word	index@(.nv.constant0._ZN3cub18CUB_300001_SM_10006detail6reduce28DeviceReduceSingleTileKernelINS2_10policy_hubIdjN4cuda3__47maximumIdEEE10Policy1000EPdSB_iS8_ddNS5_3std3__410__identityEEEvT0_T1_T2_T3_T4_T6_)
        /*029c*/ 	.short	0x0380
        /*029e*/ 	.short	0x0021


	//----- nvinfo : EIATTR_SW_WAR
	.align		4
.L_316:
        /*02a0*/ 	.byte	0x04, 0x36
        /*02a2*/ 	.short	(.L_318 - .L_317)
.L_317:
        /*02a4*/ 	.word	0x00000008
.L_318:


//--------------------- .nv.info._ZN3cub18CUB_300001_SM_10006detail6reduce18DeviceReduceKernelINS2_10policy_hubIdjN4cuda3__47maximumIdEEE10Policy1000EN6thrust24THRUST_300001_SM_1000_NS10device_ptrIdEEjS8_dNS5_3std3__410__identityEEEvT0_PT3_T1_NS0_13GridEvenShareISL_EET2_T4_ --------------------------
	.section	.nv.info._ZN3cub18CUB_300001_SM_10006detail6reduce18DeviceReduceKernelINS2_10policy_hubIdjN4cuda3__47maximumIdEEE10Policy1000EN6thrust24THRUST_300001_SM_1000_NS10device_ptrIdEEjS8_dNS5_3std3__410__identityEEEvT0_PT3_T1_NS0_13GridEvenShareISL_EET2_T4_,"",@"SHT_CUDA_INFO"
	.sectionflags	@""
	.align	4


	//----- nvinfo : EIATTR_CUDA_API_VERSION
	.align		4
        /*0000*/ 	.byte	0x04, 0x37
        /*0002*/ 	.short	(.L_320 - .L_319)
.L_319:
        /*0004*/ 	.word	0x00000082


	//----- nvinfo : EIATTR_KPARAM_INFO
	.align		4
.L_320:
        /*0008*/ 	.byte	0x04, 0x17
        /*000a*/ 	.short	(.L_322 - .L_321)
.L_321:
        /*000c*/ 	.word	0x00000000
        /*0010*/ 	.short	0x0005
        /*0012*/ 	.short	0x003d
        /*0014*/ 	.byte	0x00, 0xf0, 0x05, 0x00


	//----- nvinfo : EIATTR_KPARAM_INFO
	.align		4
.L_322:
        /*0018*/ 	.byte	0x04, 0x17
        /*001a*/ 	.short	(.L_324 - .L_323)
.L_323:
        /*001c*/ 	.word	0x00000000
        /*0020*/ 	.short	0x0004
        /*0022*/ 	.short	0x003c
        /*0024*/ 	.byte	0x00, 0xf0, 0x05, 0x00


	//----- nvinfo : EIATTR_KPARAM_INFO
	.align		4
.L_324:
        /*0028*/ 	.byte	0x04, 0x17
        /*002a*/ 	.short	(.L_326 - .L_325)
.L_325:
        /*002c*/ 	.word	0x00000000
        /*0030*/ 	.short	0x0003
        /*0032*/ 	.short	0x0014
        /*0034*/ 	.byte	0x00, 0xf0, 0xa1, 0x00


	//----- nvinfo : EIATTR_KPARAM_INFO
	.align		4
.L_326:
        /*0038*/ 	.byte	0x04, 0x17
        /*003a*/ 	.short	(.L_328 - .L_327)
.L_327:
        /*003c*/ 	.word	0x00000000
        /*0040*/ 	.short	0x0002
        /*0042*/ 	.short	0x0010
        /*0044*/ 	.byte	0x00, 0xf0, 0x11, 0x00


	//----- nvinfo : EIATTR_KPARAM_INFO
	.align		4
.L_328:
        /*0048*/ 	.byte	0x04, 0x17
        /*004a*/ 	.short	(.L_330 - .L_329)
.L_329:
        /*004c*/ 	.word	0x00000000
        /*0050*/ 	.short	0x0001
        /*0052*/ 	.short	0x0008
        /*0054*/ 	.byte	0x00, 0xf5, 0x21, 0x00


	//----- nvinfo : EIATTR_KPARAM_INFO
	.align		4
.L_330:
        /*0058*/ 	.byte	0x04, 0x17
        /*005a*/ 	.short	(.L_332 - .L_331)
.L_331:
        /*005c*/ 	.word	0x00000000
        /*0060*/ 	.short	0x0000
        /*0062*/ 	.short	0x0000
        /*0064*/ 	.byte	0x00, 0xf0, 0x21, 0x00


	//----- nvinfo : EIATTR_SPARSE_MMA_MASK
	.align		4
.L_332:
        /*0068*/ 	.byte	0x03, 0x50
        /*006a*/ 	.short	0x0000


	//----- nvinfo : EIATTR_MAXREG_COUNT
	.align		4
        /*006c*/ 	.byte	0x03, 0x1b
        /*006e*/ 	.short	0x00ff


	//----- nvinfo : EIATTR_NUM_BARRIERS
	.align		4
        /*0070*/ 	.byte	0x02, 0x4c
        /*0072*/ 	.byte	0x01
	.zero		1


	//----- nvinfo : EIATTR_MERCURY_ISA_VERSION
	.align		4
        /*0074*/ 	.byte	0x03, 0x5f
        /*0076*/ 	.short	0x0101


	//----- nvinfo : EIATTR_COOP_GROUP_MASK_REGIDS
	.align		4
        /*0078*/ 	.byte	0x04, 0x29
        /*007a*/ 	.short	(.L_334 - .L_333)


	//   ....[0]....
.L_333:
        /*007c*/ 	.word	0xffffffff


	//   ....[1]....
        /*0080*/ 	.word	0xffffffff


	//   ....[2]....
        /*0084*/ 	.word	0xffffffff


	//   ....[3]....
        /*0088*/ 	.word	0xffffffff


	//   ....[4]....
        /*008c*/ 	.word	0xffffffff


	//   ....[5]....
        /*0090*/ 	.word	0xffffffff


	//   ....[6]....
        /*0094*/ 	.word	0xffffffff


	//   ....[7]....
        /*0098*/ 	.word	0xffffffff


	//   ....[8]....
        /*009c*/ 	.word	0xffffffff


	//   ....[9]....
        /*00a0*/ 	.word	0xffffffff


	//   ....[10]....
        /*00a4*/ 	.word	0xffffffff


	//   ....[11]....
        /*00a8*/ 	.word	0xffffffff


	//   ....[12]....
        /*00ac*/ 	.word	0xffffffff


	//   ....[13]....
        /*00b0*/ 	.word	0xffffffff


	//   ....[14]....
        /*00b4*/ 	.word	0xffffffff


	//   ....[15]....
        /*00b8*/ 	.word	0xffffffff


	//   ....[16]....
        /*00bc*/ 	.word	0xffffffff


	//   ....[17]....
        /*00c0*/ 	.word	0xffffffff


	//   ....[18]....
        /*00c4*/ 	.word	0xffffffff


	//   ....[19]....
        /*00c8*/ 	.word	0xffffffff


	//   ....[20]....
        /*00cc*/ 	.word	0xffffffff


	//   ....[21]....
        /*00d0*/ 	.word	0xffffffff


	//   ....[22]....
        /*00d4*/ 	.word	0xffffffff


	//   ....[23]....
        /*00d8*/ 	.word	0xffffffff


	//   ....[24]....
        /*00dc*/ 	.word	0xffffffff


	//   ....[25]....
        /*00e0*/ 	.word	0xffffffff


	//   ....[26]....
        /*00e4*/ 	.word	0xffffffff


	//   ....[27]....
        /*00e8*/ 	.word	0xffffffff


	//   ....[28]....
        /*00ec*/ 	.word	0xffffffff


	//   ....[29]....
        /*00f0*/ 	.word	0xffffffff


	//----- nvinfo : EIATTR_COOP_GROUP_INSTR_OFFSETS
	.align		4
.L_334:
        /*00f4*/ 	.byte	0x04, 0x28
        /*00f6*/ 	.short	(.L_336 - .L_335)


	//   ....[0]....
.L_335:
        /*00f8*/ 	.word	0x00000fa0


	//   ....[1]....
        /*00fc*/ 	.word	0x00000fb0


	//   ....[2]....
        /*0100*/ 	.word	0x00001040


	//   ....[3]....
        /*0104*/ 	.word	0x00001070


	//   ....[4]....
        /*0108*/ 	.word	0x000010e0


	//   ....[5]....
        /*010c*/ 	.word	0x00001100


	//   ....[6]....
        /*0110*/ 	.word	0x00001160


	//   ....[7]....
        /*0114*/ 	.word	0x00001170


	//   ....[8]....
        /*0118*/ 	.word	0x000011c0


	//   ....[9]....
        /*011c*/ 	.word	0x000011d0


	//   ....[10]....
        /*0120*/ 	.word	0x000014b0


	//   ....[11]....
        /*0124*/ 	.word	0x000014c0


	//   ....[12]....
        /*0128*/ 	.word	0x00001550


	//   ....[13]....
        /*012c*/ 	.word	0x00001570


	//   ....[14]....
        /*0130*/ 	.word	0x000015d0


	//   ....[15]....
        /*0134*/ 	.word	0x000015f0


	//   ....[16]....
        /*0138*/ 	.word	0x00001650


	//   ....[17]....
        /*013c*/ 	.word	0x00001690


	//   ....[18]....
        /*0140*/ 	.word	0x00001700


	//   ....[19]....
        /*0144*/ 	.word	0x00001720


	//   ....[20]....
        /*0148*/ 	.word	0x00002f70


	//   ....[21]....
        /*014c*/ 	.word	0x00002f80


	//   ....[22]....
        /*0150*/ 	.word	0x00003010


	//   ....[23]....
        /*0154*/ 	.word	0x00003040


	//   ....[24]....
        /*0158*/ 	.word	0x000030b0


	//   ....[25]....
        /*015c*/ 	.word	0x000030d0


	//   ....[26]....
        /*0160*/ 	.word	0x00003130


	//   ....[27]....
        /*0164*/ 	.word	0x00003140


	//   ....[28]....
        /*0168*/ 	.word	0x00003190


	//   ....[29]....
        /*016c*/ 	.word	0x000031a0


	//----- nvinfo : EIATTR_VRC_CTA_INIT_COUNT
	.align		4
.L_336:
        /*0170*/ 	.byte	0x02, 0x4a
	.zero		1
	.zero		1


	//----- nvinfo : EIATTR_EXIT_INSTR_OFFSETS
	.align		4
        /*0174*/ 	.byte	0x04, 0x1c
        /*0176*/ 	.short	(.L_338 - .L_337)


	//   ....[0]....
.L_337:
        /*0178*/ 	.word	0x00003430


	//   ....[1]....
        /*017c*/ 	.word	0x00003490


	//----- nvinfo : EIATTR_MAX_THREADS
	.align		4
.L_338:
        /*0180*/ 	.byte	0x04, 0x05
        /*0182*/ 	.short	(.L_340 - .L_339)
.L_339:
        /*0184*/ 	.word	0x00000100
        /*0188*/ 	.word	0x00000001
        /*018c*/ 	.word	0x00000001


	//----- nvinfo : EIATTR_CRS_STACK_SIZE
	.align		4
.L_340:
        /*0190*/ 	.byte	0x04, 0x1e
        /*0192*/ 	.short	(.L_342 - .L_341)
.L_341:
        /*0194*/ 	.word	0x00000000


	//----- nvinfo : EIATTR_CBANK_PARAM_SIZE
	.align		4
.L_342:
        /*0198*/ 	.byte	0x03, 0x19
        /*019a*/ 	.short	0x003e


	//----- nvinfo : EIATTR_PARAM_CBANK
	.align		4
        /*019c*/ 	.byte	0x04, 0x0a
        /*019e*/ 	.short	(.L_344 - .L_343)
	.align		4
.L_343:
        /*01a0*/ 	.word	index@(.nv.constant0._ZN3cub18CUB_300001_SM_10006detail6reduce18DeviceReduceKernelINS2_10policy_hubIdjN4cuda3__47maximumIdEEE10Policy1000EN6thrust24THRUST_300001_SM_1000_NS10device_ptrIdEEjS8_dNS5_3std3__410__identityEEEvT0_PT3_T1_NS0_13GridEvenShareISL_EET2_T4_)
        /*01a4*/ 	.short	0x0380
        /*01a6*/ 	.short	0x003e


	//----- nvinfo : EIATTR_SW_WAR
	.align		4
.L_344:
        /*01a8*/ 	.byte	0x04, 0x36
        /*01aa*/ 	.short	(.L_346 - .L_345)
.L_345:
        /*01ac*/ 	.word	0x00000008
.L_346:


//--------------------- .nv.info._ZN3cub18CUB_300001_SM_10006detail6reduce28DeviceReduceSingleTileKernelINS2_10policy_hubIdjN4cuda3__47maximumIdEEE10Policy1000EN6thrust24THRUST_300001_SM_1000_NS10device_ptrIdEEPdjS8_ddNS5_3std3__410__identityEEEvT0_T1_T2_T3_T4_T6_ --------------------------
	.section	.nv.info._ZN3cub18CUB_300001_SM_10006detail6reduce28DeviceReduceSingleTileKernelINS2_10policy_hubIdjN4cuda3__47maximumIdEEE10Policy1000EN6thrust24THRUST_300001_SM_1000_NS10device_ptrIdEEPdjS8_ddNS5_3std3__410__identityEEEvT0_T1_T2_T3_T4_T6_,"",@"SHT_CUDA_INFO"
	.sectionflags	@""
	.align	4


	//----- nvinfo : EIATTR_CUDA_API_VERSION
	.align		4
        /*0000*/ 	.byte	0x04, 0x37
        /*0002*/ 	.short	(.L_348 - .L_347)
.L_347:
        /*0004*/ 	.word	0x00000082


	//----- nvinfo : EIATTR_KPARAM_INFO
	.align		4
.L_348:
        /*0008*/ 	.byte	0x04, 0x17
        /*000a*/ 	.short	(.L_350 - .L_349)
.L_349:
        /*000c*/ 	.word	0x00000000
        /*0010*/ 	.short	0x0005
        /*0012*/ 	.short	0x0020
        /*0014*/ 	.byte	0x00, 0xf0, 0x05, 0x00


	//----- nvinfo : EIATTR_KPARAM_INFO
	.align		4
.L_350:
        /*0018*/ 	.byte	0x04, 0x17
        /*001a*/ 	.short	(.L_352 - .L_351)
.L_351:
        /*001c*/ 	.word	0x00000000
        /*0020*/ 	.short	0x0004
        /*0022*/ 	.short	0x0018
        /*0024*/ 	.byte	0x00, 0xf0, 0x21, 0x00


	//----- nvinfo : EIATTR_KPARAM_INFO
	.align		4
.L_352:
        /*0028*/ 	.byte	0x04, 0x17
        /*002a*/ 	.short	(.L_354 - .L_353)
.L_353:
        /*002c*/ 	.word	0x00000000
        /*0030*/ 	.short	0x0003
        /*0032*/ 	.short	0x0014
        /*0034*/ 	.byte	0x00, 0xf0, 0x05, 0x00


	//----- nvinfo : EIATTR_KPARAM_INFO
	.align		4
.L_354:
        /*0038*/ 	.byte	0x04, 0x17
        /*003a*/ 	.short	(.L_356 - .L_355)
.L_355:
        /*003c*/ 	.word	0x00000000
        /*0040*/ 	.short	0x0002
        /*0042*/ 	.short	0x0010
        /*0044*/ 	.byte	0x00, 0xf0, 0x11, 0x00


	//----- nvinfo : EIATTR_KPARAM_INFO
	.align		4
.L_356:
        /*0048*/ 	.byte	0x04, 0x17
        /*004a*/ 	.short	(.L_358 - .L_357)
.L_357:
        /*004c*/ 	.word	0x00000000
        /*0050*/ 	.short	0x0001
        /*0052*/ 	.short	0x0008
        /*0054*/ 	.byte	0x00, 0xf5, 0x21, 0x00


	//----- nvinfo : EIATTR_KPARAM_INFO
	.align		4
.L_358:
        /*0058*/ 	.byte	0x04, 0x17
        /*005a*/ 	.short	(.L_360 - .L_359)
.L_359:
        /*005c*/ 	.word	0x00000000
        /*0060*/ 	.short	0x0000
        /*0062*/ 	.short	0x0000
        /*0064*/ 	.byte	0x00, 0xf0, 0x21, 0x00


	//----- nvinfo : EIATTR_SPARSE_MMA_MASK
	.align		4
.L_360:
        /*0068*/ 	.byte	0x03, 0x50
        /*006a*/ 	.short	0x0000


	//----- nvinfo : EIATTR_MAXREG_COUNT
	.align		4
        /*006c*/ 	.byte	0x03, 0x1b
        /*006e*/ 	.short	0x00ff


	//----- nvinfo : EIATTR_NUM_BARRIERS
	.align		4
        /*0070*/ 	.byte	0x02, 0x4c
        /*0072*/ 	.byte	0x01
	.zero		1


	//----- nvinfo : EIATTR_MERCURY_ISA_VERSION
	.align		4
        /*0074*/ 	.byte	0x03, 0x5f
        /*0076*/ 	.short	0x0101


	//----- nvinfo : EIATTR_COOP_GROUP_MASK_REGIDS
	.align		4
        /*0078*/ 	.byte	0x04, 0x29
        /*007a*/ 	.short	(.L_362 - .L_361)


	//   ....[0]....
.L_361:
        /*007c*/ 	.word	0xffffffff


	//   ....[1]....
        /*0080*/ 	.word	0xffffffff


	//   ....[2]....
        /*0084*/ 	.word	0xffffffff


	//   ....[3]....
        /*0088*/ 	.word	0xffffffff


	//   ....[4]....
        /*008c*/ 	.word	0xffffffff


	//   ....[5]....
        /*0090*/ 	.word	0xffffffff


	//   ....[6]....
        /*0094*/ 	.word	0xffffffff


	//   ....[7]....
        /*0098*/ 	.word	0xffffffff


	//   ....[8]....
        /*009c*/ 	.word	0xffffffff


	//   ....[9]....
        /*00a0*/ 	.word	0xffffffff


	//   ....[10]....
        /*00a4*/ 	.word	0xffffffff


	//   ....[11]....
        /*00a8*/ 	.word	0xffffffff


	//   ....[12]....
        /*00ac*/ 	.word	0xffffffff


	//   ....[13]....
        /*00b0*/ 	.word	0xffffffff


	//   ....[14]....
        /*00b4*/ 	.word	0xffffffff


	//   ....[15]....
        /*00b8*/ 	.word	0xffffffff


	//   ....[16]....
        /*00bc*/ 	.word	0xffffffff


	//   ....[17]....
        /*00c0*/ 	.word	0xffffffff


	//   ....[18]....
        /*00c4*/ 	.word	0xffffffff


	//   ....[19]....
        /*00c8*/ 	.word	0xffffffff


	//   ....[20]....
        /*00cc*/ 	.word	0xffffffff


	//   ....[21]....
        /*00d0*/ 	.word	0xffffffff


	//   ....[22]....
        /*00d4*/ 	.word	0xffffffff


	//   ....[23]....
        /*00d8*/ 	.word	0xffffffff


	//   ....[24]....
        /*00dc*/ 	.word	0xffffffff


	//   ....[25]....
        /*00e0*/ 	.word	0xffffffff


	//   ....[26]....
        /*00e4*/ 	.word	0xffffffff


	//   ....[27]....
        /*00e8*/ 	.word	0xffffffff


	//   ....[28]....
        /*00ec*/ 	.word	0xffffffff


	//   ....[29]....
        /*00f0*/ 	.word	0xffffffff


	//----- nvinfo : EIATTR_COOP_GROUP_INSTR_OFFSETS
	.align		4
.L_362:
        /*00f4*/ 	.byte	0x04, 0x28
        /*00f6*/ 	.short	(.L_364 - .L_363)


	//   ....[0]....
.L_363:
        /*00f8*/ 	.word	0x00000cc0


	//   ....[1]....
        /*00fc*/ 	.word	0x00000cd0


	//   ....[2]....
        /*0100*/ 	.word	0x00000d60


	//   ....[3]....
        /*0104*/ 	.word	0x00000da0


	//   ....[4]....
        /*0108*/ 	.word	0x00000e20


	//   ....[5]....
        /*010c*/ 	.word	0x00000e60


	//   ....[6]....
        /*0110*/ 	.word	0x00000ec0


	//   ....[7]....
        /*0114*/ 	.word	0x00000ef0


	//   ....[8]....
        /*0118*/ 	.word	0x00000f40


	//   ....[9]....
        /*011c*/ 	.word	0x00000f70


	//   ....[10]....
        /*0120*/ 	.word	0x00001250


	//   ....[11]....
        /*0124*/ 	.word	0x00001260


	//   ....[12]....
        /*0128*/ 	.word	0x000012f0


	//   ....[13]....
        /*012c*/ 	.word	0x00001310


	//   ....[14]....
        /*0130*/ 	.word	0x00001360


	//   ....[15]....
        /*0134*/ 	.word	0x00001380


	//   ....[16]....
        /*0138*/ 	.word	0x000013d0


	//   ....[17]....
        /*013c*/ 	.word	0x00001400


	//   ....[18]....
        /*0140*/ 	.word	0x00001470


	//   ....[19]....
        /*0144*/ 	.word	0x00001490


	//   ....[20]....
        /*0148*/ 	.word	0x00002b60


	//   ....[21]....
        /*014c*/ 	.word	0x00002b70


	//   ....[22]....
        /*0150*/ 	.word	0x00002c00


	//   ....[23]....
        /*0154*/ 	.word	0x00002c30


	//   ....[24]....
        /*0158*/ 	.word	0x00002ca0


	//   ....[25]....
        /*015c*/ 	.word	0x00002cc0


	//   ....[26]....
        /*0160*/ 	.word	0x00002d20


	//   ....[27]....
        /*0164*/ 	.word	0x00002d30


	//   ....[28]....
        /*0168*/ 	.word	0x00002d80


	//   ....[29]....
        /*016c*/ 	.word	0x00002d90


	//----- nvinfo : EIATTR_VRC_CTA_INIT_COUNT
	.align		4
.L_364:
        /*0170*/ 	.byte	0x02, 0x4a
	.zero		1
	.zero		1


	//----- nvinfo : EIATTR_EXIT_INSTR_OFFSETS
	.align		4
        /*0174*/ 	.byte	0x04, 0x1c
        /*0176*/ 	.short	(.L_366 - .L_365)


	//   ....[0]....
.L_365:
        /*0178*/ 	.word	0x00000080


	//   ....[1]....
        /*017c*/ 	.word	0x000000c0


	//   ....[2]....
        /*0180*/ 	.word	0x00003000


	//   ....[3]....
        /*0184*/ 	.word	0x00003080


	//----- nvinfo : EIATTR_MAX_THREADS
	.align		4
.L_366:
        /*0188*/ 	.byte	0x04, 0x05
        /*018a*/ 	.short	(.L_368 - .L_367)
.L_367:
        /*018c*/ 	.word	0x00000100
        /*0190*/ 	.word	0x00000001
        /*0194*/ 	.word	0x00000001


	//----- nvinfo : EIATTR_CRS_STACK_SIZE
	.align		4
.L_368:
        /*0198*/ 	.byte	0x04, 0x1e
        /*019a*/ 	.short	(.L_370 - .L_369)
.L_369:
        /*019c*/ 	.word	0x00000000


	//----- nvinfo : EIATTR_CBANK_PARAM_SIZE
	.align		4
.L_370:
        /*01a0*/ 	.byte	0x03, 0x19
        /*01a2*/ 	.short	0x0021


	//----- nvinfo : EIATTR_PARAM_CBANK
	.align		4
        /*01a4*/ 	.byte	0x04, 0x0a
        /*01a6*/ 	.short	(.L_372 - .L_371)
	.align		4
.L_371:
        /*01a8*/ 	.word	index@(.nv.constant0._ZN3cub18CUB_300001_SM_10006detail6reduce28DeviceReduceSingleTileKernelINS2_10policy_hubIdjN4cuda3__47maximumIdEEE10Policy1000EN6thrust24THRUST_300001_SM_1000_NS10device_ptrIdEEPdjS8_ddNS5_3std3__410__identityEEEvT0_T1_T2_T3_T4_T6_)
        /*01ac*/ 	.short	0x0380
        /*01ae*/ 	.short	0x0021


	//----- nvinfo : EIATTR_SW_WAR
	.align		4
.L_372:
        /*01b0*/ 	.byte	0x04, 0x36
        /*01b2*/ 	.short	(.L_374 - .L_373)
.L_373:
        /*01b4*/ 	.word	0x00000008
.L_374:


//--------------------- .nv.info._ZN3cub18CUB_300001_SM_10006detail11EmptyKernelIvEEvv --------------------------
	.section	.nv.info._ZN3cub18CUB_300001_SM_10006detail11EmptyKernelIvEEvv,"",@"SHT_CUDA_INFO"
	.sectionflags	@""
	.align	4


	//----- nvinfo : EIATTR_CUDA_API_VERSION
	.align		4
        /*0000*/ 	.byte	0x04, 0x37
        /*0002*/ 	.short	(.L_376 - .L_375)
.L_375:
        /*0004*/ 	.word	0x00000082


	//----- nvinfo : EIATTR_SPARSE_MMA_MASK
	.align		4
.L_376:
        /*0008*/ 	.byte	0x03, 0x50
        /*000a*/ 	.short	0x0000


	//----- nvinfo : EIATTR_MAXREG_COUNT
	.align		4
        /*000c*/ 	.byte	0x03, 0x1b
        /*000e*/ 	.short	0x00ff


	//----- nvinfo : EIATTR_MERCURY_ISA_VERSION
	.align		4
        /*0010*/ 	.byte	0x03, 0x5f
        /*0012*/ 	.short	0x0101


	//----- nvinfo : EIATTR_VRC_CTA_INIT_COUNT
	.align		4
        /*0014*/ 	.byte	0x02, 0x4a
	.zero		1
	.zero		1


	//----- nvinfo : EIATTR_EXIT_INSTR_OFFSETS
	.align		4
        /*0018*/ 	.byte	0x04, 0x1c
        /*001a*/ 	.short	(.L_378 - .L_377)


	//   ....[0]....
.L_377:
        /*001c*/ 	.word	0x00000010


	//----- nvinfo : EIATTR_SW_WAR
	.align		4
.L_378:
        /*0020*/ 	.byte	0x04, 0x36
        /*0022*/ 	.short	(.L_380 - .L_379)
.L_379:
        /*0024*/ 	.word	0x00000008
.L_380:


//--------------------- .nv.info._Z15reduceMultiPassILj1ELb0EEvPKdPdj --------------------------
	.section	.nv.info._Z15reduceMultiPassILj1ELb0EEvPKdPdj,"",@"SHT_CUDA_INFO"
	.sectionflags	@""
	.align	4


	//----- nvinfo : EIATTR_CUDA_API_VERSION
	.align		4
        /*0000*/ 	.byte	0x04, 0x37
        /*0002*/ 	.short	(.L_382 - .L_381)
.L_381:
        /*0004*/ 	.word	0x00000082


	//----- nvinfo : EIATTR_KPARAM_INFO
	.align		4
.L_382:
        /*0008*/ 	.byte	0x04, 0x17
        /*000a*/ 	.short	(.L_384 - .L_383)
.L_383:
        /*000c*/ 	.word	0x00000000
        /*0010*/ 	.short	0x0002
        /*0012*/ 	.short	0x0010
        /*0014*/ 	.byte	0x00, 0xf0, 0x11, 0x00


	//----- nvinfo : EIATTR_KPARAM_INFO
	.align		4
.L_384:
        /*0018*/ 	.byte	0x04, 0x17
        /*001a*/ 	.short	(.L_386 - .L_385)
.L_385:
        /*001c*/ 	.word	0x00000000
        /*0020*/ 	.short	0x0001
        /*0022*/ 	.short	0x0008
        /*0024*/ 	.byte	0x00, 0xf5, 0x21, 0x00


	//----- nvinfo : EIATTR_KPARAM_INFO
	.align		4
.L_386:
        /*0028*/ 	.byte	0x04, 0x17
        /*002a*/ 	.short	(.L_388 - .L_387)
.L_387:
        /*002c*/ 	.word	0x00000000
        /*0030*/ 	.short	0x0000
        /*0032*/ 	.short	0x0000
        /*0034*/ 	.byte	0x00, 0xf5, 0x21, 0x00


	//----- nvinfo : EIATTR_SPARSE_MMA_MASK
	.align		4
.L_388:
        /*0038*/ 	.byte	0x03, 0x50
        /*003a*/ 	.short	0x0000


	//----- nvinfo : EIATTR_MAXREG_COUNT
	.align		4
        /*003c*/ 	.byte	0x03, 0x1b
        /*003e*/ 	.short	0x00ff


	//----- nvinfo : EIATTR_NUM_BARRIERS
	.align		4
        /*0040*/ 	.byte	0x02, 0x4c
        /*0042*/ 	.byte	0x01
	.zero		1


	//----- nvinfo : EIATTR_MERCURY_ISA_VERSION
	.align		4
        /*0044*/ 	.byte	0x03, 0x5f
        /*0046*/ 	.short	0x0101


	//----- nvinfo : EIATTR_VRC_CTA_INIT_COUNT
	.align		4
        /*0048*/ 	.byte	0x02, 0x4a
	.zero		1
	.zero		1


	//----- nvinfo : EIATTR_EXIT_INSTR_OFFSETS
	.align		4
        /*004c*/ 	.byte	0x04, 0x1c
        /*004e*/ 	.short	(.L_390 - .L_389)


	//   ....[0]....
.L_389:
        /*0050*/ 	.word	0x00000300


	//   ....[1]....
        /*0054*/ 	.word	0x00000350


	//----- nvinfo : EIATTR_CRS_STACK_SIZE
	.align		4
.L_390:
        /*0058*/ 	.byte	0x04, 0x1e
        /*005a*/ 	.short	(.L_392 - .L_391)
.L_391:
        /*005c*/ 	.word	0x00000000


	//----- nvinfo : EIATTR_CBANK_PARAM_SIZE
	.align		4
.L_392:
        /*0060*/ 	.byte	0x03, 0x19
        /*0062*/ 	.short	0x0014


	//----- nvinfo : EIATTR_PARAM_CBANK
	.align		4
        /*0064*/ 	.byte	0x04, 0x0a
        /*0066*/ 	.short	(.L_394 - .L_393)
	.align		4
.L_393:
        /*0068*/ 	.word	index@(.nv.constant0._Z15reduceMultiPassILj1ELb0EEvPKdPdj)
        /*006c*/ 	.short	0x0380
        /*006e*/ 	.short	0x0014


	//----- nvinfo : EIATTR_SW_WAR
	.align		4
.L_394:
        /*0070*/ 	.byte	0x04, 0x36
        /*0072*/ 	.short	(.L_396 - .L_395)
.L_395:
        /*0074*/ 	.word	0x00000008
.L_396:


//--------------------- .nv.info._Z15reduceMultiPassILj2ELb0EEvPKdPdj --------------------------
	.section	.nv.info._Z15reduceMultiPassILj2ELb0EEvPKdPdj,"",@"SHT_CUDA_INFO"
	.sectionflags	@""
	.align	4


	//----- nvinfo : EIATTR_CUDA_API_VERSION
	.align		4
        /*0000*/ 	.byte	0x04, 0x37
        /*0002*/ 	.short	(.L_398 - .L_397)
.L_397:
        /*0004*/ 	.word	0x00000082


	//----- nvinfo : EIATTR_KPARAM_INFO
	.align		4
.L_398:
        /*0008*/ 	.byte	0x04, 0x17
        /*000a*/ 	.short	(.L_400 - .L_399)
.L_399:
        /*000c*/ 	.word	0x00000000
        /*0010*/ 	.short	0x0002
        /*0012*/ 	.short	0x0010
        /*0014*/ 	.byte	0x00, 0xf0, 0x11, 0x00


	//----- nvinfo : EIATTR_KPARAM_INFO
	.align		4
.L_400:
        /*0018*/ 	.byte	0x04, 0x17
        /*001a*/ 	.short	(.L_402 - .L_401)
.L_401:
        /*001c*/ 	.word	0x00000000
        /*0020*/ 	.short	0x0001
        /*0022*/ 	.short	0x0008
        /*0024*/ 	.byte	0x00, 0xf5, 0x21, 0x00


	//----- nvinfo : EIATTR_KPARAM_INFO
	.align		4
.L_402:
        /*0028*/ 	.byte	0x04, 0x17
        /*002a*/ 	.short	(.L_404 - .L_403)
.L_403:
        /*002c*/ 	.word	0x00000000
        /*0030*/ 	.short	0x0000
        /*0032*/ 	.short	0x0000
        /*0034*/ 	.byte	0x00, 0xf5, 0x21, 0x00


	//----- nvinfo : EIATTR_SPARSE_MMA_MASK
	.align		4
.L_404:
        /*0038*/ 	.byte	0x03, 0x50
        /*003a*/ 	.short	0x0000


	//----- nvinfo : EIATTR_MAXREG_COUNT
	.align		4
        /*003c*/ 	.byte	0x03, 0x1b
        /*003e*/ 	.short	0x00ff


	//----- nvinfo : EIATTR_NUM_BARRIERS
	.align		4
        /*0040*/ 	.byte	0x02, 0x4c
        /*0042*/ 	.byte	0x01
	.zero		1


	//----- nvinfo : EIATTR_MERCURY_ISA_VERSION
	.align		4
        /*0044*/ 	.byte	0x03, 0x5f
        /*0046*/ 	.short	0x0101


	//----- nvinfo : EIATTR_VRC_CTA_INIT_COUNT
	.align		4
        /*0048*/ 	.byte	0x02, 0x4a
	.zero		1
	.zero		1


	//----- nvinfo : EIATTR_EXIT_INSTR_OFFSETS
	.align		4
        /*004c*/ 	.byte	0x04, 0x1c
        /*004e*/ 	.short	(.L_406 - .L_405)


	//   ....[0]....
.L_405:
        /*0050*/ 	.word	0x00000320


	//   ....[1]....
        /*0054*/ 	.word	0x000003e0


	//   ....[2]....
        /*0058*/ 	.word	0x00000430


	//----- nvinfo : EIATTR_CRS_STACK_SIZE
	.align		4
.L_406:
        /*005c*/ 	.byte	0x04, 0x1e
        /*005e*/ 	.short	(.L_408 - .L_407)
.L_407:
        /*0060*/ 	.word	0x00000000


	//----- nvinfo : EIATTR_CBANK_PARAM_SIZE
	.align		4
.L_408:
        /*0064*/ 	.byte	0x03, 0x19
        /*0066*/ 	.short	0x0014


	//----- nvinfo : EIATTR_PARAM_CBANK
	.align		4
        /*0068*/ 	.byte	0x04, 0x0a
        /*006a*/ 	.short	(.L_410 - .L_409)
	.align		4
.L_409:
        /*006c*/ 	.word	index@(.nv.constant0._Z15reduceMultiPassILj2ELb0EEvPKdPdj)
        /*0070*/ 	.short	0x0380
        /*0072*/ 	.short	0x0014


	//----- nvinfo : EIATTR_SW_WAR
	.align		4
.L_410:
        /*0074*/ 	.byte	0x04, 0x36
        /*0076*/ 	.short	(.L_412 - .L_411)
.L_411:
        /*0078*/ 	.word	0x00000008
.L_412:


//--------------------- .nv.info._Z15reduceMultiPassILj4ELb0EEvPKdPdj --------------------------
	.section	.nv.info._Z15reduceMultiPassILj4ELb0EEvPKdPdj,"",@"SHT_CUDA_INFO"
	.sectionflags	@""
	.align	4


	//----- nvinfo : EIATTR_CUDA_API_VERSION
	.align		4
        /*0000*/ 	.byte	0x04, 0x37
        /*0002*/ 	.short	(.L_414 - .L_413)
.L_413:
        /*0004*/ 	.word	0x00000082


	//----- nvinfo : EIATTR_KPARAM_INFO
	.align		4
.L_414:
        /*0008*/ 	.byte	0x04, 0x17
        /*000a*/ 	.short	(.L_416 - .L_415)
.L_415:
        /*000c*/ 	.word	0x00000000
        /*0010*/ 	.short	0x0002
        /*0012*/ 	.short	0x0010
        /*0014*/ 	.byte	0x00, 0xf0, 0x11, 0x00


	//----- nvinfo : EIATTR_KPARAM_INFO
	.align		4
.L_416:
        /*0018*/ 	.byte	0x04, 0x17
        /*001a*/ 	.short	(.L_418 - .L_417)
.L_417:
        /*001c*/ 	.word	0x00000000
        /*0020*/ 	.short	0x0001
        /*0022*/ 	.short	0x0008
        /*0024*/ 	.byte	0x00, 0xf5, 0x21, 0x00


	//----- nvinfo : EIATTR_KPARAM_INFO
	.align		4
.L_418:
        /*0028*/ 	.byte	0x04, 0x17
        /*002a*/ 	.short	(.L_420 - .L_419)
.L_419:
        /*002c*/ 	.word	0x00000000
        /*0030*/ 	.short	0x0000
        /*0032*/ 	.short	0x0000
        /*0034*/ 	.byte	0x00, 0xf5, 0x21, 0x00


	//----- nvinfo : EIATTR_SPARSE_MMA_MASK
	.align		4
.L_420:
        /*0038*/ 	.byte	0x03, 0x50
        /*003a*/ 	.short	0x0000


	//----- nvinfo : EIATTR_MAXREG_COUNT
	.align		4
        /*003c*/ 	.byte	0x03, 0x1b
        /*003e*/ 	.short	0x00ff


	//----- nvinfo : EIATTR_NUM_BARRIERS
	.align		4
        /*0040*/ 	.byte	0x02, 0x4c
        /*0042*/ 	.byte	0x01
	.zero		1


	//----- nvinfo : EIATTR_MERCURY_ISA_VERSION
	.align		4
        /*0044*/ 	.byte	0x03, 0x5f
        /*0046*/ 	.short	0x0101


	//----- nvinfo : EIATTR_VRC_CTA_INIT_COUNT
	.align		4
        /*0048*/ 	.byte	0x02, 0x4a
	.zero		1
	.zero		1


	//----- nvinfo : EIATTR_EXIT_INSTR_OFFSETS
	.align		4
        /*004c*/ 	.byte	0x04, 0x1c
        /*004e*/ 	.short	(.L_422 - .L_421)


	//   ....[0]....
.L_421:
        /*0050*/ 	.word	0x00000320


	//   ....[1]....
        /*0054*/ 	.word	0x00000480


	//   ....[2]....
        /*0058*/ 	.word	0x000004d0


	//----- nvinfo : EIATTR_CRS_STACK_SIZE
	.align		4
.L_422:
        /*005c*/ 	.byte	0x04, 0x1e
        /*005e*/ 	.short	(.L_424 - .L_423)
.L_423:
        /*0060*/ 	.word	0x00000000


	//----- nvinfo : EIATTR_CBANK_PARAM_SIZE
	.align		4
.L_424:
        /*0064*/ 	.byte	0x03, 0x19
        /*0066*/ 	.short	0x0014


	//----- nvinfo : EIATTR_PARAM_CBANK
	.align		4
        /*0068*/ 	.byte	0x04, 0x0a
        /*006a*/ 	.short	(.L_426 - .L_425)
	.align		4
.L_425:
        /*006c*/ 	.word	index@(.nv.constant0._Z15reduceMultiPassILj4ELb0EEvPKdPdj)
        /*0070*/ 	.short	0x0380
        /*0072*/ 	.short	0x0014


	//----- nvinfo : EIATTR_SW_WAR
	.align		4
.L_426:
        /*0074*/ 	.byte	0x04, 0x36
        /*0076*/ 	.short	(.L_428 - .L_427)
.L_427:
        /*0078*/ 	.word	0x00000008
.L_428:


//--------------------- .nv.info._Z15reduceMultiPassILj8ELb0EEvPKdPdj --------------------------
	.section	.nv.info._Z15reduceMultiPassILj8ELb0EEvPKdPdj,"",@"SHT_CUDA_INFO"
	.sectionflags	@""
	.align	4


	//----- nvinfo : EIATTR_CUDA_API_VERSION
	.align		4
        /*0000*/ 	.byte	0x04, 0x37
        /*0002*/ 	.short	(.L_430 - .L_429)
.L_429:
        /*0004*/ 	.word	0x00000082


	//----- nvinfo : EIATTR_KPARAM_INFO
	.align		4
.L_430:
        /*0008*/ 	.byte	0x04, 0x17
        /*000a*/ 	.short	(.L_432 - .L_431)
.L_431:
        /*000c*/ 	.word	0x00000000
        /*0010*/ 	.short	0x0002
        /*0012*/ 	.short	0x0010
        /*0014*/ 	.byte	0x00, 0xf0, 0x11, 0x00


	//----- nvinfo : EIATTR_KPARAM_INFO
	.align		4
.L_432:
        /*0018*/ 	.byte	0x04, 0x17
        /*001a*/ 	.short	(.L_434 - .L_433)
.L_433:
        /*001c*/ 	.word	0x00000000
        /*0020*/ 	.short	0x0001
        /*0022*/ 	.short	0x0008
        /*0024*/ 	.byte	0x00, 0xf5, 0x21, 0x00


	//----- nvinfo : EIATTR_KPARAM_INFO
	.align		4
.L_434:
        /*0028*/ 	.byte	0x04, 0x17
        /*002a*/ 	.short	(.L_436 - .L_435)
.L_435:
        /*002c*/ 	.word	0x00000000
        /*0030*/ 	.short	0x0000
        /*0032*/ 	.short	0x0000
        /*0034*/ 	.byte	0x00, 0xf5, 0x21, 0x00


	//----- nvinfo : EIATTR_SPARSE_MMA_MASK
	.align		4
.L_436:
        /*0038*/ 	.byte	0x03, 0x50
        /*003a*/ 	.short	0x0000


	//----- nvinfo : EIATTR_MAXREG_COUNT
	.align		4
        /*003c*/ 	.byte	0x03, 0x1b
        /*003e*/ 	.short	0x00ff


	//----- nvinfo : EIATTR_NUM_BARRIERS
	.align		4
        /*0040*/ 	.byte	0x02, 0x4c
        /*0042*/ 	.byte	0x01
	.zero		1


	//----- nvinfo : EIATTR_MERCURY_ISA_VERSION
	.align		4
        /*0044*/ 	.byte	0x03, 0x5f
        /*0046*/ 	.short	0x0101


	//----- nvinfo : EIATTR_VRC_CTA_INIT_COUNT
	.align		4
        /*0048*/ 	.byte	0x02, 0x4a
	.zero		1
	.zero		1


	//----- nvinfo : EIATTR_EXIT_INSTR_OFFSETS
	.align		4
        /*004c*/ 	.byte	0x04, 0x1c
        /*004e*/ 	.short	(.L_438 - .L_437)


	//   ....[0]....
.L_437:
        /*0050*/ 	.word	0x00000320


	//   ....[1]....
        /*0054*/ 	.word	0x00000520


	//   ....[2]....
        /*0058*/ 	.word	0x00000570


	//----- nvinfo : EIATTR_CRS_STACK_SIZE
	.align		4
.L_438:
        /*005c*/ 	.byte	0x04, 0x1e
        /*005e*/ 	.short	(.L_440 - .L_439)
.L_439:
        /*0060*/ 	.word	0x00000000


	//----- nvinfo : EIATTR_CBANK_PARAM_SIZE
	.align		4
.L_440:
        /*0064*/ 	.byte	0x03, 0x19
        /*0066*/ 	.short	0x0014


	//----- nvinfo : EIATTR_PARAM_CBANK
	.align		4
        /*0068*/ 	.byte	0x04, 0x0a
        /*006a*/ 	.short	(.L_442 - .L_441)
	.align		4
.L_441:
        /*006c*/ 	.word	index@(.nv.constant0._Z15reduceMultiPassILj8ELb0EEvPKdPdj)
        /*0070*/ 	.short	0x0380
        /*0072*/ 	.short	0x0014


	//----- nvinfo : EIATTR_SW_WAR
	.align		4
.L_442:
        /*0074*/ 	.byte	0x04, 0x36
        /*0076*/ 	.short	(.L_444 - .L_443)
.L_443:
        /*0078*/ 	.word	0x00000008
.L_444:


//--------------------- .nv.info._Z15reduceMultiPassILj16ELb0EEvPKdPdj --------------------------
	.section	.nv.info._Z15reduceMultiPassILj16ELb0EEvPKdPdj,"",@"SHT_CUDA_INFO"
	.sectionflags	@""
	.align	4


	//----- nvinfo : EIATTR_CUDA_API_VERSION
	.align		4
        /*0000*/ 	.byte	0x04, 0x37
        /*0002*/ 	.short	(.L_446 - .L_445)
.L_445:
        /*0004*/ 	.word	0x00000082


	//----- nvinfo : EIATTR_KPARAM_INFO
	.align		4
.L_446:
        /*0008*/ 	.byte	0x04, 0x17
        /*000a*/ 	.short	(.L_448 - .L_447)
.L_447:
        /*000c*/ 	.word	0x00000000
        /*0010*/ 	.short	0x0002
        /*0012*/ 	.short	0x0010
        /*0014*/ 	.byte	0x00, 0xf0, 0x11, 0x00


	//----- nvinfo : EIATTR_KPARAM_INFO
	.align		4
.L_448:
        /*0018*/ 	.byte	0x04, 0x17
        /*001a*/ 	.short	(.L_450 - .L_449)
.L_449:
        /*001c*/ 	.word	0x00000000
        /*0020*/ 	.short	0x0001
        /*0022*/ 	.short	0x0008
        /*0024*/ 	.byte	0x00, 0xf5, 0x21, 0x00


	//----- nvinfo : EIATTR_KPARAM_INFO
	.align		4
.L_450:
        /*0028*/ 	.byte	0x04, 0x17
        /*002a*/ 	.short	(.L_452 - .L_451)
.L_451:
        /*002c*/ 	.word	0x00000000
        /*0030*/ 	.short	0x0000
        /*0032*/ 	.short	0x0000
        /*0034*/ 	.byte	0x00, 0xf5, 0x21, 0x00


	//----- nvinfo : EIATTR_SPARSE_MMA_MASK
	.align		4
.L_452:
        /*0038*/ 	.byte	0x03, 0x50
        /*003a*/ 	.short	0x0000


	//----- nvinfo : EIATTR_MAXREG_COUNT
	.align		4
        /*003c*/ 	.byte	0x03, 0x1b
        /*003e*/ 	.short	0x00ff


	//----- nvinfo : EIATTR_NUM_BARRIERS
	.align		4
        /*0040*/ 	.byte	0x02, 0x4c
        /*0042*/ 	.byte	0x01
	.zero		1


	//----- nvinfo : EIATTR_MERCURY_ISA_VERSION
	.align		4
        /*0044*/ 	.byte	0x03, 0x5f
        /*0046*/ 	.short	0x0101


	//----- nvinfo : EIATTR_VRC_CTA_INIT_COUNT
	.align		4
        /*0048*/ 	.byte	0x02, 0x4a
	.zero		1
	.zero		1


	//----- nvinfo : EIATTR_EXIT_INSTR_OFFSETS
	.align		4
        /*004c*/ 	.byte	0x04, 0x1c
        /*004e*/ 	.short	(.L_454 - .L_453)


	//   ....[0]....
.L_453:
        /*0050*/ 	.word	0x00000320


	//   ....[1]....
        /*0054*/ 	.word	0x000005c0


	//   ....[2]....
        /*0058*/ 	.word	0x00000610


	//----- nvinfo : EIATTR_CRS_STACK_SIZE
	.align		4
.L_454:
        /*005c*/ 	.byte	0x04, 0x1e
        /*005e*/ 	.short	(.L_456 - .L_455)
.L_455:
        /*0060*/ 	.word	0x00000000


	//----- nvinfo : EIATTR_CBANK_PARAM_SIZE
	.align		4
.L_456:
        /*0064*/ 	.byte	0x03, 0x19
        /*0066*/ 	.short	0x0014


	//----- nvinfo : EIATTR_PARAM_CBANK
	.align		4
        /*0068*/ 	.byte	0x04, 0x0a
        /*006a*/ 	.short	(.L_458 - .L_457)
	.align		4
.L_457:
        /*006c*/ 	.word	index@(.nv.constant0._Z15reduceMultiPassILj16ELb0EEvPKdPdj)
        /*0070*/ 	.short	0x0380
        /*0072*/ 	.short	0x0014


	//----- nvinfo : EIATTR_SW_WAR
	.align		4
.L_458:
        /*0074*/ 	.byte	0x04, 0x36
        /*0076*/ 	.short	(.L_460 - .L_459)
.L_459:
        /*0078*/ 	.word	0x00000008
.L_460:


//--------------------- .nv.info._Z15reduceMultiPassILj32ELb0EEvPKdPdj --------------------------
	.section	.nv.info._Z15reduceMultiPassILj32ELb0EEvPKdPdj,"",@"SHT_CUDA_INFO"
	.sectionflags	@""
	.align	4


	//----- nvinfo : EIATTR_CUDA_API_VERSION
	.align		4
        /*0000*/ 	.byte	0x04, 0x37
        /*0002*/ 	.short	(.L_462 - .L_461)
.L_461:
        /*0004*/ 	.word	0x00000082


	//----- nvinfo : EIATTR_KPARAM_INFO
	.align		4
.L_462:
        /*0008*/ 	.byte	0x04, 0x17
        /*000a*/ 	.short	(.L_464 - .L_463)
.L_463:
        /*000c*/ 	.word	0x00000000
        /*0010*/ 	.short	0x0002
        /*0012*/ 	.short	0x0010
        /*0014*/ 	.byte	0x00, 0xf0, 0x11, 0x00


	//----- nvinfo : EIATTR_KPARAM_INFO
	.align		4
.L_464:
        /*0018*/ 	.byte	0x04, 0x17
        /*001a*/ 	.short	(.L_466 - .L_465)
.L_465:
        /*001c*/ 	.word	0x00000000
        /*0020*/ 	.short	0x0001
        /*0022*/ 	.short	0x0008
        /*0024*/ 	.byte	0x00, 0xf5, 0x21, 0x00


	//----- nvinfo : EIATTR_KPARAM_INFO
	.align		4
.L_466:
        /*0028*/ 	.byte	0x04, 0x17
        /*002a*/ 	.short	(.L_468 - .L_467)
.L_467:
        /*002c*/ 	.word	0x00000000
        /*0030*/ 	.short	0x0000
        /*0032*/ 	.short	0x0000
        /*0034*/ 	.byte	0x00, 0xf5, 0x21, 0x00


	//----- nvinfo : EIATTR_SPARSE_MMA_MASK
	.align		4
.L_468:
        /*0038*/ 	.byte	0x03, 0x50
        /*003a*/ 	.short	0x0000


	//----- nvinfo : EIATTR_MAXREG_COUNT
	.align		4
        /*003c*/ 	.byte	0x03, 0x1b
        /*003e*/ 	.short	0x00ff


	//----- nvinfo : EIATTR_NUM_BARRIERS
	.align		4
        /*0040*/ 	.byte	0x02, 0x4c
        /*0042*/ 	.byte	0x01
	.zero		1


	//----- nvinfo : EIATTR_MERCURY_ISA_VERSION
	.align		4
        /*0044*/ 	.byte	0x03, 0x5f
        /*0046*/ 	.short	0x0101


	//----- nvinfo : EIATTR_VRC_CTA_INIT_COUNT
	.align		4
        /*0048*/ 	.byte	0x02, 0x4a
	.zero		1
	.zero		1


	//----- nvinfo : EIATTR_EXIT_INSTR_OFFSETS
	.align		4
        /*004c*/ 	.byte	0x04, 0x1c
        /*004e*/ 	.short	(.L_470 - .L_469)


	//   ....[0]....
.L_469:
        /*0050*/ 	.word	0x00000320


	//   ....[1]....
        /*0054*/ 	.word	0x00000660


	//   ....[2]....
        /*0058*/ 	.word	0x000006b0


	//----- nvinfo : EIATTR_CRS_STACK_SIZE
	.align		4
.L_470:
        /*005c*/ 	.byte	0x04, 0x1e
        /*005e*/ 	.short	(.L_472 - .L_471)
.L_471:
        /*0060*/ 	.word	0x00000000


	//----- nvinfo : EIATTR_CBANK_PARAM_SIZE
	.align		4
.L_472:
        /*0064*/ 	.byte	0x03, 0x19
        /*0066*/ 	.short	0x0014


	//----- nvinfo : EIATTR_PARAM_CBANK
	.align		4
        /*0068*/ 	.byte	0x04, 0x0a
        /*006a*/ 	.short	(.L_474 - .L_473)
	.align		4
.L_473:
        /*006c*/ 	.word	index@(.nv.constant0._Z15reduceMultiPassILj32ELb0EEvPKdPdj)
        /*0070*/ 	.short	0x0380
        /*0072*/ 	.short	0x0014


	//----- nvinfo : EIATTR_SW_WAR
	.align		4
.L_474:
        /*0074*/ 	.byte	0x04, 0x36
        /*0076*/ 	.short	(.L_476 - .L_475)
.L_475:
        /*0078*/ 	.word	0x00000008
.L_476:


//--------------------- .nv.info._Z15reduceMultiPassILj64ELb0EEvPKdPdj --------------------------
	.section	.nv.info._Z15reduceMultiPassILj64ELb0EEvPKdPdj,"",@"SHT_CUDA_INFO"
	.sectionflags	@""
	.align	4


	//----- nvinfo : EIATTR_CUDA_API_VERSION
	.align		4
        /*0000*/ 	.byte	0x04, 0x37
        /*0002*/ 	.short	(.L_478 - .L_477)
.L_477:
        /*0004*/ 	.word	0x00000082


	//----- nvinfo : EIATTR_KPARAM_INFO
	.align		4
.L_478:
        /*0008*/ 	.byte	0x04, 0x17
        /*000a*/ 	.short	(.L_480 - .L_479)
.L_479:
        /*000c*/ 	.word	0x00000000
        /*0010*/ 	.short	0x0002
        /*0012*/ 	.short	0x0010
        /*0014*/ 	.byte	0x00, 0xf0, 0x11, 0x00


	//----- nvinfo : EIATTR_KPARAM_INFO
	.align		4
.L_480:
        /*0018*/ 	.byte	0x04, 0x17
        /*001a*/ 	.short	(.L_482 - .L_481)
.L_481:
        /*001c*/ 	.word	0x00000000
        /*0020*/ 	.short	0x0001
        /*0022*/ 	.short	0x0008
        /*0024*/ 	.byte	0x00, 0xf5, 0x21, 0x00


	//----- nvinfo : EIATTR_KPARAM_INFO
	.align		4
.L_482:
        /*0028*/ 	.byte	0x04, 0x17
        /*002a*/ 	.short	(.L_484 - .L_483)
.L_483:
        /*002c*/ 	.word	0x00000000
        /*0030*/ 	.short	0x0000
        /*0032*/ 	.short	0x0000
        /*0034*/ 	.byte	0x00, 0xf5, 0x21, 0x00


	//----- nvinfo : EIATTR_SPARSE_MMA_MASK
	.align		4
.L_484:
        /*0038*/ 	.byte	0x03, 0x50
        /*003a*/ 	.short	0x0000


	//----- nvinfo : EIATTR_MAXREG_COUNT
	.align		4
        /*003c*/ 	.byte	0x03, 0x1b
        /*003e*/ 	.short	0x00ff


	//----- nvinfo : EIATTR_NUM_BARRIERS
	.align		4
        /*0040*/ 	.byte	0x02, 0x4c
        /*0042*/ 	.byte	0x01
	.zero		1


	//----- nvinfo : EIATTR_MERCURY_ISA_VERSION
	.align		4
        /*0044*/ 	.byte	0x03, 0x5f
        /*0046*/ 	.short	0x0101


	//----- nvinfo : EIATTR_VRC_CTA_INIT_COUNT
	.align		4
        /*0048*/ 	.byte	0x02, 0x4a
	.zero		1
	.zero		1


	//----- nvinfo : EIATTR_EXIT_INSTR_OFFSETS
	.align		4
        /*004c*/ 	.byte	0x04, 0x1c
        /*004e*/ 	.short	(.L_486 - .L_485)


	//   ....[0]....
.L_485:
        /*0050*/ 	.word	0x00000320


	//   ....[1]....
        /*0054*/ 	.word	0x00000700


	//   ....[2]....
        /*0058*/ 	.word	0x00000750


	//----- nvinfo : EIATTR_CRS_STACK_SIZE
	.align		4
.L_486:
        /*005c*/ 	.byte	0x04, 0x1e
        /*005e*/ 	.short	(.L_488 - .L_487)
.L_487:
        /*0060*/ 	.word	0x00000000


	//----- nvinfo : EIATTR_CBANK_PARAM_SIZE
	.align		4
.L_488:
        /*0064*/ 	.byte	0x03, 0x19
        /*0066*/ 	.short	0x0014


	//----- nvinfo : EIATTR_PARAM_CBANK
	.align		4
        /*0068*/ 	.byte	0x04, 0x0a
        /*006a*/ 	.short	(.L_490 - .L_489)
	.align		4
.L_489:
        /*006c*/ 	.word	index@(.nv.constant0._Z15reduceMultiPassILj64ELb0EEvPKdPdj)
        /*0070*/ 	.short	0x0380
        /*0072*/ 	.short	0x0014


	//----- nvinfo : EIATTR_SW_WAR
	.align		4
.L_490:
        /*0074*/ 	.byte	0x04, 0x36
        /*0076*/ 	.short	(.L_492 - .L_491)
.L_491:
        /*0078*/ 	.word	0x00000008
.L_492:


//--------------------- .nv.info._Z15reduceMultiPassILj128ELb0EEvPKdPdj --------------------------
	.section	.nv.info._Z15reduceMultiPassILj128ELb0EEvPKdPdj,"",@"SHT_CUDA_INFO"
	.sectionflags	@""
	.align	4


	//----- nvinfo : EIATTR_CUDA_API_VERSION
	.align		4
        /*0000*/ 	.byte	0x04, 0x37
        /*0002*/ 	.short	(.L_494 - .L_493)
.L_493:
        /*0004*/ 	.word	0x00000082


	//----- nvinfo : EIATTR_KPARAM_INFO
	.align		4
.L_494:
        /*0008*/ 	.byte	0x04, 0x17
        /*000a*/ 	.short	(.L_496 - .L_495)
.L_495:
        /*000c*/ 	.word	0x00000000
        /*0010*/ 	.short	0x0002
        /*0012*/ 	.short	0x0010
        /*0014*/ 	.byte	0x00, 0xf0, 0x11, 0x00


	//----- nvinfo : EIATTR_KPARAM_INFO
	.align		4
.L_496:
        /*0018*/ 	.byte	0x04, 0x17
        /*001a*/ 	.short	(.L_498 - .L_497)
.L_497:
        /*001c*/ 	.word	0x00000000
        /*0020*/ 	.short	0x0001
        /*0022*/ 	.short	0x0008
        /*0024*/ 	.byte	0x00, 0xf5, 0x21, 0x00


	//----- nvinfo : EIATTR_KPARAM_INFO
	.align		4
.L_498:
        /*0028*/ 	.byte	0x04, 0x17
        /*002a*/ 	.short	(.L_500 - .L_499)
.L_499:
        /*002c*/ 	.word	0x00000000
        /*0030*/ 	.short	0x0000
        /*0032*/ 	.short	0x0000
        /*0034*/ 	.byte	0x00, 0xf5, 0x21, 0x00


	//----- nvinfo : EIATTR_SPARSE_MMA_MASK
	.align		4
.L_500:
        /*0038*/ 	.byte	0x03, 0x50
        /*003a*/ 	.short	0x0000


	//----- nvinfo : EIATTR_MAXREG_COUNT
	.align		4
        /*003c*/ 	.byte	0x03, 0x1b
        /*003e*/ 	.short	0x00ff


	//----- nvinfo : EIATTR_NUM_BARRIERS
	.align		4
        /*0040*/ 	.byte	0x02, 0x4c
        /*0042*/ 	.byte	0x01
	.zero		1


	//----- nvinfo : EIATTR_MERCURY_ISA_VERSION
	.align		4
        /*0044*/ 	.byte	0x03, 0x5f
        /*0046*/ 	.short	0x0101


	//----- nvinfo : EIATTR_VRC_CTA_INIT_COUNT
	.align		4
        /*0048*/ 	.byte	0x02, 0x4a
	.zero		1
	.zero		1


	//----- nvinfo : EIATTR_EXIT_INSTR_OFFSETS
	.align		4
        /*004c*/ 	.byte	0x04, 0x1c
        /*004e*/ 	.short	(.L_502 - .L_501)


	//   ....[0]....
.L_501:
        /*0050*/ 	.word	0x000003e0


	//   ....[1]....
        /*0054*/ 	.word	0x000007c0


	//   ....[2]....
        /*0058*/ 	.word	0x00000810


	//----- nvinfo : EIATTR_CRS_STACK_SIZE
	.align		4
.L_502:
        /*005c*/ 	.byte	0x04, 0x1e
        /*005e*/ 	.short	(.L_504 - .L_503)
.L_503:
        /*0060*/ 	.word	0x00000000


	//----- nvinfo : EIATTR_CBANK_PARAM_SIZE
	.align		4
.L_504:
        /*0064*/ 	.byte	0x03, 0x19
        /*0066*/ 	.short	0x0014


	//----- nvinfo : EIATTR_PARAM_CBANK
	.align		4
        /*0068*/ 	.byte	0x04, 0x0a
        /*006a*/ 	.short	(.L_506 - .L_505)
	.align		4
.L_505:
        /*006c*/ 	.word	index@(.nv.constant0._Z15reduceMultiPassILj128ELb0EEvPKdPdj)
        /*0070*/ 	.short	0x0380
        /*0072*/ 	.short	0x0014


	//----- nvinfo : EIATTR_SW_WAR
	.align		4
.L_506:
        /*0074*/ 	.byte	0x04, 0x36
        /*0076*/ 	.short	(.L_508 - .L_507)
.L_507:
        /*0078*/ 	.word	0x00000008
.L_508:


//--------------------- .nv.info._Z15reduceMultiPassILj256ELb0EEvPKdPdj --------------------------
	.section	.nv.info._Z15reduceMultiPassILj256ELb0EEvPKdPdj,"",@"SHT_CUDA_INFO"
	.sectionflags	@""
	.align	4


	//----- nvinfo : EIATTR_CUDA_API_VERSION
	.align		4
        /*0000*/ 	.byte	0x04, 0x37
        /*0002*/ 	.short	(.L_510 - .L_509)
.L_509:
        /*0004*/ 	.word	0x00000082


	//----- nvinfo : EIATTR_KPARAM_INFO
	.align		4
.L_510:
        /*0008*/ 	.byte	0x04, 0x17
        /*000a*/ 	.short	(.L_512 - .L_511)
.L_511:
        /*000c*/ 	.word	0x00000000
        /*0010*/ 	.short	0x0002
        /*0012*/ 	.short	0x0010
        /*0014*/ 	.byte	0x00, 0xf0, 0x11, 0x00


	//----- nvinfo : EIATTR_KPARAM_INFO
	.align		4
.L_512:
        /*0018*/ 	.byte	0x04, 0x17
        /*001a*/ 	.short	(.L_514 - .L_513)
.L_513:
        /*001c*/ 	.word	0x00000000
        /*0020*/ 	.short	0x0001
        /*0022*/ 	.short	0x0008
        /*0024*/ 	.byte	0x00, 0xf5, 0x21, 0x00


	//----- nvinfo : EIATTR_KPARAM_INFO
	.align		4
.L_514:
        /*0028*/ 	.byte	0x04, 0x17
        /*002a*/ 	.short	(.L_516 - .L_515)
.L_515:
        /*002c*/ 	.word	0x00000000
        /*0030*/ 	.short	0x0000
        /*0032*/ 	.short	0x0000
        /*0034*/ 	.byte	0x00, 0xf5, 0x21, 0x00


	//----- nvinfo : EIATTR_SPARSE_MMA_MASK
	.align		4
.L_516:
        /*0038*/ 	.byte	0x03, 0x50
        /*003a*/ 	.short	0x0000


	//----- nvinfo : EIATTR_MAXREG_COUNT
	.align		4
        /*003c*/ 	.byte	0x03, 0x1b
        /*003e*/ 	.short	0x00ff


	//----- nvinfo : EIATTR_NUM_BARRIERS
	.align		4
        /*0040*/ 	.byte	0x02, 0x4c
        /*0042*/ 	.byte	0x01
	.zero		1


	//----- nvinfo : EIATTR_MERCURY_ISA_VERSION
	.align		4
        /*0044*/ 	.byte	0x03, 0x5f
        /*0046*/ 	.short	0x0101


	//----- nvinfo : EIATTR_VRC_CTA_INIT_COUNT
	.align		4
        /*0048*/ 	.byte	0x02, 0x4a
	.zero		1
	.zero		1


	//----- nvinfo : EIATTR_EXIT_INSTR_OFFSETS
	.align		4
        /*004c*/ 	.byte	0x04, 0x1c
        /*004e*/ 	.short	(.L_518 - .L_517)


	//   ....[0]....
.L_517:
        /*0050*/ 	.word	0x000004a0


	//   ....[1]....
        /*0054*/ 	.word	0x00000880


	//   ....[2]....
        /*0058*/ 	.word	0x000008d0


	//----- nvinfo : EIATTR_CRS_STACK_SIZE
	.align		4
.L_518:
        /*005c*/ 	.byte	0x04, 0x1e
        /*005e*/ 	.short	(.L_520 - .L_519)
.L_519:
        /*0060*/ 	.word	0x00000000


	//----- nvinfo : EIATTR_CBANK_PARAM_SIZE
	.align		4
.L_520:
        /*0064*/ 	.byte	0x03, 0x19
        /*0066*/ 	.short	0x0014


	//----- nvinfo : EIATTR_PARAM_CBANK
	.align		4
        /*0068*/ 	.byte	0x04, 0x0a
        /*006a*/ 	.short	(.L_522 - .L_521)
	.align		4
.L_521:
        /*006c*/ 	.word	index@(.nv.constant0._Z15reduceMultiPassILj256ELb0EEvPKdPdj)
        /*0070*/ 	.short	0x0380
        /*0072*/ 	.short	0x0014


	//----- nvinfo : EIATTR_SW_WAR
	.align		4
.L_522:
        /*0074*/ 	.byte	0x04, 0x36
        /*0076*/ 	.short	(.L_524 - .L_523)
.L_523:
        /*0078*/ 	.word	0x00000008
.L_524:


//--------------------- .nv.info._Z15reduceMultiPassILj512ELb0EEvPKdPdj --------------------------
	.section	.nv.info._Z15reduceMultiPassILj512ELb0EEvPKdPdj,"",@"SHT_CUDA_INFO"
	.sectionflags	@""
	.align	4


	//----- nvinfo : EIATTR_CUDA_API_VERSION
	.align		4
        /*0000*/ 	.byte	0x04, 0x37
        /*0002*/ 	.short	(.L_526 - .L_525)
.L_525:
        /*0004*/ 	.word	0x00000082


	//----- nvinfo : EIATTR_KPARAM_INFO
	.align		4
.L_526:
        /*0008*/ 	.byte	0x04, 0x17
        /*000a*/ 	.short	(.L_528 - .L_527)
.L_527:
        /*000c*/ 	.word	0x00000000
        /*0010*/ 	.short	0x0002
        /*0012*/ 	.short	0x0010
        /*0014*/ 	.byte	0x00, 0xf0, 0x11, 0x00


	//----- nvinfo : EIATTR_KPARAM_INFO
	.align		4
.L_528:
        /*0018*/ 	.byte	0x04, 0x17
        /*001a*/ 	.short	(.L_530 - .L_529)
.L_529:
        /*001c*/ 	.word	0x00000000
        /*0020*/ 	.short	0x0001
        /*0022*/ 	.short	0x0008
        /*0024*/ 	.byte	0x00, 0xf5, 0x21, 0x00


	//----- nvinfo : EIATTR_KPARAM_INFO
	.align		4
.L_530:
        /*0028*/ 	.byte	0x04, 0x17
        /*002a*/ 	.short	(.L_532 - .L_531)
.L_531:
        /*002c*/ 	.word	0x00000000
        /*0030*/ 	.short	0x0000
        /*0032*/ 	.short	0x0000
        /*0034*/ 	.byte	0x00, 0xf5, 0x21, 0x00


	//----- nvinfo : EIATTR_SPARSE_MMA_MASK
	.align		4
.L_532:
        /*0038*/ 	.byte	0x03, 0x50
        /*003a*/ 	.short	0x0000


	//----- nvinfo : EIATTR_MAXREG_COUNT
	.align		4
        /*003c*/ 	.byte	0x03, 0x1b
        /*003e*/ 	.short	0x00ff


	//----- nvinfo : EIATTR_NUM_BARRIERS
	.align		4
        /*0040*/ 	.byte	0x02, 0x4c
        /*0042*/ 	.byte	0x01
	.zero		1


	//----- nvinfo : EIATTR_MERCURY_ISA_VERSION
	.align		4
        /*0044*/ 	.byte	0x03, 0x5f
        /*0046*/ 	.short	0x0101


	//----- nvinfo : EIATTR_VRC_CTA_INIT_COUNT
	.align		4
        /*0048*/ 	.byte	0x02, 0x4a
	.zero		1
	.zero		1


	//----- nvinfo : EIATTR_EXIT_INSTR_OFFSETS
	.align		4
        /*004c*/ 	.byte	0x04, 0x1c
        /*004e*/ 	.short	(.L_534 - .L_533)


	//   ....[0]....
.L_533:
        /*0050*/ 	.word	0x00000570


	//   ....[1]....
        /*0054*/ 	.word	0x00000950


	//   ....[2]....
        /*0058*/ 	.word	0x000009a0


	//----- nvinfo : EIATTR_CRS_STACK_SIZE
	.align		4
.L_534:
        /*005c*/ 	.byte	0x04, 0x1e
        /*005e*/ 	.short	(.L_536 - .L_535)
.L_535:
        /*0060*/ 	.word	0x00000000


	//----- nvinfo : EIATTR_CBANK_PARAM_SIZE
	.align		4
.L_536:
        /*0064*/ 	.byte	0x03, 0x19
        /*0066*/ 	.short	0x0014


	//----- nvinfo : EIATTR_PARAM_CBANK
	.align		4
        /*0068*/ 	.byte	0x04, 0x0a
        /*006a*/ 	.short	(.L_538 - .L_537)
	.align		4
.L_537:
        /*006c*/ 	.word	index@(.nv.constant0._Z15reduceMultiPassILj512ELb0EEvPKdPdj)
        /*0070*/ 	.short	0x0380
        /*0072*/ 	.short	0x0014


	//----- nvinfo : EIATTR_SW_WAR
	.align		4
.L_538:
        /*0074*/ 	.byte	0x04, 0x36
        /*0076*/ 	.short	(.L_540 - .L_539)
.L_539:
        /*0078*/ 	.word	0x00000008
.L_540:


//--------------------- .nv.info._Z15reduceMultiPassILj1ELb1EEvPKdPdj --------------------------
	.section	.nv.info._Z15reduceMultiPassILj1ELb1EEvPKdPdj,"",@"SHT_CUDA_INFO"
	.sectionflags	@""
	.align	4


	//----- nvinfo : EIATTR_CUDA_API_VERSION
	.align		4
        /*0000*/ 	.byte	0x04, 0x37
        /*0002*/ 	.short	(.L_542 - .L_541)
.L_541:
        /*0004*/ 	.word	0x00000082


	//----- nvinfo : EIATTR_KPARAM_INFO
	.align		4
.L_542:
        /*0008*/ 	.byte	0x04, 0x17
        /*000a*/ 	.short	(.L_544 - .L_543)
.L_543:
        /*000c*/ 	.word	0x00000000
        /*0010*/ 	.short	0x0002
        /*0012*/ 	.short	0x0010
        /*0014*/ 	.byte	0x00, 0xf0, 0x11, 0x00


	//----- nvinfo : EIATTR_KPARAM_INFO
	.align		4
.L_544:
        /*0018*/ 	.byte	0x04, 0x17
        /*001a*/ 	.short	(.L_546 - .L_545)
.L_545:
        /*001c*/ 	.word	0x00000000
        /*0020*/ 	.short	0x0001
        /*0022*/ 	.short	0x0008
        /*0024*/ 	.byte	0x00, 0xf5, 0x21, 0x00


	//----- nvinfo : EIATTR_KPARAM_INFO
	.align		4
.L_546:
        /*0028*/ 	.byte	0x04, 0x17
        /*002a*/ 	.short	(.L_548 - .L_547)
.L_547:
        /*002c*/ 	.word	0x00000000
        /*0030*/ 	.short	0x0000
        /*0032*/ 	.short	0x0000
        /*0034*/ 	.byte	0x00, 0xf5, 0x21, 0x00


	//----- nvinfo : EIATTR_SPARSE_MMA_MASK
	.align		4
.L_548:
        /*0038*/ 	.byte	0x03, 0x50
        /*003a*/ 	.short	0x0000


	//----- nvinfo : EIATTR_MAXREG_COUNT
	.align		4
        /*003c*/ 	.byte	0x03, 0x1b
        /*003e*/ 	.short	0x00ff


	//----- nvinfo : EIATTR_NUM_BARRIERS
	.align		4
        /*0040*/ 	.byte	0x02, 0x4c
        /*0042*/ 	.byte	0x01
	.zero		1


	//----- nvinfo : EIATTR_MERCURY_ISA_VERSION
	.align		4
        /*0044*/ 	.byte	0x03, 0x5f
        /*0046*/ 	.short	0x0101


	//----- nvinfo : EIATTR_VRC_CTA_INIT_COUNT
	.align		4
        /*0048*/ 	.byte	0x02, 0x4a
	.zero		1
	.zero		1


	//----- nvinfo : EIATTR_EXIT_INSTR_OFFSETS
	.align		4
        /*004c*/ 	.byte	0x04, 0x1c
        /*004e*/ 	.short	(.L_550 - .L_549)


	//   ....[0]....
.L_549:
        /*0050*/ 	.word	0x000002c0


	//   ....[1]....
        /*0054*/ 	.word	0x00000310


	//----- nvinfo : EIATTR_CRS_STACK_SIZE
	.align		4
.L_550:
        /*0058*/ 	.byte	0x04, 0x1e
        /*005a*/ 	.short	(.L_552 - .L_551)
.L_551:
        /*005c*/ 	.word	0x00000000


	//----- nvinfo : EIATTR_CBANK_PARAM_SIZE
	.align		4
.L_552:
        /*0060*/ 	.byte	0x03, 0x19
        /*0062*/ 	.short	0x0014


	//----- nvinfo : EIATTR_PARAM_CBANK
	.align		4
        /*0064*/ 	.byte	0x04, 0x0a
        /*0066*/ 	.short	(.L_554 - .L_553)
	.align		4
.L_553:
        /*0068*/ 	.word	index@(.nv.constant0._Z15reduceMultiPassILj1ELb1EEvPKdPdj)
        /*006c*/ 	.short	0x0380
        /*006e*/ 	.short	0x0014


	//----- nvinfo : EIATTR_SW_WAR
	.align		4
.L_554:
        /*0070*/ 	.byte	0x04, 0x36
        /*0072*/ 	.short	(.L_556 - .L_555)
.L_555:
        /*0074*/ 	.word	0x00000008
.L_556:


//--------------------- .nv.info._Z15reduceMultiPassILj2ELb1EEvPKdPdj --------------------------
	.section	.nv.info._Z15reduceMultiPassILj2ELb1EEvPKdPdj,"",@"SHT_CUDA_INFO"
	.sectionflags	@""
	.align	4


	//----- nvinfo : EIATTR_CUDA_API_VERSION
	.align		4
        /*0000*/ 	.byte	0x04, 0x37
        /*0002*/ 	.short	(.L_558 - .L_557)
.L_557:
        /*0004*/ 	.word	0x00000082


	//----- nvinfo : EIATTR_KPARAM_INFO
	.align		4
.L_558:
        /*0008*/ 	.byte	0x04, 0x17
        /*000a*/ 	.short	(.L_560 - .L_559)
.L_559:
        /*000c*/ 	.word	0x00000000
        /*0010*/ 	.short	0x0002
        /*0012*/ 	.short	0x0010
        /*0014*/ 	.byte	0x00, 0xf0, 0x11, 0x00


	//----- nvinfo : EIATTR_KPARAM_INFO
	.align		4
.L_560:
        /*0018*/ 	.byte	0x04, 0x17
        /*001a*/ 	.short	(.L_562 - .L_561)
.L_561:
        /*001c*/ 	.word	0x00000000
        /*0020*/ 	.short	0x0001
        /*0022*/ 	.short	0x0008
        /*0024*/ 	.byte	0x00, 0xf5, 0x21, 0x00


	//----- nvinfo : EIATTR_KPARAM_INFO
	.align		4
.L_562:
        /*0028*/ 	.byte	0x04, 0x17
        /*002a*/ 	.short	(.L_564 - .L_563)
.L_563:
        /*002c*/ 	.word	0x00000000
        /*0030*/ 	.short	0x0000
        /*0032*/ 	.short	0x0000
        /*0034*/ 	.byte	0x00, 0xf5, 0x21, 0x00


	//----- nvinfo : EIATTR_SPARSE_MMA_MASK
	.align		4
.L_564:
        /*0038*/ 	.byte	0x03, 0x50
        /*003a*/ 	.short	0x0000


	//----- nvinfo : EIATTR_MAXREG_COUNT
	.align		4
        /*003c*/ 	.byte	0x03, 0x1b
        /*003e*/ 	.short	0x00ff


	//----- nvinfo : EIATTR_NUM_BARRIERS
	.align		4
        /*0040*/ 	.byte	0x02, 0x4c
        /*0042*/ 	.byte	0x01
	.zero		1


	//----- nvinfo : EIATTR_MERCURY_ISA_VERSION
	.align		4
        /*0044*/ 	.byte	0x03, 0x5f
        /*0046*/ 	.short	0x0101


	//----- nvinfo : EIATTR_VRC_CTA_INIT_COUNT
	.align		4
        /*0048*/ 	.byte	0x02, 0x4a
	.zero		1
	.zero		1


	//----- nvinfo : EIATTR_EXIT_INSTR_OFFSETS
	.align		4
        /*004c*/ 	.byte	0x04, 0x1c
        /*004e*/ 	.short	(.L_566 - .L_565)


	//   ....[0]....
.L_565:
        /*0050*/ 	.word	0x00000300


	//   ....[1]....
        /*0054*/ 	.word	0x000003c0


	//   ....[2]....
        /*0058*/ 	.word	0x00000410


	//----- nvinfo : EIATTR_CRS_STACK_SIZE
	.align		4
.L_566:
        /*005c*/ 	.byte	0x04, 0x1e
        /*005e*/ 	.short	(.L_568 - .L_567)
.L_567:
        /*0060*/ 	.word	0x00000000


	//----- nvinfo : EIATTR_CBANK_PARAM_SIZE
	.align		4
.L_568:
        /*0064*/ 	.byte	0x03, 0x19
        /*0066*/ 	.short	0x0014


	//----- nvinfo : EIATTR_PARAM_CBANK
	.align		4
        /*0068*/ 	.byte	0x04, 0x0a
        /*006a*/ 	.short	(.L_570 - .L_569)
	.align		4
.L_569:
        /*006c*/ 	.word	index@(.nv.constant0._Z15reduceMultiPassILj2ELb1EEvPKdPdj)
        /*0070*/ 	.short	0x0380
        /*0072*/ 	.short	0x0014


	//----- nvinfo : EIATTR_SW_WAR
	.align		4
.L_570:
        /*0074*/ 	.byte	0x04, 0x36
        /*0076*/ 	.short	(.L_572 - .L_571)
.L_571:
        /*0078*/ 	.word	0x00000008
.L_572:


//--------------------- .nv.info._Z15reduceMultiPassILj4ELb1EEvPKdPdj --------------------------
	.section	.nv.info._Z15reduceMultiPassILj4ELb1EEvPKdPdj,"",@"SHT_CUDA_INFO"
	.sectionflags	@""
	.align	4


	//----- nvinfo : EIATTR_CUDA_API_VERSION
	.align		4
        /*0000*/ 	.byte	0x04, 0x37
        /*0002*/ 	.short	(.L_574 - .L_573)
.L_573:
        /*0004*/ 	.word	0x00000082


	//----- nvinfo : EIATTR_KPARAM_INFO
	.align		4
.L_574:
        /*0008*/ 	.byte	0x04, 0x17
        /*000a*/ 	.short	(.L_576 - .L_575)
.L_575:
        /*000c*/ 	.word	0x00000000
        /*0010*/ 	.short	0x0002
        /*0012*/ 	.short	0x0010
        /*0014*/ 	.byte	0x00, 0xf0, 0x11, 0x00


	//----- nvinfo : EIATTR_KPARAM_INFO
	.align		4
.L_576:
        /*0018*/ 	.byte	0x04, 0x17
        /*001a*/ 	.short	(.L_578 - .L_577)
.L_577:
        /*001c*/ 	.word	0x00000000
        /*0020*/ 	.short	0x0001
        /*0022*/ 	.short	0x0008
        /*0024*/ 	.byte	0x00, 0xf5, 0x21, 0x00


	//----- nvinfo : EIATTR_KPARAM_INFO
	.align		4
.L_578:
        /*0028*/ 	.byte	0x04, 0x17
        /*002a*/ 	.short	(.L_580 - .L_579)
.L_579:
        /*002c*/ 	.word	0x00000000
        /*0030*/ 	.short	0x0000
        /*0032*/ 	.short	0x0000
        /*0034*/ 	.byte	0x00, 0xf5, 0x21, 0x00


	//----- nvinfo : EIATTR_SPARSE_MMA_MASK
	.align		4
.L_580:
        /*0038*/ 	.byte	0x03, 0x50
        /*003a*/ 	.short	0x0000


	//----- nvinfo : EIATTR_MAXREG_COUNT
	.align		4
        /*003c*/ 	.byte	0x03, 0x1b
        /*003e*/ 	.short	0x00ff


	//----- nvinfo : EIATTR_NUM_BARRIERS
	.align		4
        /*0040*/ 	.byte	0x02, 0x4c
        /*0042*/ 	.byte	0x01
	.zero		1


	//----- nvinfo : EIATTR_MERCURY_ISA_VERSION
	.align		4
        /*0044*/ 	.byte	0x03, 0x5f
        /*0046*/ 	.short	0x0101


	//----- nvinfo : EIATTR_VRC_CTA_INIT_COUNT
	.align		4
        /*0048*/ 	.byte	0x02, 0x4a
	.zero		1
	.zero		1


	//----- nvinfo : EIATTR_EXIT_INSTR_OFFSETS
	.align		4
        /*004c*/ 	.byte	0x04, 0x1c
        /*004e*/ 	.short	(.L_582 - .L_581)


	//   ....[0]....
.L_581:
        /*0050*/ 	.word	0x00000300


	//   ....[1]....
        /*0054*/ 	.word	0x00000460


	//   ....[2]....
        /*0058*/ 	.word	0x000004b0


	//----- nvinfo : EIATTR_CRS_STACK_SIZE
	.align		4
.L_582:
        /*005c*/ 	.byte	0x04, 0x1e
        /*005e*/ 	.short	(.L_584 - .L_583)
.L_583:
        /*0060*/ 	.word	0x00000000


	//----- nvinfo : EIATTR_CBANK_PARAM_SIZE
	.align		4
.L_584:
        /*0064*/ 	.byte	0x03, 0x19
        /*0066*/ 	.short	0x0014


	//----- nvinfo : EIATTR_PARAM_CBANK
	.align		4
        /*0068*/ 	.byte	0x04, 0x0a
        /*006a*/ 	.short	(.L_586 - .L_585)
	.align		4
.L_585:
        /*006c*/ 	.word	index@(.nv.constant0._Z15reduceMultiPassILj4ELb1EEvPKdPdj)
        /*0070*/ 	.short	0x0380
        /*0072*/ 	.short	0x0014


	//----- nvinfo : EIATTR_SW_WAR
	.align		4
.L_586:
        /*0074*/ 	.byte	0x04, 0x36
        /*0076*/ 	.short	(.L_588 - .L_587)
.L_587:
        /*0078*/ 	.word	0x00000008
.L_588:


//--------------------- .nv.info._Z15reduceMultiPassILj8ELb1EEvPKdPdj --------------------------
	.section	.nv.info._Z15reduceMultiPassILj8ELb1EEvPKdPdj,"",@"SHT_CUDA_INFO"
	.sectionflags	@""
	.align	4


	//----- nvinfo : EIATTR_CUDA_API_VERSION
	.align		4
        /*0000*/ 	.byte	0x04, 0x37
        /*0002*/ 	.short	(.L_590 - .L_589)
.L_589:
        /*0004*/ 	.word	0x00000082


	//----- nvinfo : EIATTR_KPARAM_INFO
	.align		4
.L_590:
        /*0008*/ 	.byte	0x04, 0x17
        /*000a*/ 	.short	(.L_592 - .L_591)
.L_591:
        /*000c*/ 	.word	0x00000000
        /*0010*/ 	.short	0x0002
        /*0012*/ 	.short	0x0010
        /*0014*/ 	.byte	0x00, 0xf0, 0x11, 0x00


	//----- nvinfo : EIATTR_KPARAM_INFO
	.align		4
.L_592:
        /*0018*/ 	.byte	0x04, 0x17
        /*001a*/ 	.short	(.L_594 - .L_593)
.L_593:
        /*001c*/ 	.word	0x00000000
        /*0020*/ 	.short	0x0001
        /*0022*/ 	.short	0x0008
        /*0024*/ 	.byte	0x00, 0xf5, 0x21, 0x00


	//----- nvinfo : EIATTR_KPARAM_INFO
	.align		4
.L_594:
        /*0028*/ 	.byte	0x04, 0x17
        /*002a*/ 	.short	(.L_596 - .L_595)
.L_595:
        /*002c*/ 	.word	0x00000000
        /*0030*/ 	.short	0x0000
        /*0032*/ 	.short	0x0000
        /*0034*/ 	.byte	0x00, 0xf5, 0x21, 0x00


	//----- nvinfo : EIATTR_SPARSE_MMA_MASK
	.align		4
.L_596:
        /*0038*/ 	.byte	0x03, 0x50
        /*003a*/ 	.short	0x0000


	//----- nvinfo : EIATTR_MAXREG_COUNT
	.align		4
        /*003c*/ 	.byte	0x03, 0x1b
        /*003e*/ 	.short	0x00ff


	//----- nvinfo : EIATTR_NUM_BARRIERS
	.align		4
        /*0040*/ 	.byte	0x02, 0x4c
        /*0042*/ 	.byte	0x01
	.zero		1


	//----- nvinfo : EIATTR_MERCURY_ISA_VERSION
	.align		4
        /*0044*/ 	.byte	0x03, 0x5f
        /*0046*/ 	.short	0x0101


	//----- nvinfo : EIATTR_VRC_CTA_INIT_COUNT
	.align		4
        /*0048*/ 	.byte	0x02, 0x4a
	.zero		1
	.zero		1


	//----- nvinfo : EIATTR_EXIT_INSTR_OFFSETS
	.align		4
        /*004c*/ 	.byte	0x04, 0x1c
        /*004e*/ 	.short	(.L_598 - .L_597)


	//   ....[0]....
.L_597:
        /*0050*/ 	.word	0x00000300


	//   ....[1]....
        /*0054*/ 	.word	0x00000500


	//   ....[2]....
        /*0058*/ 	.word	0x00000550


	//----- nvinfo : EIATTR_CRS_STACK_SIZE
	.align		4
.L_598:
        /*005c*/ 	.byte	0x04, 0x1e
        /*005e*/ 	.short	(.L_600 - .L_599)
.L_599:
        /*0060*/ 	.word	0x00000000


	//----- nvinfo : EIATTR_CBANK_PARAM_SIZE
	.align		4
.L_600:
        /*0064*/ 	.byte	0x03, 0x19
        /*0066*/ 	.short	0x0014


	//----- nvinfo : EIATTR_PARAM_CBANK
	.align		4
        /*0068*/ 	.byte	0x04, 0x0a
        /*006a*/ 	.short	(.L_602 - .L_601)
	.align		4
.L_601:
        /*006c*/ 	.word	index@(.nv.constant0._Z15reduceMultiPassILj8ELb1EEvPKdPdj)
        /*0070*/ 	.short	0x0380
        /*0072*/ 	.short	0x0014


	//----- nvinfo : EIATTR_SW_WAR
	.align		4
.L_602:
        /*0074*/ 	.byte	0x04, 0x36
        /*0076*/ 	.short	(.L_604 - .L_603)
.L_603:
        /*0078*/ 	.word	0x00000008
.L_604:


//--------------------- .nv.info._Z15reduceMultiPassILj16ELb1EEvPKdPdj --------------------------
	.section	.nv.info._Z15reduceMultiPassILj16ELb1EEvPKdPdj,"",@"SHT_CUDA_INFO"
	.sectionflags	@""
	.align	4


	//----- nvinfo : EIATTR_CUDA_API_VERSION
	.align		4
        /*0000*/ 	.byte	0x04, 0x37
        /*0002*/ 	.short	(.L_606 - .L_605)
.L_605:
        /*0004*/ 	.word	0x00000082


	//----- nvinfo : EIATTR_KPARAM_INFO
	.align		4
.L_606:
        /*0008*/ 	.byte	0x04, 0x17
        /*000a*/ 	.short	(.L_608 - .L_607)
.L_607:
        /*000c*/ 	.word	0x00000000
        /*0010*/ 	.short	0x0002
        /*0012*/ 	.short	0x0010
        /*0014*/ 	.byte	0x00, 0xf0, 0x11, 0x00


	//----- nvinfo : EIATTR_KPARAM_INFO
	.align		4
.L_608:
        /*0018*/ 	.byte	0x04, 0x17
        /*001a*/ 	.short	(.L_610 - .L_609)
.L_609:
        /*001c*/ 	.word	0x00000000
        /*0020*/ 	.short	0x0001
        /*0022*/ 	.short	0x0008
        /*0024*/ 	.byte	0x00, 0xf5, 0x21, 0x00


	//----- nvinfo : EIATTR_KPARAM_INFO
	.align		4
.L_610:
        /*0028*/ 	.byte	0x04, 0x17
        /*002a*/ 	.short	(.L_612 - .L_611)
.L_611:
        /*002c*/ 	.word	0x00000000
        /*0030*/ 	.short	0x0000
        /*0032*/ 	.short	0x0000
        /*0034*/ 	.byte	0x00, 0xf5, 0x21, 0x00


	//----- nvinfo : EIATTR_SPARSE_MMA_MASK
	.align		4
.L_612:
        /*0038*/ 	.byte	0x03, 0x50
        /*003a*/ 	.short	0x0000


	//----- nvinfo : EIATTR_MAXREG_COUNT
	.align		4
        /*003c*/ 	.byte	0x03, 0x1b
        /*003e*/ 	.short	0x00ff


	//----- nvinfo : EIATTR_NUM_BARRIERS
	.align		4
        /*0040*/ 	.byte	0x02, 0x4c
        /*0042*/ 	.byte	0x01
	.zero		1


	//----- nvinfo : EIATTR_MERCURY_ISA_VERSION
	.align		4
        /*0044*/ 	.byte	0x03, 0x5f
        /*0046*/ 	.short	0x0101


	//----- nvinfo : EIATTR_VRC_CTA_INIT_COUNT
	.align		4
        /*0048*/ 	.byte	0x02, 0x4a
	.zero		1
	.zero		1


	//----- nvinfo : EIATTR_EXIT_INSTR_OFFSETS
	.align		4
        /*004c*/ 	.byte	0x04, 0x1c
        /*004e*/ 	.short	(.L_614 - .L_613)


	//   ....[0]....
.L_613:
        /*0050*/ 	.word	0x00000300


	//   ....[1]....
        /*0054*/ 	.word	0x000005a0


	//   ....[2]....
        /*0058*/ 	.word	0x000005f0


	//----- nvinfo : EIATTR_CRS_STACK_SIZE
	.align		4
.L_614:
        /*005c*/ 	.byte	0x04, 0x1e
        /*005e*/ 	.short	(.L_616 - .L_615)
.L_615:
        /*0060*/ 	.word	0x00000000


	//----- nvinfo : EIATTR_CBANK_PARAM_SIZE
	.align		4
.L_616:
        /*0064*/ 	.byte	0x03, 0x19
        /*0066*/ 	.short	0x0014


	//----- nvinfo : EIATTR_PARAM_CBANK
	.align		4
        /*0068*/ 	.byte	0x04, 0x0a
        /*006a*/ 	.short	(.L_618 - .L_617)
	.align		4
.L_617:
        /*006c*/ 	.word	index@(.nv.constant0._Z15reduceMultiPassILj16ELb1EEvPKdPdj)
        /*0070*/ 	.short	0x0380
        /*0072*/ 	.short	0x0014


	//----- nvinfo : EIATTR_SW_WAR
	.align		4
.L_618:
        /*0074*/ 	.byte	0x04, 0x36
        /*0076*/ 	.short	(.L_620 - .L_619)
.L_619:
        /*0078*/ 	.word	0x00000008
.L_620:


//--------------------- .nv.info._Z15reduceMultiPassILj32ELb1EEvPKdPdj --------------------------
	.section	.nv.info._Z15reduceMultiPassILj32ELb1EEvPKdPdj,"",@"SHT_CUDA_INFO"
	.sectionflags	@""
	.align	4


	//----- nvinfo : EIATTR_CUDA_API_VERSION
	.align		4
        /*0000*/ 	.byte	0x04, 0x37
        /*0002*/ 	.short	(.L_622 - .L_621)
.L_621:
        /*0004*/ 	.word	0x00000082


	//----- nvinfo : EIATTR_KPARAM_INFO
	.align		4
.L_622:
        /*0008*/ 	.byte	0x04, 0x17
        /*000a*/ 	.short	(.L_624 - .L_623)
.L_623:
        /*000c*/ 	.word	0x00000000
        /*0010*/ 	.short	0x0002
        /*0012*/ 	.short	0x0010
        /*0014*/ 	.byte	0x00, 0xf0, 0x11, 0x00


	//----- nvinfo : EIATTR_KPARAM_INFO
	.align		4
.L_624:
        /*0018*/ 	.byte	0x04, 0x17
        /*001a*/ 	.short	(.L_626 - .L_625)
.L_625:
        /*001c*/ 	.word	0x00000000
        /*0020*/ 	.short	0x0001
        /*0022*/ 	.short	0x0008
        /*0024*/ 	.byte	0x00, 0xf5, 0x21, 0x00


	//----- nvinfo : EIATTR_KPARAM_INFO
	.align		4
.L_626:
        /*0028*/ 	.byte	0x04, 0x17
        /*002a*/ 	.short	(.L_628 - .L_627)
.L_627:
        /*002c*/ 	.word	0x00000000
        /*0030*/ 	.short	0x0000
        /*0032*/ 	.short	0x0000
        /*0034*/ 	.byte	0x00, 0xf5, 0x21, 0x00


	//----- nvinfo : EIATTR_SPARSE_MMA_MASK
	.align		4
.L_628:
        /*0038*/ 	.byte	0x03, 0x50
        /*003a*/ 	.short	0x0000


	//----- nvinfo : EIATTR_MAXREG_COUNT
	.align		4
        /*003c*/ 	.byte	0x03, 0x1b
        /*003e*/ 	.short	0x00ff


	//----- nvinfo : EIATTR_NUM_BARRIERS
	.align		4
        /*0040*/ 	.byte	0x02, 0x4c
        /*0042*/ 	.byte	0x01
	.zero		1


	//----- nvinfo : EIATTR_MERCURY_ISA_VERSION
	.align		4
        /*0044*/ 	.byte	0x03, 0x5f
        /*0046*/ 	.short	0x0101


	//----- nvinfo : EIATTR_VRC_CTA_INIT_COUNT
	.align		4
        /*0048*/ 	.byte	0x02, 0x4a
	.zero		1
	.zero		1


	//----- nvinfo : EIATTR_EXIT_INSTR_OFFSETS
	.align		4
        /*004c*/ 	.byte	0x04, 0x1c
        /*004e*/ 	.short	(.L_630 - .L_629)


	//   ....[0]....
.L_629:
        /*0050*/ 	.word	0x00000300


	//   ....[1]....
        /*0054*/ 	.word	0x00000640


	//   ....[2]....
        /*0058*/ 	.word	0x00000690


	//----- nvinfo : EIATTR_CRS_STACK_SIZE
	.align		4
.L_630:
        /*005c*/ 	.byte	0x04, 0x1e
        /*005e*/ 	.short	(.L_632 - .L_631)
.L_631:
        /*0060*/ 	.word	0x00000000


	//----- nvinfo : EIATTR_CBANK_PARAM_SIZE
	.align		4
.L_632:
        /*0064*/ 	.byte	0x03, 0x19
        /*0066*/ 	.short	0x0014


	//----- nvinfo : EIATTR_PARAM_CBANK
	.align		4
        /*0068*/ 	.byte	0x04, 0x0a
        /*006a*/ 	.short	(.L_634 - .L_633)
	.align		4
.L_633:
        /*006c*/ 	.word	index@(.nv.constant0._Z15reduceMultiPassILj32ELb1EEvPKdPdj)
        /*0070*/ 	.short	0x0380
        /*0072*/ 	.short	0x0014


	//----- nvinfo : EIATTR_SW_WAR
	.align		4
.L_634:
        /*0074*/ 	.byte	0x04, 0x36
        /*0076*/ 	.short	(.L_636 - .L_635)
.L_635:
        /*0078*/ 	.word	0x00000008
.L_636:


//--------------------- .nv.info._Z15reduceMultiPassILj64ELb1EEvPKdPdj --------------------------
	.section	.nv.info._Z15reduceMultiPassILj64ELb1EEvPKdPdj,"",@"SHT_CUDA_INFO"
	.sectionflags	@""
	.align	4


	//----- nvinfo : EIATTR_CUDA_API_VERSION
	.align		4
        /*0000*/ 	.byte	0x04, 0x37
        /*0002*/ 	.short	(.L_638 - .L_637)
.L_637:
        /*0004*/ 	.word	0x00000082


	//----- nvinfo : EIATTR_KPARAM_INFO
	.align		4
.L_638:
        /*0008*/ 	.byte	0x04, 0x17
        /*000a*/ 	.short	(.L_640 - .L_639)
.L_639:
        /*000c*/ 	.word	0x00000000
        /*0010*/ 	.short	0x0002
        /*0012*/ 	.short	0x0010
        /*0014*/ 	.byte	0x00, 0xf0, 0x11, 0x00


	//----- nvinfo : EIATTR_KPARAM_INFO
	.align		4
.L_640:
        /*0018*/ 	.byte	0x04, 0x17
        /*001a*/ 	.short	(.L_642 - .L_641)
.L_641:
        /*001c*/ 	.word	0x00000000
        /*0020*/ 	.short	0x0001
        /*0022*/ 	.short	0x0008
        /*0024*/ 	.byte	0x00, 0xf5, 0x21, 0x00


	//----- nvinfo : EIATTR_KPARAM_INFO
	.align		4
.L_642:
        /*0028*/ 	.byte	0x04, 0x17
        /*002a*/ 	.short	(.L_644 - .L_643)
.L_643:
        /*002c*/ 	.word	0x00000000
        /*0030*/ 	.short	0x0000
        /*0032*/ 	.short	0x0000
        /*0034*/ 	.byte	0x00, 0xf5, 0x21, 0x00


	//----- nvinfo : EIATTR_SPARSE_MMA_MASK
	.align		4
.L_644:
        /*0038*/ 	.byte	0x03, 0x50
        /*003a*/ 	.short	0x0000


	//----- nvinfo : EIATTR_MAXREG_COUNT
	.align		4
        /*003c*/ 	.byte	0x03, 0x1b
        /*003e*/ 	.short	0x00ff


	//----- nvinfo : EIATTR_NUM_BARRIERS
	.align		4
        /*0040*/ 	.byte	0x02, 0x4c
        /*0042*/ 	.byte	0x01
	.zero		1


	//----- nvinfo : EIATTR_MERCURY_ISA_VERSION
	.align		4
        /*0044*/ 	.byte	0x03, 0x5f
        /*0046*/ 	.short	0x0101


	//----- nvinfo : EIATTR_VRC_CTA_INIT_COUNT
	.align		4
        /*0048*/ 	.byte	0x02, 0x4a
	.zero		1
	.zero		1


	//----- nvinfo : EIATTR_EXIT_INSTR_OFFSETS
	.align		4
        /*004c*/ 	.byte	0x04, 0x1c
        /*004e*/ 	.short	(.L_646 - .L_645)


	//   ....[0]....
.L_645:
        /*0050*/ 	.word	0x00000300


	//   ....[1]....
        /*0054*/ 	.word	0x000006e0


	//   ....[2]....
        /*0058*/ 	.word	0x00000730


	//----- nvinfo : EIATTR_CRS_STACK_SIZE
	.align		4
.L_646:
        /*005c*/ 	.byte	0x04, 0x1e
        /*005e*/ 	.short	(.L_648 - .L_647)
.L_647:
        /*0060*/ 	.word	0x00000000


	//----- nvinfo : EIATTR_CBANK_PARAM_SIZE
	.align		4
.L_648:
        /*0064*/ 	.byte	0x03, 0x19
        /*0066*/ 	.short	0x0014


	//----- nvinfo : EIATTR_PARAM_CBANK
	.align		4
        /*0068*/ 	.byte	0x04, 0x0a
        /*006a*/ 	.short	(.L_650 - .L_649)
	.align		4
.L_649:
        /*006c*/ 	.word	index@(.nv.constant0._Z15reduceMultiPassILj64ELb1EEvPKdPdj)
        /*0070*/ 	.short	0x0380
        /*0072*/ 	.short	0x0014


	//----- nvinfo : EIATTR_SW_WAR
	.align		4
.L_650:
        /*0074*/ 	.byte	0x04, 0x36
        /*0076*/ 	.short	(.L_652 - .L_651)
.L_651:
        /*0078*/ 	.word	0x00000008
.L_652:


//--------------------- .nv.info._Z15reduceMultiPassILj128ELb1EEvPKdPdj --------------------------
	.section	.nv.info._Z15reduceMultiPassILj128ELb1EEvPKdPdj,"",@"SHT_CUDA_INFO"
	.sectionflags	@""
	.align	4


	//----- nvinfo : EIATTR_CUDA_API_VERSION
	.align		4
        /*0000*/ 	.byte	0x04, 0x37
        /*0002*/ 	.short	(.L_654 - .L_653)
.L_653:
        /*0004*/ 	.word	0x00000082


	//----- nvinfo : EIATTR_KPARAM_INFO
	.align		4
.L_654:
        /*0008*/ 	.byte	0x04, 0x17
        /*000a*/ 	.short	(.L_656 - .L_655)
.L_655:
        /*000c*/ 	.word	0x00000000
        /*0010*/ 	.short	0x0002
        /*0012*/ 	.short	0x0010
        /*0014*/ 	.byte	0x00, 0xf0, 0x11, 0x00


	//----- nvinfo : EIATTR_KPARAM_INFO
	.align		4
.L_656:
        /*0018*/ 	.byte	0x04, 0x17
        /*001a*/ 	.short	(.L_658 - .L_657)
.L_657:
        /*001c*/ 	.word	0x00000000
        /*0020*/ 	.short	0x0001
        /*0022*/ 	.short	0x0008
        /*0024*/ 	.byte	0x00, 0xf5, 0x21, 0x00


	//----- nvinfo : EIATTR_KPARAM_INFO
	.align		4
.L_658:
        /*0028*/ 	.byte	0x04, 0x17
        /*002a*/ 	.short	(.L_660 - .L_659)
.L_659:
        /*002c*/ 	.word	0x00000000
        /*0030*/ 	.short	0x0000
        /*0032*/ 	.short	0x0000
        /*0034*/ 	.byte	0x00, 0xf5, 0x21, 0x00


	//----- nvinfo : EIATTR_SPARSE_MMA_MASK
	.align		4
.L_660:
        /*0038*/ 	.byte	0x03, 0x50
        /*003a*/ 	.short	0x0000


	//----- nvinfo : EIATTR_MAXREG_COUNT
	.align		4
        /*003c*/ 	.byte	0x03, 0x1b
        /*003e*/ 	.short	0x00ff


	//----- nvinfo : EIATTR_NUM_BARRIERS
	.align		4
        /*0040*/ 	.byte	0x02, 0x4c
        /*0042*/ 	.byte	0x01
	.zero		1


	//----- nvinfo : EIATTR_MERCURY_ISA_VERSION
	.align		4
        /*0044*/ 	.byte	0x03, 0x5f
        /*0046*/ 	.short	0x0101


	//----- nvinfo : EIATTR_VRC_CTA_INIT_COUNT
	.align		4
        /*0048*/ 	.byte	0x02, 0x4a
	.zero		1
	.zero		1


	//----- nvinfo : EIATTR_EXIT_INSTR_OFFSETS
	.align		4
        /*004c*/ 	.byte	0x04, 0x1c
        /*004e*/ 	.short	(.L_662 - .L_661)


	//   ....[0]....
.L_661:
        /*0050*/ 	.word	0x000003c0


	//   ....[1]....
        /*0054*/ 	.word	0x000007a0


	//   ....[2]....
        /*0058*/ 	.word	0x000007f0


	//----- nvinfo : EIATTR_CRS_STACK_SIZE
	.align		4
.L_662:
        /*005c*/ 	.byte	0x04, 0x1e
        /*005e*/ 	.short	(.L_664 - .L_663)
.L_663:
        /*0060*/ 	.word	0x00000000


	//----- nvinfo : EIATTR_CBANK_PARAM_SIZE
	.align		4
.L_664:
        /*0064*/ 	.byte	0x03, 0x19
        /*0066*/ 	.short	0x0014


	//----- nvinfo : EIATTR_PARAM_CBANK
	.align		4
        /*0068*/ 	.byte	0x04, 0x0a
        /*006a*/ 	.short	(.L_666 - .L_665)
	.align		4
.L_665:
        /*006c*/ 	.word	index@(.nv.constant0._Z15reduceMultiPassILj128ELb1EEvPKdPdj)
        /*0070*/ 	.short	0x0380
        /*0072*/ 	.short	0x0014


	//----- nvinfo : EIATTR_SW_WAR
	.align		4
.L_666:
        /*0074*/ 	.byte	0x04, 0x36
        /*0076*/ 	.short	(.L_668 - .L_667)
.L_667:
        /*0078*/ 	.word	0x00000008
.L_668:


//--------------------- .nv.info._Z15reduceMultiPassILj256ELb1EEvPKdPdj --------------------------
	.section	.nv.info._Z15reduceMultiPassILj256ELb1EEvPKdPdj,"",@"SHT_CUDA_INFO"
	.sectionflags	@""
	.align	4


	//----- nvinfo : EIATTR_CUDA_API_VERSION
	.align		4
        /*0000*/ 	.byte	0x04, 0x37
        /*0002*/ 	.short	(.L_670 - .L_669)
.L_669:
        /*0004*/ 	.word	0x00000082


	//----- nvinfo : EIATTR_KPARAM_INFO
	.align		4
.L_670:
        /*0008*/ 	.byte	0x04, 0x17
        /*000a*/ 	.short	(.L_672 - .L_671)
.L_671:
        /*000c*/ 	.word	0x00000000
        /*0010*/ 	.short	0x0002
        /*0012*/ 	.short	0x0010
        /*0014*/ 	.byte	0x00, 0xf0, 0x11, 0x00


	//----- nvinfo : EIATTR_KPARAM_INFO
	.align		4
.L_672:
        /*0018*/ 	.byte	0x04, 0x17
        /*001a*/ 	.short	(.L_674 - .L_673)
.L_673:
        /*001c*/ 	.word	0x00000000
        /*0020*/ 	.short	0x0001
        /*0022*/ 	.short	0x0008
        /*0024*/ 	.byte	0x00, 0xf5, 0x21, 0x00


	//----- nvinfo : EIATTR_KPARAM_INFO
	.align		4
.L_674:
        /*0028*/ 	.byte	0x04, 0x17
        /*002a*/ 	.short	(.L_676 - .L_675)
.L_675:
        /*002c*/ 	.word	0x00000000
        /*0030*/ 	.short	0x0000
        /*0032*/ 	.short	0x0000
        /*0034*/ 	.byte	0x00, 0xf5, 0x21, 0x00


	//----- nvinfo : EIATTR_SPARSE_MMA_MASK
	.align		4
.L_676:
        /*0038*/ 	.byte	0x03, 0x50
        /*003a*/ 	.short	0x0000


	//----- nvinfo : EIATTR_MAXREG_COUNT
	.align		4
        /*003c*/ 	.byte	0x03, 0x1b
        /*003e*/ 	.short	0x00ff


	//----- nvinfo : EIATTR_NUM_BARRIERS
	.align		4
        /*0040*/ 	.byte	0x02, 0x4c
        /*0042*/ 	.byte	0x01
	.zero		1


	//----- nvinfo : EIATTR_MERCURY_ISA_VERSION
	.align		4
        /*0044*/ 	.byte	0x03, 0x5f
        /*0046*/ 	.short	0x0101


	//----- nvinfo : EIATTR_VRC_CTA_INIT_COUNT
	.align		4
        /*0048*/ 	.byte	0x02, 0x4a
	.zero		1
	.zero		1


	//----- nvinfo : EIATTR_EXIT_INSTR_OFFSETS
	.align		4
        /*004c*/ 	.byte	0x04, 0x1c
        /*004e*/ 	.short	(.L_678 - .L_677)


	//   ....[0]....
.L_677:
        /*0050*/ 	.word	0x00000480


	//   ....[1]....
        /*0054*/ 	.word	0x00000860


	//   ....[2]....
        /*0058*/ 	.word	0x000008b0


	//----- nvinfo : EIATTR_CRS_STACK_SIZE
	.align		4
.L_678:
        /*005c*/ 	.byte	0x04, 0x1e
        /*005e*/ 	.short	(.L_680 - .L_679)
.L_679:
        /*0060*/ 	.word	0x00000000


	//----- nvinfo : EIATTR_CBANK_PARAM_SIZE
	.align		4
.L_680:
        /*0064*/ 	.byte	0x03, 0x19
        /*0066*/ 	.short	0x0014


	//----- nvinfo : EIATTR_PARAM_CBANK
	.align		4
        /*0068*/ 	.byte	0x04, 0x0a
        /*006a*/ 	.short	(.L_682 - .L_681)
	.align		4
.L_681:
        /*006c*/ 	.word	index@(.nv.constant0._Z15reduceMultiPassILj256ELb1EEvPKdPdj)
        /*0070*/ 	.short	0x0380
        /*0072*/ 	.short	0x0014


	//----- nvinfo : EIATTR_SW_WAR
	.align		4
.L_682:
        /*0074*/ 	.byte	0x04, 0x36
        /*0076*/ 	.short	(.L_684 - .L_683)
.L_683:
        /*0078*/ 	.word	0x00000008
.L_684:


//--------------------- .nv.info._Z15reduceMultiPassILj512ELb1EEvPKdPdj --------------------------
	.section	.nv.info._Z15reduceMultiPassILj512ELb1EEvPKdPdj,"",@"SHT_CUDA_INFO"
	.sectionflags	@""
	.align	4


	//----- nvinfo : EIATTR_CUDA_API_VERSION
	.align		4
        /*0000*/ 	.byte	0x04, 0x37
        /*0002*/ 	.short	(.L_686 - .L_685)
.L_685:
        /*0004*/ 	.word	0x00000082


	//----- nvinfo : EIATTR_KPARAM_INFO
	.align		4
.L_686:
        /*0008*/ 	.byte	0x04, 0x17
        /*000a*/ 	.short	(.L_688 - .L_687)
.L_687:
        /*000c*/ 	.word	0x00000000
        /*0010*/ 	.short	0x0002
        /*0012*/ 	.short	0x0010
        /*0014*/ 	.byte	0x00, 0xf0, 0x11, 0x00


	//----- nvinfo : EIATTR_KPARAM_INFO
	.align		4
.L_688:
        /*0018*/ 	.byte	0x04, 0x17
        /*001a*/ 	.short	(.L_690 - .L_689)
.L_689:
        /*001c*/ 	.word	0x00000000
        /*0020*/ 	.short	0x0001
        /*0022*/ 	.short	0x0008
        /*0024*/ 	.byte	0x00, 0xf5, 0x21, 0x00


	//----- nvinfo : EIATTR_KPARAM_INFO
	.align		4
.L_690:
        /*0028*/ 	.byte	0x04, 0x17
        /*002a*/ 	.short	(.L_692 - .L_691)
.L_691:
        /*002c*/ 	.word	0x00000000
        /*0030*/ 	.short	0x0000
        /*0032*/ 	.short	0x0000
        /*0034*/ 	.byte	0x00, 0xf5, 0x21, 0x00


	//----- nvinfo : EIATTR_SPARSE_MMA_MASK
	.align		4
.L_692:
        /*0038*/ 	.byte	0x03, 0x50
        /*003a*/ 	.short	0x0000


	//----- nvinfo : EIATTR_MAXREG_COUNT
	.align		4
        /*003c*/ 	.byte	0x03, 0x1b
        /*003e*/ 	.short	0x00ff


	//----- nvinfo : EIATTR_NUM_BARRIERS
	.align		4
        /*0040*/ 	.byte	0x02, 0x4c
        /*0042*/ 	.byte	0x01
	.zero		1


	//----- nvinfo : EIATTR_MERCURY_ISA_VERSION
	.align		4
        /*0044*/ 	.byte	0x03, 0x5f
        /*0046*/ 	.short	0x0101


	//----- nvinfo : EIATTR_VRC_CTA_INIT_COUNT
	.align		4
        /*0048*/ 	.byte	0x02, 0x4a
	.zero		1
	.zero		1


	//----- nvinfo : EIATTR_EXIT_INSTR_OFFSETS
	.align		4
        /*004c*/ 	.byte	0x04, 0x1c
        /*004e*/ 	.short	(.L_694 - .L_693)


	//   ....[0]....
.L_693:
        /*0050*/ 	.word	0x00000550


	//   ....[1]....
        /*0054*/ 	.word	0x00000930


	//   ....[2]....
        /*0058*/ 	.word	0x00000980


	//----- nvinfo : EIATTR_CRS_STACK_SIZE
	.align		4
.L_694:
        /*005c*/ 	.byte	0x04, 0x1e
        /*005e*/ 	.short	(.L_696 - .L_695)
.L_695:
        /*0060*/ 	.word	0x00000000


	//----- nvinfo : EIATTR_CBANK_PARAM_SIZE
	.align		4
.L_696:
        /*0064*/ 	.byte	0x03, 0x19
        /*0066*/ 	.short	0x0014


	//----- nvinfo : EIATTR_PARAM_CBANK
	.align		4
        /*0068*/ 	.byte	0x04, 0x0a
        /*006a*/ 	.short	(.L_698 - .L_697)
	.align		4
.L_697:
        /*006c*/ 	.word	index@(.nv.constant0._Z15reduceMultiPassILj512ELb1EEvPKdPdj)
        /*0070*/ 	.short	0x0380
        /*0072*/ 	.short	0x0014


	//----- nvinfo : EIATTR_SW_WAR
	.align		4
.L_698:
        /*0074*/ 	.byte	0x04, 0x36
        /*0076*/ 	.short	(.L_700 - .L_699)
.L_699:
        /*0078*/ 	.word	0x00000008
.L_700:


//--------------------- .nv.callgraph             --------------------------
	.section	.nv.callgraph,"",@"SHT_CUDA_CALLGRAPH"
	.align	4
	.sectionentsize	8
	.align		4
        /*0000*/ 	.word	0x00000000
	.align		4
        /*0004*/ 	.word	0xffffffff
	.align		4
        /*0008*/ 	.word	0x00000000
	.align		4
        /*000c*/ 	.word	0xfffffffe
	.align		4
        /*0010*/ 	.word	0x00000000
	.align		4
        /*0014*/ 	.word	0xfffffffd
	.align		4
        /*0018*/ 	.word	0x00000000
	.align		4
        /*001c*/ 	.word	0xfffffffc


//--------------------- .nv.constant4             --------------------------
	.section	.nv.constant4,"a",@progbits
	.align	8
	.align		8
.nv.constant4:
        /*0000*/ 	.dword	_ZN34_INTERNAL_aac368e6_4_k_cu_17edf7804cuda3std3__45__cpo5beginE
	.align		8
        /*0008*/ 	.dword	_ZN34_INTERNAL_aac368e6_4_k_cu_17edf7804cuda3std3__45__cpo3endE
	.align		8
        /*0010*/ 	.dword	_ZN34_INTERNAL_aac368e6_4_k_cu_17edf7804cuda3std3__45__cpo6cbeginE
	.align		8
        /*0018*/ 	.dword	_ZN34_INTERNAL_aac368e6_4_k_cu_17edf7804cuda3std3__45__cpo4cendE
	.align		8
        /*0020*/ 	.dword	_ZN34_INTERNAL_aac368e6_4_k_cu_17edf7804cuda3std3__45__cpo6rbeginE
	.align		8
        /*0028*/ 	.dword	_ZN34_INTERNAL_aac368e6_4_k_cu_17edf7804cuda3std3__45__cpo4rendE
	.align		8
        /*0030*/ 	.dword	_ZN34_INTERNAL_aac368e6_4_k_cu_17edf7804cuda3std3__45__cpo7crbeginE
	.align		8
        /*0038*/ 	.dword	_ZN34_INTERNAL_aac368e6_4_k_cu_17edf7804cuda3std3__45__cpo5crendE
	.align		8
        /*0040*/ 	.dword	_ZN34_INTERNAL_aac368e6_4_k_cu_17edf7804cuda3std3__436_GLOBAL__N__aac368e6_4_k_cu_17edf7806ignoreE
	.align		8
        /*0048*/ 	.dword	_ZN34_INTERNAL_aac368e6_4_k_cu_17edf7804cuda3std3__419piecewise_constructE
	.align		8
        /*0050*/ 	.dword	_ZN34_INTERNAL_aac368e6_4_k_cu_17edf7804cuda3std3__48in_placeE
	.align		8
        /*0058*/ 	.dword	_ZN34_INTERNAL_aac368e6_4_k_cu_17edf7804cuda3std3__420unreachable_sentinelE
	.align		8
        /*0060*/ 	.dword	_ZN34_INTERNAL_aac368e6_4_k_cu_17edf7804cuda3std3__47nulloptE
	.align		8
        /*0068*/ 	.dword	_ZN34_INTERNAL_aac368e6_4_k_cu_17edf7804cuda3std3__48unexpectE
	.align		8
        /*0070*/ 	.dword	_ZN34_INTERNAL_aac368e6_4_k_cu_17edf7804cuda3std6ranges3__45__cpo4swapE
	.align		8
        /*0078*/ 	.dword	_ZN34_INTERNAL_aac368e6_4_k_cu_17edf7804cuda3std6ranges3__45__cpo9iter_moveE
	.align		8
        /*0080*/ 	.dword	_ZN34_INTERNAL_aac368e6_4_k_cu_17edf7804cuda3std6ranges3__45__cpo5beginE
	.align		8
        /*0088*/ 	.dword	_ZN34_INTERNAL_aac368e6_4_k_cu_17edf7804cuda3std6ranges3__45__cpo3endE
	.align		8
        /*0090*/ 	.dword	_ZN34_INTERNAL_aac368e6_4_k_cu_17edf7804cuda3std6ranges3__45__cpo6cbeginE
	.align		8
        /*0098*/ 	.dword	_ZN34_INTERNAL_aac368e6_4_k_cu_17edf7804cuda3std6ranges3__45__cpo4cendE
	.align		8
        /*00a0*/ 	.dword	_ZN34_INTERNAL_aac368e6_4_k_cu_17edf7804cuda3std6ranges3__45__cpo7advanceE
	.align		8
        /*00a8*/ 	.dword	_ZN34_INTERNAL_aac368e6_4_k_cu_17edf7804cuda3std6ranges3__45__cpo9iter_swapE
	.align		8
        /*00b0*/ 	.dword	_ZN34_INTERNAL_aac368e6_4_k_cu_17edf7804cuda3std6ranges3__45__cpo4nextE
	.align		8
        /*00b8*/ 	.dword	_ZN34_INTERNAL_aac368e6_4_k_cu_17edf7804cuda3std6ranges3__45__cpo4prevE
	.align		8
        /*00c0*/ 	.dword	_ZN34_INTERNAL_aac368e6_4_k_cu_17edf7804cuda3std6ranges3__45__cpo4dataE
	.align		8
        /*00c8*/ 	.dword	_ZN34_INTERNAL_aac368e6_4_k_cu_17edf7804cuda3std6ranges3__45__cpo5cdataE
	.align		8
        /*00d0*/ 	.dword	_ZN34_INTERNAL_aac368e6_4_k_cu_17edf7804cuda3std6ranges3__45__cpo4sizeE
	.align		8
        /*00d8*/ 	.dword	_ZN34_INTERNAL_aac368e6_4_k_cu_17edf7804cuda3std6ranges3__45__cpo5ssizeE
	.align		8
        /*00e0*/ 	.dword	_ZN34_INTERNAL_aac368e6_4_k_cu_17edf7804cuda3std6ranges3__45__cpo8distanceE
	.align		8
        /*00e8*/ 	.dword	_ZN34_INTERNAL_aac368e6_4_k_cu_17edf7806thrust24THRUST_300001_SM_1000_NS8cuda_cub3parE
	.align		8
        /*00f0*/ 	.dword	_ZN34_INTERNAL_aac368e6_4_k_cu_17edf7806thrust24THRUST_300001_SM_1000_NS8cuda_cub10par_nosyncE
	.align		8
        /*00f8*/ 	.dword	_ZN34_INTERNAL_aac368e6_4_k_cu_17edf7806thrust24THRUST_300001_SM_1000_NS6system6detail10sequential3seqE
	.align		8
        /*0100*/ 	.dword	_ZN34_INTERNAL_aac368e6_4_k_cu_17edf7806thrust24THRUST_300001_SM_1000_NS6system3cpp3parE
	.align		8
        /*0108*/ 	.dword	_ZN34_INTERNAL_aac368e6_4_k_cu_17edf7806thrust24THRUST_300001_SM_1000_NS12placeholders2_1E
	.align		8
        /*0110*/ 	.dword	_ZN34_INTERNAL_aac368e6_4_k_cu_17edf7806thrust24THRUST_300001_SM_1000_NS12placeholders2_2E
	.align		8
        /*0118*/ 	.dword	_ZN34_INTERNAL_aac368e6_4_k_cu_17edf7806thrust24THRUST_300001_SM_1000_NS12placeholders2_3E
	.align		8
        /*0120*/ 	.dword	_ZN34_INTERNAL_aac368e6_4_k_cu_17edf7806thrust24THRUST_300001_SM_1000_NS12placeholders2_4E
	.align		8
        /*0128*/ 	.dword	_ZN34_INTERNAL_aac368e6_4_k_cu_17edf7806thrust24THRUST_300001_SM_1000_NS12placeholders2_5E
	.align		8
        /*0130*/ 	.dword	_ZN34_INTERNAL_aac368e6_4_k_cu_17edf7806thrust24THRUST_300001_SM_1000_NS12placeholders2_6E
	.align		8
        /*0138*/ 	.dword	_ZN34_INTERNAL_aac368e6_4_k_cu_17edf7806thrust24THRUST_300001_SM_1000_NS12placeholders2_7E
	.align		8
        /*0140*/ 	.dword	_ZN34_INTERNAL_aac368e6_4_k_cu_17edf7806thrust24THRUST_300001_SM_1000_NS12placeholders2_8E
	.align		8
        /*0148*/ 	.dword	_ZN34_INTERNAL_aac368e6_4_k_cu_17edf7806thrust24THRUST_300001_SM_1000_NS12placeholders2_9E
	.align		8
        /*0150*/ 	.dword	_ZN34_INTERNAL_aac368e6_4_k_cu_17edf7806thrust24THRUST_300001_SM_1000_NS12placeholders3_10E
	.align		8
        /*0158*/ 	.dword	_ZN34_INTERNAL_aac368e6_4_k_cu_17edf7806thrust24THRUST_300001_SM_1000_NS3seqE
	.align		8
        /*0160*/ 	.dword	_ZN34_INTERNAL_aac368e6_4_k_cu_17edf7806thrust24THRUST_300001_SM_1000_NS6deviceE


//--------------------- .text._ZN3cub18CUB_300001_SM_10006detail6reduce28DeviceReduceSingleTileKernelINS2_10policy_hubIdyN4cuda3__47maximumIdEEE10Policy1000EPdSB_iS8_ddNS5_3std3__410__identityEEEvT0_T1_T2_T3_T4_T6_ --------------------------
	.section	.text._ZN3cub18CUB_300001_SM_10006detail6reduce28DeviceReduceSingleTileKernelINS2_10policy_hubIdyN4cuda3__47maximumIdEEE10Policy1000EPdSB_iS8_ddNS5_3std3__410__identityEEEvT0_T1_T2_T3_T4_T6_,"ax",@progbits
	.align	128
        .global         _ZN3cub18CUB_300001_SM_10006detail6reduce28DeviceReduceSingleTileKernelINS2_10policy_hubIdyN4cuda3__47maximumIdEEE10Policy1000EPdSB_iS8_ddNS5_3std3__410__identityEEEvT0_T1_T2_T3_T4_T6_
        .type           _ZN3cub18CUB_300001_SM_10006detail6reduce28DeviceReduceSingleTileKernelINS2_10policy_hubIdyN4cuda3__47maximumIdEEE10Policy1000EPdSB_iS8_ddNS5_3std3__410__identityEEEvT0_T1_T2_T3_T4_T6_,@function
        .size           _ZN3cub18CUB_300001_SM_10006detail6reduce28DeviceReduceSingleTileKernelINS2_10policy_hubIdyN4cuda3__47maximumIdEEE10Policy1000EPdSB_iS8_ddNS5_3std3__410__identityEEEvT0_T1_T2_T3_T4_T6_,(.L_x_316 - _ZN3cub18CUB_300001_SM_10006detail6reduce28DeviceReduceSingleTileKernelINS2_10policy_hubIdyN4cuda3__47maximumIdEEE10Policy1000EPdSB_iS8_ddNS5_3std3__410__identityEEEvT0_T1_T2_T3_T4_T6_)
        .other          _ZN3cub18CUB_300001_SM_10006detail6reduce28DeviceReduceSingleTileKernelINS2_10policy_hubIdyN4cuda3__47maximumIdEEE10Policy1000EPdSB_iS8_ddNS5_3std3__410__identityEEEvT0_T1_T2_T3_T4_T6_,@"STO_CUDA_ENTRY STV_DEFAULT"
_ZN3cub18CUB_300001_SM_10006detail6reduce28DeviceReduceSingleTileKernelINS2_10policy_hubIdyN4cuda3__47maximumIdEEE10Policy1000EPdSB_iS8_ddNS5_3std3__410__identityEEEvT0_T1_T2_T3_T4_T6_:
.text._ZN3cub18CUB_300001_SM_10006detail6reduce28DeviceReduceSingleTileKernelINS2_10policy_hubIdyN4cuda3__47maximumIdEEE10Policy1000EPdSB_iS8_ddNS5_3std3__410__identityEEEvT0_T1_T2_T3_T4_T6_:
[----:B------:R-:W-:Y:S01]  /*0000*/  LDC R1, c[0x0][0x37c] ;  /* 0x0000df00ff017b82 */ /* 0x000fe20000000800 */
[----:B------:R-:W0:Y:S01]  /*0010*/  LDCU UR4, c[0x0][0x390] ;  /* 0x00007200ff0477ac */ /* 0x000e220008000800 */
[----:B------:R-:W1:Y:S01]  /*0020*/  LDCU.64 UR6, c[0x0][0x358] ;  /* 0x00006b00ff0677ac */ /* 0x000e620008000a00 */
[----:B0-----:R-:W-:-:S05]  /*0030*/  IMAD.U32 R4, RZ, RZ, UR4 ;  /* 0x00000004ff047e24 */ /* 0x001fca000f8e00ff */
[----:B------:R-:W-:-:S13]  /*0040*/  ISETP.NE.AND P0, PT, R4, RZ, PT ;  /* 0x000000ff0400720c */ /* 0x000fda0003f05270 */
[----:B-1----:R-:W-:Y:S05]  /*0050*/  @P0 BRA `(.L_x_0) ;  /* 0x00000000001c0947 */ /* 0x002fea0003800000 */
[----:B------:R-:W0:Y:S02]  /*0060*/  S2R R0, SR_TID.X ;  /* 0x0000000000007919 */ /* 0x000e240000002100 */
[----:B0-----:R-:W-:-:S13]  /*0070*/  ISETP.NE.AND P0, PT, R0, RZ, PT ;  /* 0x000000ff0000720c */ /* 0x001fda0003f05270 */
[----:B------:R-:W-:Y:S05]  /*0080*/  @P0 EXIT ;  /* 0x000000000000094d */ /* 0x000fea0003800000 */
[----:B------:R-:W0:Y:S08]  /*0090*/  LDC.64 R2, c[0x0][0x388] ;  /* 0x0000e200ff027b82 */ /* 0x000e300000000a00 */
[----:B------:R-:W0:Y:S02]  /*00a0*/  LDC.64 R4, c[0x0][0x398] ;  /* 0x0000e600ff047b82 */ /* 0x000e240000000a00 */
[----:B0-----:R-:W-:Y:S01]  /*00b0*/  STG.E.64 desc[UR6][R2.64], R4 ;  /* 0x0000000402007986 */ /* 0x001fe2000c101b06 */
[----:B------:R-:W-:Y:S05]  /*00c0*/  EXIT ;  /* 0x000000000000794d */ /* 0x000fea0003800000 */
.L_x_0:
[----:B------:R-:W0:Y:S01]  /*00d0*/  LDCU UR4, c[0x0][0x380] ;  /* 0x00007000ff0477ac */ /* 0x000e220008000800 */
[----:B------:R-:W-:Y:S01]  /*00e0*/  BSSY.RECONVERGENT B0, `(.L_x_1) ;  /* 0x00005b3000007945 */ /* 0x000fe20003800200 */
[----:B0-----:R-:W-:-:S09]  /*00f0*/  ULOP3.LUT UP0, URZ, UR4, 0x1f, URZ, 0xc0, !UPT ;  /* 0x0000001f04ff7892 */ /* 0x001fd2000f80c0ff */
[----:B------:R-:W-:Y:S05]  /*0100*/  BRA.U UP0, `(.L_x_2) ;  /* 0x0000002d003c7547 */ /* 0x000fea000b800000 */
[----:B------:R-:W-:-:S13]  /*0110*/  ISETP.GT.AND P0, PT, R4, 0x7ff, PT ;  /* 0x000007ff0400780c */ /* 0x000fda0003f04270 */
[----:B------:R-:W-:Y:S05]  /*0120*/  @P0 BRA `(.L_x_3) ;  /* 0x0000001400e80947 */ /* 0x000fea0003800000 */
[----:B------:R-:W0:Y:S01]  /*0130*/  S2R R3, SR_TID.X ;  /* 0x0000000000037919 */ /* 0x000e220000002100 */
[----:B------:R-:W-:Y:S01]  /*0140*/  BSSY.RECONVERGENT B1, `(.L_x_4) ;  /* 0x0000009000017945 */ /* 0x000fe20003800200 */
[----:B------:R-:W-:Y:S02]  /*0150*/  CS2R R6, SRZ ;  /* 0x0000000000067805 */ /* 0x000fe4000001ff00 */
[----:B0-----:R-:W-:Y:S01]  /*0160*/  ISETP.GE.AND P0, PT, R3, R4, PT ;  /* 0x000000040300720c */ /* 0x001fe20003f06270 */
[----:B------:R-:W-:-:S12]  /*0170*/  IMAD.MOV.U32 R5, RZ, RZ, R3 ;  /* 0x000000ffff057224 */ /* 0x000fd800078e0003 */
[----:B------:R-:W-:Y:S05]  /*0180*/  @P0 BRA `(.L_x_5) ;  /* 0x0000000000100947 */ /* 0x000fea0003800000 */
[----:B------:R-:W0:Y:S02]  /*0190*/  LDC.64 R6, c[0x0][0x380] ;  /* 0x0000e000ff067b82 */ /* 0x000e240000000a00 */
[----:B0-----:R-:W-:-:S06]  /*01a0*/  IMAD.WIDE.U32 R6, R3, 0x8, R6 ;  /* 0x0000000803067825 */ /* 0x001fcc00078e0006 */
[----:B------:R-:W5:Y:S01]  /*01b0*/  LDG.E.64.CONSTANT R6, desc[UR6][R6.64] ;  /* 0x0000000606067981 */ /* 0x000f62000c1e9b00 */
[----:B------:R-:W-:-:S07]  /*01c0*/  VIADD R5, R3, 0x100 ;  /* 0x0000010003057836 */ /* 0x000fce0000000000 */
.L_x_5:
[----:B------:R-:W-:Y:S05]  /*01d0*/  BSYNC.RECONVERGENT B1 ;  /* 0x0000000000017941 */ /* 0x000fea0003800200 */
.L_x_4:
[----:B------:R-:W-:Y:S01]  /*01e0*/  ISETP.GE.AND P0, PT, R5, R4, PT ;  /* 0x000000040500720c */ /* 0x000fe20003f06270 */
[----:B------:R-:W-:-:S12]  /*01f0*/  BSSY.RECONVERGENT B1, `(.L_x_6) ;  /* 0x00000b0000017945 */ /* 0x000fd80003800200 */
[----:B------:R-:W-:Y:S05]  /*0200*/  @P0 BRA `(.L_x_7) ;  /* 0x0000000800b80947 */ /* 0x000fea0003800000 */
[----:B------:R-:W-:Y:S01]  /*0210*/  LOP3.LUT R9, RZ, R5, RZ, 0x33, !PT ;  /* 0x00000005ff097212 */ /* 0x000fe200078e33ff */
[----:B------:R-:W-:Y:S04]  /*0220*/  BSSY.RECONVERGENT B2, `(.L_x_8) ;  /* 0x0000019000027945 */ /* 0x000fe80003800200 */
[----:B------:R-:W-:-:S05]  /*0230*/  IMAD.IADD R0, R9, 0x1, R4 ;  /* 0x0000000109007824 */ /* 0x000fca00078e0204 */
[C---:B------:R-:W-:Y:S02]  /*0240*/  LOP3.LUT R2, R0.reuse, 0x300, RZ, 0xc0, !PT ;  /* 0x0000030000027812 */ /* 0x040fe400078ec0ff */
[----:B------:R-:W-:Y:S02]  /*0250*/  ISETP.GE.U32.AND P0, PT, R0, 0x300, PT ;  /* 0x000003000000780c */ /* 0x000fe40003f06070 */
[----:B------:R-:W-:-:S13]  /*0260*/  ISETP.NE.AND P1, PT, R2, 0x300, PT ;  /* 0x000003000200780c */ /* 0x000fda0003f25270 */
[----:B------:R-:W-:Y:S05]  /*0270*/  @!P1 BRA `(.L_x_9) ;  /* 0x00000000004c9947 */ /* 0x000fea0003800000 */
[----:B------:R-:W0:Y:S01]  /*0280*/  LDC.64 R8, c[0x0][0x380] ;  /* 0x0000e000ff087b82 */ /* 0x000e220000000a00 */
[----:B------:R-:W-:-:S04]  /*0290*/  LEA.HI R0, R0, 0x1, RZ, 0x18 ;  /* 0x0000000100007811 */ /* 0x000fc800078fc0ff */
[----:B------:R-:W-:-:S05]  /*02a0*/  LOP3.LUT R0, R0, 0x3, RZ, 0xc0, !PT ;  /* 0x0000000300007812 */ /* 0x000fca00078ec0ff */
[----:B------:R-:W-:Y:S02]  /*02b0*/  IMAD.MOV R0, RZ, RZ, -R0 ;  /* 0x000000ffff007224 */ /* 0x000fe400078e0a00 */
[----:B0-----:R-:W-:-:S04]  /*02c0*/  IMAD.WIDE.U32 R8, R5, 0x8, R8 ;  /* 0x0000000805087825 */ /* 0x001fc800078e0008 */
[----:B------:R-:W-:Y:S02]  /*02d0*/  IMAD.MOV.U32 R2, RZ, RZ, R8 ;  /* 0x000000ffff027224 */ /* 0x000fe400078e0008 */
[----:B------:R-:W-:-:S07]  /*02e0*/  IMAD.MOV.U32 R11, RZ, RZ, R9 ;  /* 0x000000ffff0b7224 */ /* 0x000fce00078e0009 */
.L_x_10:
[----:B------:R-:W-:Y:S02]  /*02f0*/  IMAD.MOV.U32 R8, RZ, RZ, R2 ;  /* 0x000000ffff087224 */ /* 0x000fe400078e0002 */
[----:B------:R-:W-:-:S06]  /*0300*/  IMAD.MOV.U32 R9, RZ, RZ, R11 ;  /* 0x000000ffff097224 */ /* 0x000fcc00078e000b */
[----:B------:R-:W2:Y:S01]  /*0310*/  LDG.E.64.CONSTANT R8, desc[UR6][R8.64] ;  /* 0x0000000608087981 */ /* 0x000ea2000c1e9b00 */
[----:B------:R-:W-:Y:S01]  /*0320*/  VIADD R0, R0, 0x1 ;  /* 0x0000000100007836 */ /* 0x000fe20000000000 */
[----:B------:R-:W-:Y:S01]  /*0330*/  IADD3 R2, P3, PT, R2, 0x800, RZ ;  /* 0x0000080002027810 */ /* 0x000fe20007f7e0ff */
[----:B------:R-:W-:-:S03]  /*0340*/  VIADD R5, R5, 0x100 ;  /* 0x0000010005057836 */ /* 0x000fc60000000000 */
[----:B------:R-:W-:Y:S01]  /*0350*/  ISETP.NE.AND P2, PT, R0, RZ, PT ;  /* 0x000000ff0000720c */ /* 0x000fe20003f45270 */
[----:B------:R-:W-:Y:S01]  /*0360*/  IMAD.X R11, RZ, RZ, R11, P3 ;  /* 0x000000ffff0b7224 */ /* 0x000fe200018e060b */
[----:B--2--5:R-:W-:-:S06]  /*0370*/  DSETP.GEU.AND P1, PT, R6, R8, PT ;  /* 0x000000080600722a */ /* 0x024fcc0003f2e000 */
[----:B------:R-:W-:Y:S02]  /*0380*/  FSEL R6, R8, R6, !P1 ;  /* 0x0000000608067208 */ /* 0x000fe40004800000 */
[----:B------:R-:W-:-:S03]  /*0390*/  FSEL R7, R9, R7, !P1 ;  /* 0x0000000709077208 */ /* 0x000fc60004800000 */
[----:B------:R-:W-:Y:S05]  /*03a0*/  @P2 BRA `(.L_x_10) ;  /* 0xfffffffc00d02947 */ /* 0x000fea000383ffff */
.L_x_9:
[----:B------:R-:W-:Y:S05]  /*03b0*/  BSYNC.RECONVERGENT B2 ;  /* 0x0000000000027941 */ /* 0x000fea0003800200 */
.L_x_8:
[----:B------:R-:W-:Y:S05]  /*03c0*/  @!P0 BRA `(.L_x_7) ;  /* 0x0000000800488947 */ /* 0x000fea0003800000 */
[----:B------:R-:W-:Y:S01]  /*03d0*/  IMAD.IADD R0, R4, 0x1, -R5 ;  /* 0x0000000104007824 */ /* 0x000fe200078e0a05 */
[----:B------:R-:W-:Y:S01]  /*03e0*/  BSSY.RECONVERGENT B2, `(.L_x_11) ;  /* 0x0000051000027945 */ /* 0x000fe20003800200 */
[----:B------:R-:W-:-:S03]  /*03f0*/  PLOP3.LUT P0, PT, PT, PT, PT, 0x80, 0x8 ;  /* 0x000000000008781c */ /* 0x000fc60003f0f070 */
[----:B------:R-:W-:-:S13]  /*0400*/  ISETP.GT.AND P1, PT, R0, 0xc00, PT ;  /* 0x00000c000000780c */ /* 0x000fda0003f24270 */
[----:B------:R-:W-:Y:S05]  /*0410*/  @!P1 BRA `(.L_x_12) ;  /* 0x0000000400349947 */ /* 0x000fea0003800000 */
[----:B------:R-:W0:Y:S01]  /*0420*/  LDC.64 R8, c[0x0][0x380] ;  /* 0x0000e000ff087b82 */ /* 0x000e220000000a00 */
[----:B------:R-:W-:Y:S01]  /*0430*/  PLOP3.LUT P0, PT, PT, PT, PT, 0x8, 0x80 ;  /* 0x000000000080781c */ /* 0x000fe20003f0e170 */
[----:B------:R-:W-:-:S12]  /*0440*/  VIADD R0, R4, 0xfffff400 ;  /* 0xfffff40004007836 */ /* 0x000fd80000000000 */
.L_x_13:
[----:B0-----:R-:W-:-:S05]  /*0450*/  IMAD.WIDE R30, R5, 0x8, R8 ;  /* 0x00000008051e7825 */ /* 0x001fca00078e0208 */
[----:B------:R-:W2:Y:S04]  /*0460*/  LDG.E.64.CONSTANT R10, desc[UR6][R30.64] ;  /* 0x000000061e0a7981 */ /* 0x000ea8000c1e9b00 */
[----:B------:R-:W3:Y:S04]  /*0470*/  LDG.E.64.CONSTANT R12, desc[UR6][R30.64+0x800] ;  /* 0x000800061e0c7981 */ /* 0x000ee8000c1e9b00 */
[----:B------:R-:W4:Y:S01]  /*0480*/  LDG.E.64.CONSTANT R14, desc[UR6][R30.64+0x1000] ;  /* 0x001000061e0e7981 */ /* 0x000f22000c1e9b00 */
[----:B------:R-:W-:-:S03]  /*0490*/  VIADD R39, R5, 0x400 ;  /* 0x0000040005277836 */ /* 0x000fc60000000000 */
[----:B------:R-:W4:Y:S01]  /*04a0*/  LDG.E.64.CONSTANT R16, desc[UR6][R30.64+0x1800] ;  /* 0x001800061e107981 */ /* 0x000f22000c1e9b00 */
[----:B------:R-:W-:-:S05]  /*04b0*/  IMAD.WIDE R38, R39, 0x8, R8 ;  /* 0x0000000827267825 */ /* 0x000fca00078e0208 */
[----:B------:R-:W4:Y:S04]  /*04c0*/  LDG.E.64.CONSTANT R18, desc[UR6][R38.64] ;  /* 0x0000000626127981 */ /* 0x000f28000c1e9b00 */
[----:B------:R-:W4:Y:S04]  /*04d0*/  LDG.E.64.CONSTANT R20, desc[UR6][R38.64+0x800] ;  /* 0x0008000626147981 */ /* 0x000f28000c1e9b00 */
        /* <DEDUP_REMOVED lines=12> */
[----:B------:R-:W4:Y:S04]  /*05a0*/  LDG.E.64.CONSTANT R38, desc[UR6][R44.64+0x1000] ;  /* 0x001000062c267981 */ /* 0x000f28000c1e9b00 */
[----:B------:R-:W4:Y:S01]  /*05b0*/  LDG.E.64.CONSTANT R40, desc[UR6][R44.64+0x1800] ;  /* 0x001800062c287981 */ /* 0x000f22000c1e9b00 */
[----:B------:R-:W-:-:S05]  /*05c0*/  VIADD R5, R5, 0x1000 ;  /* 0x0000100005057836 */ /* 0x000fca0000000000 */
[----:B------:R-:W-:Y:S01]  /*05d0*/  ISETP.GE.AND P2, PT, R5, R0, PT ;  /* 0x000000000500720c */ /* 0x000fe20003f46270 */
[----:B--2--5:R-:W-:-:S06]  /*05e0*/  DSETP.GEU.AND P1, PT, R6, R10, PT ;  /* 0x0000000a0600722a */ /* 0x024fcc0003f2e000 */
[----:B------:R-:W-:Y:S02]  /*05f0*/  FSEL R6, R10, R6, !P1 ;  /* 0x000000060a067208 */ /* 0x000fe40004800000 */
[----:B------:R-:W-:-:S06]  /*0600*/  FSEL R7, R11, R7, !P1 ;  /* 0x000000070b077208 */ /* 0x000fcc0004800000 */
[----:B---3--:R-:W-:-:S06]  /*0610*/  DSETP.GEU.AND P1, PT, R6, R12, PT ;  /* 0x0000000c0600722a */ /* 0x008fcc0003f2e000 */
[----:B------:R-:W-:Y:S02]  /*0620*/  FSEL R6, R12, R6, !P1 ;  /* 0x000000060c067208 */ /* 0x000fe40004800000 */
[----:B------:R-:W-:-:S06]  /*0630*/  FSEL R7, R13, R7, !P1 ;  /* 0x000000070d077208 */ /* 0x000fcc0004800000 */
[----:B----4-:R-:W-:-:S06]  /*0640*/  DSETP.GEU.AND P1, PT, R6, R14, PT ;  /* 0x0000000e0600722a */ /* 0x010fcc0003f2e000 */
[----:B------:R-:W-:Y:S02]  /*0650*/  FSEL R6, R14, R6, !P1 ;  /* 0x000000060e067208 */ /* 0x000fe40004800000 */
[----:B------:R-:W-:-:S06]  /*0660*/  FSEL R7, R15, R7, !P1 ;  /* 0x000000070f077208 */ /* 0x000fcc0004800000 */
[----:B------:R-:W-:-:S06]  /*0670*/  DSETP.GEU.AND P1, PT, R6, R16, PT ;  /* 0x000000100600722a */ /* 0x000fcc0003f2e000 */
        /* <DEDUP_REMOVED lines=37> */
[----:B------:R-:W-:Y:S01]  /*08d0*/  FSEL R7, R41, R7, !P1 ;  /* 0x0000000729077208 */ /* 0x000fe20004800000 */
[----:B------:R-:W-:Y:S06]  /*08e0*/  @!P2 BRA `(.L_x_13) ;  /* 0xfffffff800d8a947 */ /* 0x000fec000383ffff */
.L_x_12:
[----:B------:R-:W-:Y:S05]  /*08f0*/  BSYNC.RECONVERGENT B2 ;  /* 0x0000000000027941 */ /* 0x000fea0003800200 */
.L_x_11:
[----:B------:R-:W-:Y:S01]  /*0900*/  IMAD.IADD R0, R4, 0x1, -R5 ;  /* 0x0000000104007824 */ /* 0x000fe200078e0a05 */
[----:B------:R-:W-:Y:S04]  /*0910*/  BSSY.RECONVERGENT B2, `(.L_x_14) ;  /* 0x0000029000027945 */ /* 0x000fe80003800200 */
[----:B------:R-:W-:-:S13]  /*0920*/  ISETP.GT.AND P1, PT, R0, 0x400, PT ;  /* 0x000004000000780c */ /* 0x000fda0003f24270 */
[----:B------:R-:W-:Y:S05]  /*0930*/  @!P1 BRA `(.L_x_15) ;  /* 0x0000000000989947 */ /* 0x000fea0003800000 */
[----:B------:R-:W0:Y:S02]  /*0940*/  LDC.64 R18, c[0x0][0x380] ;  /* 0x0000e000ff127b82 */ /* 0x000e240000000a00 */
        /* <DEDUP_REMOVED lines=11> */
[----:B------:R-:W-:Y:S01]  /*0a00*/  VIADD R5, R5, 0x800 ;  /* 0x0000080005057836 */ /* 0x000fe20000000000 */
        /* <DEDUP_REMOVED lines=20> */
[----:B------:R-:W-:Y:S02]  /*0b50*/  FSEL R7, R25, R7, !P0 ;  /* 0x0000000719077208 */ /* 0x000fe40004000000 */
[----:B------:R-:W-:-:S04]  /*0b60*/  PLOP3.LUT P0, PT, PT, PT, PT, 0x8, 0x80 ;  /* 0x000000000080781c */ /* 0x000fc80003f0e170 */
[----:B------:R-:W-:-:S06]  /*0b70*/  DSETP.GEU.AND P1, PT, R6, R26, PT ;  /* 0x0000001a0600722a */ /* 0x000fcc0003f2e000 */
[----:B------:R-:W-:Y:S02]  /*0b80*/  FSEL R6, R26, R6, !P1 ;  /* 0x000000061a067208 */ /* 0x000fe40004800000 */
[----:B------:R-:W-:-:S07]  /*0b90*/  FSEL R7, R27, R7, !P1 ;  /* 0x000000071b077208 */ /* 0x000fce0004800000 */
.L_x_15:
[----:B------:R-:W-:Y:S05]  /*0ba0*/  BSYNC.RECONVERGENT B2 ;  /* 0x0000000000027941 */ /* 0x000fea0003800200 */
.L_x_14:
[----:B------:R-:W-:-:S13]  /*0bb0*/  ISETP.LT.OR P0, PT, R5, R4, P0 ;  /* 0x000000040500720c */ /* 0x000fda0000701670 */
[----:B------:R-:W-:Y:S05]  /*0bc0*/  @!P0 BRA `(.L_x_7) ;  /* 0x0000000000488947 */ /* 0x000fea0003800000 */
[----:B------:R-:W0:Y:S02]  /*0bd0*/  LDC.64 R8, c[0x0][0x380] ;  /* 0x0000e000ff087b82 */ /* 0x000e240000000a00 */
[----:B0-----:R-:W-:-:S05]  /*0be0*/  IMAD.WIDE R8, R5, 0x8, R8 ;  /* 0x0000000805087825 */ /* 0x001fca00078e0208 */
[----:B------:R-:W2:Y:S04]  /*0bf0*/  LDG.E.64.CONSTANT R10, desc[UR6][R8.64] ;  /* 0x00000006080a7981 */ /* 0x000ea8000c1e9b00 */
[----:B------:R-:W3:Y:S04]  /*0c00*/  LDG.E.64.CONSTANT R12, desc[UR6][R8.64+0x800] ;  /* 0x00080006080c7981 */ /* 0x000ee8000c1e9b00 */
[----:B------:R-:W4:Y:S04]  /*0c10*/  LDG.E.64.CONSTANT R14, desc[UR6][R8.64+0x1000] ;  /* 0x00100006080e7981 */ /* 0x000f28000c1e9b00 */
[----:B------:R-:W4:Y:S01]  /*0c20*/  LDG.E.64.CONSTANT R16, desc[UR6][R8.64+0x1800] ;  /* 0x0018000608107981 */ /* 0x000f22000c1e9b00 */
        /* <DEDUP_REMOVED lines=11> */
[----:B------:R-:W-:-:S07]  /*0ce0*/  FSEL R7, R17, R7, !P0 ;  /* 0x0000000711077208 */ /* 0x000fce0004000000 */
.L_x_7:
[----:B------:R-:W-:Y:S05]  /*0cf0*/  BSYNC.RECONVERGENT B1 ;  /* 0x0000000000017941 */ /* 0x000fea0003800200 */
.L_x_6:
[----:B------:R-:W-:-:S13]  /*0d00*/  ISETP.GE.AND P0, PT, R4, 0x100, PT ;  /* 0x000001000400780c */ /* 0x000fda0003f06270 */
[----:B------:R-:W-:Y:S05]  /*0d10*/  @!P0 BRA `(.L_x_16) ;  /* 0x00000004003c8947 */ /* 0x000fea0003800000 */
[----:B------:R-:W0:Y:S01]  /*0d20*/  S2R R8, SR_LANEID ;  /* 0x0000000000087919 */ /* 0x000e220000000000 */
[----:B-----5:R-:W-:Y:S04]  /*0d30*/  SHFL.DOWN PT, R4, R6, 0x1, 0x1f ;  /* 0x08201f0006047f89 */ /* 0x020fe800000e0000 */
[----:B------:R-:W1:Y:S02]  /*0d40*/  SHFL.DOWN PT, R5, R7, 0x1, 0x1f ;  /* 0x08201f0007057f89 */ /* 0x000e6400000e0000 */
[----:B-1----:R-:W-:Y:S01]  /*0d50*/  DSETP.GEU.AND P1, PT, R6, R4, PT ;  /* 0x000000040600722a */ /* 0x002fe20003f2e000 */
[C---:B0-----:R-:W-:Y:S02]  /*0d60*/  ISETP.GT.AND P0, PT, R8.reuse, 0x1e, PT ;  /* 0x0000001e0800780c */ /* 0x041fe40003f04270 */
[----:B------:R-:W-:-:S03]  /*0d70*/  ISETP.NE.AND P2, PT, R8, RZ, PT ;  /* 0x000000ff0800720c */ /* 0x000fc60003f45270 */
[----:B------:R-:W-:Y:S02]  /*0d80*/  FSEL R9, R4, R6, !P1 ;  /* 0x0000000604097208 */ /* 0x000fe40004800000 */
[----:B------:R-:W-:Y:S02]  /*0d90*/  FSEL R5, R5, R7, !P1 ;  /* 0x0000000705057208 */ /* 0x000fe40004800000 */
[----:B------:R-:W-:Y:S02]  /*0da0*/  FSEL R6, R6, R9, P0 ;  /* 0x0000000906067208 */ /* 0x000fe40000000000 */
[----:B------:R-:W-:Y:S02]  /*0db0*/  FSEL R11, R7, R5, P0 ;  /* 0x00000005070b7208 */ /* 0x000fe40000000000 */
[----:B------:R-:W-:Y:S01]  /*0dc0*/  ISETP.GT.AND P0, PT, R8, 0x1d, PT ;  /* 0x0000001d0800780c */ /* 0x000fe20003f04270 */
[----:B------:R-:W-:Y:S01]  /*0dd0*/  SHFL.DOWN PT, R4, R6, 0x2, 0x1f ;  /* 0x08401f0006047f89 */ /* 0x000fe200000e0000 */
[----:B------:R-:W-:Y:S01]  /*0de0*/  @!P2 MOV R2, 0x400 ;  /* 0x000004000002a802 */ /* 0x000fe20000000f00 */
[----:B------:R-:W-:Y:S01]  /*0df0*/  IMAD.MOV.U32 R7, RZ, RZ, R11 ;  /* 0x000000ffff077224 */ /* 0x000fe200078e000b */
[----:B------:R-:W-:Y:S01]  /*0e00*/  @!P2 SHF.R.U32.HI R0, RZ, 0x2, R3 ;  /* 0x00000002ff00a819 */ /* 0x000fe20000011603 */
[----:B------:R-:W0:Y:S03]  /*0e10*/  SHFL.DOWN PT, R5, R11, 0x2, 0x1f ;  /* 0x08401f000b057f89 */ /* 0x000e2600000e0000 */
[----:B------:R-:W-:Y:S01]  /*0e20*/  @!P2 LOP3.LUT R0, R0, 0xf8, RZ, 0xc0, !PT ;  /* 0x000000f80000a812 */ /* 0x000fe200078ec0ff */
[----:B------:R-:W1:Y:S01]  /*0e30*/  @!P2 S2R R9, SR_CgaCtaId ;  /* 0x000000000009a919 */ /* 0x000e620000008800 */
[----:B0-----:R-:W-:-:S06]  /*0e40*/  DSETP.GEU.AND P1, PT, R6, R4, PT ;  /* 0x000000040600722a */ /* 0x001fcc0003f2e000 */
[----:B------:R-:W-:Y:S02]  /*0e50*/  @!P0 FSEL R6, R4, R6, !P1 ;  /* 0x0000000604068208 */ /* 0x000fe40004800000 */
[----:B------:R-:W-:Y:S02]  /*0e60*/  @!P0 FSEL R11, R5, R11, !P1 ;  /* 0x0000000b050b8208 */ /* 0x000fe40004800000 */
[----:B------:R-:W-:Y:S01]  /*0e70*/  ISETP.GT.AND P0, PT, R8, 0x1b, PT ;  /* 0x0000001b0800780c */ /* 0x000fe20003f04270 */
[----:B------:R-:W-:Y:S02]  /*0e80*/  SHFL.DOWN PT, R4, R6, 0x4, 0x1f ;  /* 0x08801f0006047f89 */ /* 0x000fe400000e0000 */
[----:B------:R-:W-:Y:S02]  /*0e90*/  IMAD.MOV.U32 R7, RZ, RZ, R11 ;  /* 0x000000ffff077224 */ /* 0x000fe400078e000b */
[----:B------:R-:W0:Y:S04]  /*0ea0*/  SHFL.DOWN PT, R5, R11, 0x4, 0x1f ;  /* 0x08801f000b057f89 */ /* 0x000e2800000e0000 */
        /* <DEDUP_REMOVED lines=14> */
[----:B0-----:R-:W-:Y:S01]  /*0f90*/  DSETP.GEU.AND P0, PT, R6, R4, PT ;  /* 0x000000040600722a */ /* 0x001fe20003f0e000 */
[----:B-1----:R-:W-:-:S05]  /*0fa0*/  @!P2 LEA R7, R9, R2, 0x18 ;  /* 0x000000020907a211 */ /* 0x002fca00078ec0ff */
[----:B------:R-:W-:Y:S01]  /*0fb0*/  FSEL R4, R4, R6, !P0 ;  /* 0x0000000604047208 */ /* 0x000fe20004000000 */
[----:B------:R-:W-:Y:S01]  /*0fc0*/  @!P2 IMAD.IADD R9, R0, 0x1, R7 ;  /* 0x000000010009a824 */ /* 0x000fe200078e0207 */
[----:B------:R-:W-:Y:S02]  /*0fd0*/  FSEL R5, R5, R11, !P0 ;  /* 0x0000000b05057208 */ /* 0x000fe40004000000 */
[----:B------:R-:W-:Y:S02]  /*0fe0*/  ISETP.NE.AND P0, PT, R3, RZ, PT ;  /* 0x000000ff0300720c */ /* 0x000fe40003f05270 */
[----:B------:R-:W-:Y:S01]  /*0ff0*/  FSEL R6, R6, R4, P1 ;  /* 0x0000000406067208 */ /* 0x000fe20000800000 */
[----:B------:R3:W-:Y:S01]  /*1000*/  @!P2 STS.64 [R9+0x8], R4 ;  /* 0x000008040900a388 */ /* 0x0007e20000000a00 */
[----:B------:R-:W-:Y:S01]  /*1010*/  FSEL R7, R11, R5, P1 ;  /* 0x000000050b077208 */ /* 0x000fe20000800000 */
[----:B------:R-:W-:Y:S08]  /*1020*/  BAR.SYNC.DEFER_BLOCKING 0x0 ;  /* 0x0000000000007b1d */ /* 0x000ff00000010000 */
[----:B------:R-:W-:Y:S05]  /*1030*/  @P0 BRA `(.L_x_17) ;  /* 0x0000004800f40947 */ /* 0x000fea0003800000 */
[----:B------:R-:W0:Y:S01]  /*1040*/  S2UR UR5, SR_CgaCtaId ;  /* 0x00000000000579c3 */ /* 0x000e220000008800 */
[----:B------:R-:W-:Y:S02]  /*1050*/  UMOV UR4, 0x400 ;  /* 0x0000040000047882 */ /* 0x000fe40000000000 */
[----:B0-----:R-:W-:-:S09]  /*1060*/  ULEA UR4, UR5, UR4, 0x18 ;  /* 0x0000000405047291 */ /* 0x001fd2000f8ec0ff */
[----:B---3--:R-:W0:Y:S04]  /*1070*/  LDS.128 R8, [UR4+0x10] ;  /* 0x00001004ff087984 */ /* 0x008e280008000c00 */
[----:B------:R-:W1:Y:S01]  /*1080*/  LDS.128 R12, [UR4+0x20] ;  /* 0x00002004ff0c7984 */ /* 0x000e620008000c00 */
[----:B0-----:R-:W-:-:S06]  /*1090*/  DSETP.GEU.AND P1, PT, R6, R8, PT ;  /* 0x000000080600722a */ /* 0x001fcc0003f2e000 */
[----:B------:R-:W-:Y:S02]  /*10a0*/  FSEL R2, R8, R6, !P1 ;  /* 0x0000000608027208 */ /* 0x000fe40004800000 */
[----:B------:R-:W-:Y:S02]  /*10b0*/  FSEL R3, R9, R7, !P1 ;  /* 0x0000000709037208 */ /* 0x000fe40004800000 */
[----:B------:R-:W0:Y:S04]  /*10c0*/  LDS.128 R4, [UR4+0x30] ;  /* 0x00003004ff047984 */ /* 0x000e280008000c00 */
[----:B------:R-:W-:-:S06]  /*10d0*/  DSETP.GEU.AND P1, PT, R2, R10, PT ;  /* 0x0000000a0200722a */ /* 0x000fcc0003f2e000 */
[----:B------:R-:W-:Y:S02]  /*10e0*/  FSEL R2, R10, R2, !P1 ;  /* 0x000000020a027208 */ /* 0x000fe40004800000 */
[----:B------:R-:W-:-:S06]  /*10f0*/  FSEL R3, R11, R3, !P1 ;  /* 0x000000030b037208 */ /* 0x000fcc0004800000 */
[----:B-1----:R-:W-:-:S06]  /*1100*/  DSETP.GEU.AND P1, PT, R2, R12, PT ;  /* 0x0000000c0200722a */ /* 0x002fcc0003f2e000 */
[----:B------:R-:W-:Y:S02]  /*1110*/  FSEL R8, R12, R2, !P1 ;  /* 0x000000020c087208 */ /* 0x000fe40004800000 */
[----:B------:R-:W-:Y:S02]  /*1120*/  FSEL R9, R13, R3, !P1 ;  /* 0x000000030d097208 */ /* 0x000fe40004800000 */
[----:B------:R-:W1:Y:S04]  /*1130*/  LDS.64 R2, [UR4+0x40] ;  /* 0x00004004ff027984 */ /* 0x000e680008000a00 */
[----:B------:R-:W-:-:S06]  /*1140*/  DSETP.GEU.AND P1, PT, R8, R14, PT ;  /* 0x0000000e0800722a */ /* 0x000fcc0003f2e000 */
[----:B------:R-:W-:Y:S02]  /*1150*/  FSEL R8, R14, R8, !P1 ;  /* 0x000000080e087208 */ /* 0x000fe40004800000 */
[----:B------:R-:W-:-:S06]  /*1160*/  FSEL R9, R15, R9, !P1 ;  /* 0x000000090f097208 */ /* 0x000fcc0004800000 */
[----:B0-----:R-:W-:-:S06]  /*1170*/  DSETP.GEU.AND P1, PT, R8, R4, PT ;  /* 0x000000040800722a */ /* 0x001fcc0003f2e000 */
[----:B------:R-:W-:Y:S02]  /*1180*/  FSEL R4, R4, R8, !P1 ;  /* 0x0000000804047208 */ /* 0x000fe40004800000 */
[----:B------:R-:W-:-:S06]  /*1190*/  FSEL R5, R5, R9, !P1 ;  /* 0x0000000905057208 */ /* 0x000fcc0004800000 */
[----:B------:R-:W-:-:S06]  /*11a0*/  DSETP.GEU.AND P1, PT, R4, R6, PT ;  /* 0x000000060400722a */ /* 0x000fcc0003f2e000 */
[----:B------:R-:W-:Y:S02]  /*11b0*/  FSEL R4, R6, R4, !P1 ;  /* 0x0000000406047208 */ /* 0x000fe40004800000 */
[----:B------:R-:W-:-:S06]  /*11c0*/  FSEL R5, R7, R5, !P1 ;  /* 0x0000000507057208 */ /* 0x000fcc0004800000 */
[----:B-1----:R-:W-:-:S06]  /*11d0*/  DSETP.GEU.AND P1, PT, R4, R2, PT ;  /* 0x000000020400722a */ /* 0x002fcc0003f2e000 */
[----:B------:R-:W-:Y:S02]  /*11e0*/  FSEL R6, R2, R4, !P1 ;  /* 0x0000000402067208 */ /* 0x000fe40004800000 */
[----:B------:R-:W-:Y:S01]  /*11f0*/  FSEL R7, R3, R5, !P1 ;  /* 0x0000000503077208 */ /* 0x000fe20004800000 */
[----:B------:R-:W-:Y:S06]  /*1200*/  BRA `(.L_x_17) ;  /* 0x0000004800807947 */ /* 0x000fec0003800000 */
.L_x_16:
[----:B------:R-:W-:Y:S01]  /*1210*/  LOP3.LUT R0, R3, 0x3e0, RZ, 0xc0, !PT ;  /* 0x000003e003007812 */ /* 0x000fe200078ec0ff */
[----:B------:R-:W0:Y:S03]  /*1220*/  S2R R10, SR_LANEID ;  /* 0x00000000000a7919 */ /* 0x000e260000000000 */
[----:B------:R-:W-:Y:S01]  /*1230*/  LOP3.LUT R9, RZ, R0, RZ, 0x33, !PT ;  /* 0x00000000ff097212 */ /* 0x000fe200078e33ff */
[----:B------:R-:W-:-:S04]  /*1240*/  VIADD R5, R0, 0x20 ;  /* 0x0000002000057836 */ /* 0x000fc80000000000 */
[----:B------:R-:W-:Y:S01]  /*1250*/  IMAD.IADD R9, R9, 0x1, R4 ;  /* 0x0000000109097824 */ /* 0x000fe200078e0204 */
[----:B------:R-:W-:-:S04]  /*1260*/  ISETP.GT.AND P0, PT, R5, R4, PT ;  /* 0x000000040500720c */ /* 0x000fc80003f04270 */
[----:B------:R-:W-:-:S05]  /*1270*/  SEL R5, R9, 0x1f, P0 ;  /* 0x0000001f09057807 */ /* 0x000fca0000000000 */
[----:B-----5:R-:W-:Y:S04]  /*1280*/  SHFL.DOWN PT, R8, R6, 0x1, R5 ;  /* 0x0820000006087989 */ /* 0x020fe800000e0005 */
[----:B------:R-:W1:Y:S01]  /*1290*/  SHFL.DOWN PT, R9, R7, 0x1, R5 ;  /* 0x0820000007097989 */ /* 0x000e6200000e0005 */
[C---:B0-----:R-:W-:Y:S01]  /*12a0*/  ISETP.GE.AND P0, PT, R10.reuse, R5, PT ;  /* 0x000000050a00720c */ /* 0x041fe20003f06270 */
[----:B------:R-:W-:Y:S01]  /*12b0*/  VIADD R0, R10, 0x2 ;  /* 0x000000020a007836 */ /* 0x000fe20000000000 */
[----:B-1----:R-:W-:-:S06]  /*12c0*/  DSETP.GEU.AND P1, PT, R6, R8, PT ;  /* 0x000000080600722a */ /* 0x002fcc0003f2e000 */
[-C--:B------:R-:W-:Y:S02]  /*12d0*/  FSEL R11, R8, R6.reuse, !P1 ;  /* 0x00000006080b7208 */ /* 0x080fe40004800000 */
[-C--:B------:R-:W-:Y:S02]  /*12e0*/  FSEL R9, R9, R7.reuse, !P1 ;  /* 0x0000000709097208 */ /* 0x080fe40004800000 */
[----:B------:R-:W-:Y:S02]  /*12f0*/  FSEL R2, R11, R6, !P0 ;  /* 0x000000060b027208 */ /* 0x000fe40004000000 */
[----:B------:R-:W-:Y:S02]  /*1300*/  FSEL R11, R9, R7, !P0 ;  /* 0x00000007090b7208 */ /* 0x000fe40004000000 */
[----:B------:R-:W-:Y:S01]  /*1310*/  ISETP.GT.AND P0, PT, R0, R5, PT ;  /* 0x000000050000720c */ /* 0x000fe20003f04270 */
[----:B------:R-:W-:Y:S01]  /*1320*/  SHFL.DOWN PT, R8, R2, 0x2, R5 ;  /* 0x0840000002087989 */ /* 0x000fe200000e0005 */
[----:B------:R-:W-:-:S02]  /*1330*/  IMAD.MOV.U32 R6, RZ, RZ, R2 ;  /* 0x000000ffff067224 */ /* 0x000fc400078e0002 */
[----:B------:R-:W-:Y:S01]  /*1340*/  IMAD.MOV.U32 R7, RZ, RZ, R11 ;  /* 0x000000ffff077224 */ /* 0x000fe200078e000b */
[----:B------:R-:W0:Y:S01]  /*1350*/  SHFL.DOWN PT, R9, R11, 0x2, R5 ;  /* 0x084000000b097989 */ /* 0x000e2200000e0005 */
[----:B------:R-:W-:-:S04]  /*1360*/  VIADD R0, R10, 0x4 ;  /* 0x000000040a007836 */ /* 0x000fc80000000000 */
[----:B0-----:R-:W-:-:S06]  /*1370*/  DSETP.GEU.AND P1, PT, R6, R8, PT ;  /* 0x000000080600722a */ /* 0x001fcc0003f2e000 */
[----:B------:R-:W-:Y:S02]  /*1380*/  @!P0 FSEL R2, R8, R2, !P1 ;  /* 0x0000000208028208 */ /* 0x000fe40004800000 */
[----:B------:R-:W-:Y:S02]  /*1390*/  @!P0 FSEL R11, R9, R11, !P1 ;  /* 0x0000000b090b8208 */ /* 0x000fe40004800000 */
[----:B------:R-:W-:Y:S01]  /*13a0*/  ISETP.GT.AND P0, PT, R0, R5, PT ;  /* 0x000000050000720c */ /* 0x000fe20003f04270 */
[----:B------:R-:W-:Y:S01]  /*13b0*/  SHFL.DOWN PT, R6, R2, 0x4, R5 ;  /* 0x0880000002067989 */ /* 0x000fe200000e0005 */
[----:B------:R-:W-:Y:S02]  /*13c0*/  IMAD.MOV.U32 R8, RZ, RZ, R2 ;  /* 0x000000ffff087224 */ /* 0x000fe400078e0002 */
        /* <DEDUP_REMOVED lines=8> */
[----:B------:R-:W-:Y:S01]  /*1450*/  IMAD.MOV.U32 R8, RZ, RZ, R2 ;  /* 0x000000ffff087224 */ /* 0x000fe200078e0002 */
[C---:B------:R-:W-:Y:S01]  /*1460*/  ISETP.NE.AND P0, PT, R10.reuse, RZ, PT ;  /* 0x000000ff0a00720c */ /* 0x040fe20003f05270 */
[----:B------:R-:W-:Y:S01]  /*1470*/  IMAD.MOV.U32 R9, RZ, RZ, R11 ;  /* 0x000000ffff097224 */ /* 0x000fe200078e000b */
[----:B------:R-:W0:Y:S01]  /*1480*/  SHFL.DOWN PT, R7, R11, 0x8, R5 ;  /* 0x090000000b077989 */ /* 0x000e2200000e0005 */
[----:B------:R-:W-:-:S10]  /*1490*/  VIADD R0, R10, 0x10 ;  /* 0x000000100a007836 */ /* 0x000fd40000000000 */
[----:B------:R-:W1:Y:S01]  /*14a0*/  @!P0 S2R R13, SR_CgaCtaId ;  /* 0x00000000000d8919 */ /* 0x000e620000008800 */
[----:B0-----:R-:W-:-:S06]  /*14b0*/  DSETP.GEU.AND P2, PT, R8, R6, PT ;  /* 0x000000060800722a */ /* 0x001fcc0003f4e000 */
[----:B------:R-:W-:Y:S02]  /*14c0*/  @!P1 FSEL R2, R6, R2, !P2 ;  /* 0x0000000206029208 */ /* 0x000fe40005000000 */
[----:B------:R-:W-:Y:S02]  /*14d0*/  @!P1 FSEL R11, R7, R11, !P2 ;  /* 0x0000000b070b9208 */ /* 0x000fe40005000000 */
[----:B------:R-:W-:Y:S01]  /*14e0*/  ISETP.GT.AND P1, PT, R0, R5, PT ;  /* 0x000000050000720c */ /* 0x000fe20003f24270 */
[----:B------:R-:W-:Y:S01]  /*14f0*/  SHFL.DOWN PT, R6, R2, 0x10, R5 ;  /* 0x0a00000002067989 */ /* 0x000fe200000e0005 */
[----:B------:R-:W-:Y:S01]  /*1500*/  IMAD.MOV.U32 R8, RZ, RZ, R2 ;  /* 0x000000ffff087224 */ /* 0x000fe200078e0002 */
[----:B------:R-:W-:Y:S01]  /*1510*/  @!P0 SHF.R.U32.HI R0, RZ, 0x2, R3 ;  /* 0x00000002ff008819 */ /* 0x000fe20000011603 */
[----:B------:R-:W-:Y:S01]  /*1520*/  IMAD.MOV.U32 R9, RZ, RZ, R11 ;  /* 0x000000ffff097224 */ /* 0x000fe200078e000b */
[----:B------:R-:W0:Y:S02]  /*1530*/  SHFL.DOWN PT, R7, R11, 0x10, R5 ;  /* 0x0a0000000b077989 */ /* 0x000e2400000e0005 */
[----:B------:R-:W-:-:S03]  /*1540*/  @!P0 LOP3.LUT R0, R0, 0xf8, RZ, 0xc0, !PT ;  /* 0x000000f800008812 */ /* 0x000fc600078ec0ff */
[----:B0-----:R-:W-:Y:S01]  /*1550*/  DSETP.GEU.AND P2, PT, R8, R6, PT ;  /* 0x000000060800722a */ /* 0x001fe20003f4e000 */
[----:B------:R-:W-:-:S04]  /*1560*/  @!P0 MOV R8, 0x400 ;  /* 0x0000040000088802 */ /* 0x000fc80000000f00 */
[----:B-1----:R-:W-:Y:S02]  /*1570*/  @!P0 LEA R13, R13, R8, 0x18 ;  /* 0x000000080d0d8211 */ /* 0x002fe400078ec0ff */
[----:B------:R-:W-:Y:S02]  /*1580*/  @!P1 FSEL R2, R6, R2, !P2 ;  /* 0x0000000206029208 */ /* 0x000fe40005000000 */
[----:B------:R-:W-:Y:S01]  /*1590*/  @!P1 FSEL R11, R7, R11, !P2 ;  /* 0x0000000b070b9208 */ /* 0x000fe20005000000 */
[----:B------:R-:W-:Y:S02]  /*15a0*/  @!P0 IMAD.IADD R13, R0, 0x1, R13 ;  /* 0x00000001000d8824 */ /* 0x000fe400078e020d */
[----:B------:R-:W-:Y:S02]  /*15b0*/  IMAD.MOV.U32 R6, RZ, RZ, R2 ;  /* 0x000000ffff067224 */ /* 0x000fe400078e0002 */
[----:B------:R-:W-:-:S05]  /*15c0*/  IMAD.MOV.U32 R7, RZ, RZ, R11 ;  /* 0x000000ffff077224 */ /* 0x000fca00078e000b */
[----:B------:R3:W-:Y:S01]  /*15d0*/  @!P0 STS.64 [R13+0x8], R6 ;  /* 0x000008060d008388 */ /* 0x0007e20000000a00 */
[----:B------:R-:W-:Y:S01]  /*15e0*/  BAR.SYNC.DEFER_BLOCKING 0x0 ;  /* 0x0000000000007b1d */ /* 0x000fe20000010000 */
[----:B------:R-:W-:-:S13]  /*15f0*/  ISETP.NE.AND P0, PT, R3, RZ, PT ;  /* 0x000000ff0300720c */ /* 0x000fda0003f05270 */
[----:B---3--:R-:W-:Y:S05]  /*1600*/  @P0 BRA `(.L_x_17) ;  /* 0x0000004400800947 */ /* 0x008fea0003800000 */
[----:B------:R-:W0:Y:S01]  /*1610*/  S2UR UR5, SR_CgaCtaId ;  /* 0x00000000000579c3 */ /* 0x000e220000008800 */
[----:B------:R-:W-:Y:S01]  /*1620*/  UMOV UR4, 0x400 ;  /* 0x0000040000047882 */ /* 0x000fe20000000000 */
[----:B------:R-:W-:Y:S01]  /*1630*/  ISETP.GT.AND P2, PT, R4, 0x20, PT ;  /* 0x000000200400780c */ /* 0x000fe20003f44270 */
[----:B0-----:R-:W-:-:S09]  /*1640*/  ULEA UR4, UR5, UR4, 0x18 ;  /* 0x0000000405047291 */ /* 0x001fd2000f8ec0ff */
[----:B------:R-:W0:Y:S04]  /*1650*/  LDS.128 R16, [UR4+0x10] ;  /* 0x00001004ff107984 */ /* 0x000e280008000c00 */
[----:B------:R-:W1:Y:S04]  /*1660*/  LDS.128 R12, [UR4+0x20] ;  /* 0x00002004ff0c7984 */ /* 0x000e680008000c00 */
[----:B------:R-:W2:Y:S01]  /*1670*/  LDS.128 R8, [UR4+0x30] ;  /* 0x00003004ff087984 */ /* 0x000ea20008000c00 */
[----:B0-----:R-:W-:-:S06]  /*1680*/  DSETP.GEU.AND P1, PT, R6, R16, PT ;  /* 0x000000100600722a */ /* 0x001fcc0003f2e000 */
[-C--:B------:R-:W-:Y:S02]  /*1690*/  FSEL R3, R16, R6.reuse, !P1 ;  /* 0x0000000610037208 */ /* 0x080fe40004800000 */
[-C--:B------:R-:W-:Y:S02]  /*16a0*/  FSEL R17, R17, R7.reuse, !P1 ;  /* 0x0000000711117208 */ /* 0x080fe40004800000 */
[----:B------:R-:W-:Y:S02]  /*16b0*/  FSEL R6, R3, R6, P2 ;  /* 0x0000000603067208 */ /* 0x000fe40001000000 */
[----:B------:R-:W-:Y:S02]  /*16c0*/  FSEL R7, R17, R7, P2 ;  /* 0x0000000711077208 */ /* 0x000fe40001000000 */
[C---:B------:R-:W-:Y:S01]  /*16d0*/  ISETP.GT.AND P1, PT, R4.reuse, 0x40, PT ;  /* 0x000000400400780c */ /* 0x040fe20003f24270 */
[----:B------:R-:W-:Y:S01]  /*16e0*/  IMAD.MOV.U32 R2, RZ, RZ, R6 ;  /* 0x000000ffff027224 */ /* 0x000fe200078e0006 */
[----:B------:R-:W-:Y:S01]  /*16f0*/  ISETP.GT.AND P2, PT, R4, 0x60, PT ;  /* 0x000000600400780c */ /* 0x000fe20003f44270 */
[----:B------:R-:W-:-:S06]  /*1700*/  IMAD.MOV.U32 R3, RZ, RZ, R7 ;  /* 0x000000ffff037224 */ /* 0x000fcc00078e0007 */
[----:B------:R-:W-:-:S06]  /*1710*/  DSETP.GEU.AND P3, PT, R2, R18, PT ;  /* 0x000000120200722a */ /* 0x000fcc0003f6e000 */
[----:B------:R-:W-:Y:S02]  /*1720*/  @P1 FSEL R6, R18, R6, !P3 ;  /* 0x0000000612061208 */ /* 0x000fe40005800000 */
[----:B------:R-:W-:Y:S02]  /*1730*/  @P1 FSEL R7, R19, R7, !P3 ;  /* 0x0000000713071208 */ /* 0x000fe40005800000 */
[----:B------:R-:W-:Y:S01]  /*1740*/  ISETP.GT.AND P1, PT, R4, 0x80, PT ;  /* 0x000000800400780c */ /* 0x000fe20003f24270 */
[----:B------:R-:W-:Y:S02]  /*1750*/  IMAD.MOV.U32 R2, RZ, RZ, R6 ;  /* 0x000000ffff027224 */ /* 0x000fe400078e0006 */
[----:B------:R-:W-:-:S06]  /*1760*/  IMAD.MOV.U32 R3, RZ, RZ, R7 ;  /* 0x000000ffff037224 */ /* 0x000fcc00078e0007 */
[----:B-1----:R-:W-:Y:S01]  /*1770*/  DSETP.GEU.AND P3, PT, R2, R12, PT ;  /* 0x0000000c0200722a */ /* 0x002fe20003f6e000 */
[----:B------:R-:W0:Y:S05]  /*1780*/  LDS.64 R2, [UR4+0x40] ;  /* 0x00004004ff027984 */ /* 0x000e2a0008000a00 */
[----:B------:R-:W-:Y:S02]  /*1790*/  @P2 FSEL R6, R12, R6, !P3 ;  /* 0x000000060c062208 */ /* 0x000fe40005800000 */
[----:B------:R-:W-:Y:S02]  /*17a0*/  @P2 FSEL R7, R13, R7, !P3 ;  /* 0x000000070d072208 */ /* 0x000fe40005800000 */
[----:B------:R-:W-:-:S04]  /*17b0*/  ISETP.GT.AND P2, PT, R4, 0xa0, PT ;  /* 0x000000a00400780c */ /* 0x000fc80003f44270 */
[----:B------:R-:W-:-:S06]  /*17c0*/  DSETP.GEU.AND P3, PT, R6, R14, PT ;  /* 0x0000000e0600722a */ /* 0x000fcc0003f6e000 */
[----:B------:R-:W-:Y:S02]  /*17d0*/  @P1 FSEL R6, R14, R6, !P3 ;  /* 0x000000060e061208 */ /* 0x000fe40005800000 */
[----:B------:R-:W-:Y:S02]  /*17e0*/  @P1 FSEL R7, R15, R7, !P3 ;  /* 0x000000070f071208 */ /* 0x000fe40005800000 */
[----:B------:R-:W-:-:S04]  /*17f0*/  ISETP.GT.AND P1, PT, R4, 0xc0, PT ;  /* 0x000000c00400780c */ /* 0x000fc80003f24270 */
[----:B--2---:R-:W-:-:S06]  /*1800*/  DSETP.GEU.AND P3, PT, R6, R8, PT ;  /* 0x000000080600722a */ /* 0x004fcc0003f6e000 */
[----:B------:R-:W-:Y:S02]  /*1810*/  @P2 FSEL R6, R8, R6, !P3 ;  /* 0x0000000608062208 */ /* 0x000fe40005800000 */
[----:B------:R-:W-:Y:S02]  /*1820*/  @P2 FSEL R7, R9, R7, !P3 ;  /* 0x0000000709072208 */ /* 0x000fe40005800000 */
[----:B------:R-:W-:-:S04]  /*1830*/  ISETP.GT.AND P2, PT, R4, 0xe0, PT ;  /* 0x000000e00400780c */ /* 0x000fc80003f44270 */
[----:B------:R-:W-:-:S06]  /*1840*/  DSETP.GEU.AND P3, PT, R6, R10, PT ;  /* 0x0000000a0600722a */ /* 0x000fcc0003f6e000 */
[----:B------:R-:W-:Y:S02]  /*1850*/  @P1 FSEL R6, R10, R6, !P3 ;  /* 0x000000060a061208 */ /* 0x000fe40005800000 */
[----:B------:R-:W-:-:S03]  /*1860*/  @P1 FSEL R7, R11, R7, !P3 ;  /* 0x000000070b071208 */ /* 0x000fc60005800000 */
[----:B------:R-:W-:Y:S02]  /*1870*/  IMAD.MOV.U32 R4, RZ, RZ, R6 ;  /* 0x000000ffff047224 */ /* 0x000fe400078e0006 */
[----:B------:R-:W-:-:S06]  /*1880*/  IMAD.MOV.U32 R5, RZ, RZ, R7 ;  /* 0x000000ffff057224 */ /* 0x000fcc00078e0007 */
[----:B0-----:R-:W-:-:S06]  /*1890*/  DSETP.GEU.AND P1, PT, R4, R2, PT ;  /* 0x000000020400722a */ /* 0x001fcc0003f2e000 */
[----:B------:R-:W-:Y:S02]  /*18a0*/  @P2 FSEL R6, R2, R6, !P1 ;  /* 0x0000000602062208 */ /* 0x000fe40004800000 */
[----:B------:R-:W-:Y:S01]  /*18b0*/  @P2 FSEL R7, R3, R7, !P1 ;  /* 0x0000000703072208 */ /* 0x000fe20004800000 */
[----:B------:R-:W-:Y:S06]  /*18c0*/  BRA `(.L_x_17) ;  /* 0x0000004000d07947 */ /* 0x000fec0003800000 */
.L_x_3:
[----:B------:R-:W0:Y:S01]  /*18d0*/  S2R R0, SR_TID.X ;  /* 0x0000000000007919 */ /* 0x000e220000002100 */
[----:B------:R-:W1:Y:S02]  /*18e0*/  LDCU.64 UR4, c[0x0][0x380] ;  /* 0x00007000ff0477ac */ /* 0x000e640008000a00 */
[----:B-1----:R-:W-:Y:S02]  /*18f0*/  IMAD.U32 R2, RZ, RZ, UR4 ;  /* 0x00000004ff027e24 */ /* 0x002fe4000f8e00ff */
[----:B------:R-:W-:Y:S02]  /*1900*/  IMAD.U32 R3, RZ, RZ, UR5 ;  /* 0x00000005ff037e24 */ /* 0x000fe4000f8e00ff */
[----:B0-----:R-:W-:-:S04]  /*1910*/  IMAD.SHL.U32 R5, R0, 0x4, RZ ;  /* 0x0000000400057824 */ /* 0x001fc800078e00ff */
[----:B------:R-:W-:-:S05]  /*1920*/  IMAD.WIDE.U32 R6, R5, 0x8, R2 ;  /* 0x0000000805067825 */ /* 0x000fca00078e0002 */
[----:B------:R-:W2:Y:S04]  /*1930*/  LDG.E.128.CONSTANT R20, desc[UR6][R6.64] ;  /* 0x0000000606147981 */ /* 0x000ea8000c1e9d00 */
[----:B------:R-:W3:Y:S04]  /*1940*/  LDG.E.128.CONSTANT R12, desc[UR6][R6.64+0x10] ;  /* 0x00001006060c7981 */ /* 0x000ee8000c1e9d00 */
[----:B------:R-:W4:Y:S04]  /*1950*/  LDG.E.128.CONSTANT R8, desc[UR6][R6.64+0x2000] ;  /* 0x0020000606087981 */ /* 0x000f28000c1e9d00 */
[----:B------:R0:W5:Y:S01]  /*1960*/  LDG.E.128.CONSTANT R16, desc[UR6][R6.64+0x2010] ;  /* 0x0020100606107981 */ /* 0x000162000c1e9d00 */
[----:B------:R-:W-:Y:S01]  /*1970*/  ISETP.GE.U32.AND P1, PT, R4, 0x1000, PT ;  /* 0x000010000400780c */ /* 0x000fe20003f26070 */
[----:B------:R-:W-:Y:S01]  /*1980*/  UMOV UR4, 0x800 ;  /* 0x0000080000047882 */ /* 0x000fe20000000000 */
[----:B--2---:R-:W-:-:S06]  /*1990*/  DSETP.GEU.AND P0, PT, R20, R22, PT ;  /* 0x000000161400722a */ /* 0x004fcc0003f0e000 */
[----:B------:R-:W-:Y:S02]  /*19a0*/  FSEL R20, R22, R20, !P0 ;  /* 0x0000001416147208 */ /* 0x000fe40004000000 */
[----:B------:R-:W-:-:S06]  /*19b0*/  FSEL R21, R23, R21, !P0 ;  /* 0x0000001517157208 */ /* 0x000fcc0004000000 */
[----:B---3--:R-:W-:-:S06]  /*19c0*/  DSETP.GEU.AND P0, PT, R20, R12, PT ;  /* 0x0000000c1400722a */ /* 0x008fcc0003f0e000 */
[----:B------:R-:W-:Y:S02]  /*19d0*/  FSEL R12, R12, R20, !P0 ;  /* 0x000000140c0c7208 */ /* 0x000fe40004000000 */
[----:B------:R-:W-:-:S06]  /*19e0*/  FSEL R13, R13, R21, !P0 ;  /* 0x000000150d0d7208 */ /* 0x000fcc0004000000 */
[----:B------:R-:W-:-:S06]  /*19f0*/  DSETP.GEU.AND P0, PT, R12, R14, PT ;  /* 0x0000000e0c00722a */ /* 0x000fcc0003f0e000 */
[----:B------:R-:W-:Y:S02]  /*1a00*/  FSEL R12, R14, R12, !P0 ;  /* 0x0000000c0e0c7208 */ /* 0x000fe40004000000 */
[----:B------:R-:W-:-:S06]  /*1a10*/  FSEL R13, R15, R13, !P0 ;  /* 0x0000000d0f0d7208 */ /* 0x000fcc0004000000 */
[----:B----4-:R-:W-:-:S06]  /*1a20*/  DSETP.GEU.AND P0, PT, R12, R8, PT ;  /* 0x000000080c00722a */ /* 0x010fcc0003f0e000 */
[----:B0-----:R-:W-:Y:S02]  /*1a30*/  FSEL R6, R8, R12, !P0 ;  /* 0x0000000c08067208 */ /* 0x001fe40004000000 */
[----:B------:R-:W-:-:S06]  /*1a40*/  FSEL R7, R9, R13, !P0 ;  /* 0x0000000d09077208 */ /* 0x000fcc0004000000 */
[----:B------:R-:W-:-:S06]  /*1a50*/  DSETP.GEU.AND P0, PT, R6, R10, PT ;  /* 0x0000000a0600722a */ /* 0x000fcc0003f0e000 */
[----:B------:R-:W-:Y:S02]  /*1a60*/  FSEL R6, R10, R6, !P0 ;  /* 0x000000060a067208 */ /* 0x000fe40004000000 */
[----:B------:R-:W-:-:S06]  /*1a70*/  FSEL R7, R11, R7, !P0 ;  /* 0x000000070b077208 */ /* 0x000fcc0004000000 */
[----:B-----5:R-:W-:-:S06]  /*1a80*/  DSETP.GEU.AND P0, PT, R6, R16, PT ;  /* 0x000000100600722a */ /* 0x020fcc0003f0e000 */
[----:B------:R-:W-:Y:S02]  /*1a90*/  FSEL R6, R16, R6, !P0 ;  /* 0x0000000610067208 */ /* 0x000fe40004000000 */
[----:B------:R-:W-:-:S06]  /*1aa0*/  FSEL R7, R17, R7, !P0 ;  /* 0x0000000711077208 */ /* 0x000fcc0004000000 */
[----:B------:R-:W-:-:S06]  /*1ab0*/  DSETP.GEU.AND P0, PT, R6, R18, PT ;  /* 0x000000120600722a */ /* 0x000fcc0003f0e000 */
[----:B------:R-:W-:Y:S02]  /*1ac0*/  FSEL R6, R18, R6, !P0 ;  /* 0x0000000612067208 */ /* 0x000fe40004000000 */
[----:B------:R-:W-:Y:S01]  /*1ad0*/  FSEL R7, R19, R7, !P0 ;  /* 0x0000000713077208 */ /* 0x000fe20004000000 */
[----:B------:R-:W-:Y:S06]  /*1ae0*/  @!P1 BRA `(.L_x_18) ;  /* 0x0000000000a49947 */ /* 0x000fec0003800000 */
[----:B------:R-:W0:Y:S01]  /*1af0*/  LDC R24, c[0x0][0x390] ;  /* 0x0000e400ff187b82 */ /* 0x000e220000000800 */
[----:B------:R-:W-:Y:S01]  /*1b00*/  VIADD R25, R4, 0xfffff800 ;  /* 0xfffff80004197836 */ /* 0x000fe20000000000 */
[----:B------:R-:W-:-:S06]  /*1b10*/  UMOV UR4, 0x800 ;  /* 0x0000080000047882 */ /* 0x000fcc0000000000 */
[----:B------:R-:W1:Y:S02]  /*1b20*/  LDC.64 R2, c[0x0][0x380] ;  /* 0x0000e000ff027b82 */ /* 0x000e640000000a00 */
.L_x_20:
[----:B------:R-:W-:-:S04]  /*1b30*/  VIADD R27, R5, UR4 ;  /* 0x00000004051b7c36 */ /* 0x000fc80008000000 */
[----:B-1----:R-:W-:-:S05]  /*1b40*/  IMAD.WIDE.U32 R26, R27, 0x8, R2 ;  /* 0x000000081b1a7825 */ /* 0x002fca00078e0002 */
[----:B------:R-:W2:Y:S04]  /*1b50*/  LDG.E.128.CONSTANT R12, desc[UR6][R26.64] ;  /* 0x000000061a0c7981 */ /* 0x000ea8000c1e9d00 */
[----:B------:R-:W3:Y:S04]  /*1b60*/  LDG.E.128.CONSTANT R16, desc[UR6][R26.64+0x10] ;  /* 0x000010061a107981 */ /* 0x000ee8000c1e9d00 */
[----:B------:R-:W4:Y:S04]  /*1b70*/  LDG.E.128.CONSTANT R20, desc[UR6][R26.64+0x2000] ;  /* 0x002000061a147981 */ /* 0x000f28000c1e9d00 */
[----:B------:R-:W5:Y:S01]  /*1b80*/  LDG.E.128.CONSTANT R8, desc[UR6][R26.64+0x2010] ;  /* 0x002010061a087981 */ /* 0x000f62000c1e9d00 */
[----:B0-----:R-:W-:Y:S01]  /*1b90*/  IMAD.MOV.U32 R4, RZ, RZ, R24 ;  /* 0x000000ffff047224 */ /* 0x001fe200078e0018 */
[----:B--2---:R-:W-:-:S06]  /*1ba0*/  DSETP.GEU.AND P0, PT, R6, R12, PT ;  /* 0x0000000c0600722a */ /* 0x004fcc0003f0e000 */
[----:B------:R-:W-:Y:S02]  /*1bb0*/  FSEL R6, R12, R6, !P0 ;  /* 0x000000060c067208 */ /* 0x000fe40004000000 */
[----:B------:R-:W-:-:S06]  /*1bc0*/  FSEL R7, R13, R7, !P0 ;  /* 0x000000070d077208 */ /* 0x000fcc0004000000 */
[----:B------:R-:W-:-:S06]  /*1bd0*/  DSETP.GEU.AND P0, PT, R6, R14, PT ;  /* 0x0000000e0600722a */ /* 0x000fcc0003f0e000 */
        /* <DEDUP_REMOVED lines=14> */
[----:B-----5:R-:W-:-:S06]  /*1cc0*/  DSETP.GEU.AND P0, PT, R6, R8, PT ;  /* 0x000000080600722a */ /* 0x020fcc0003f0e000 */
[----:B------:R-:W-:Y:S01]  /*1cd0*/  FSEL R6, R8, R6, !P0 ;  /* 0x0000000608067208 */ /* 0x000fe20004000000 */
[----:B------:R-:W-:Y:S01]  /*1ce0*/  VIADD R8, R4, -UR4 ;  /* 0x8000000404087c36 */ /* 0x000fe20008000000 */
[----:B------:R-:W-:-:S04]  /*1cf0*/  FSEL R7, R9, R7, !P0 ;  /* 0x0000000709077208 */ /* 0x000fc80004000000 */
[----:B------:R-:W-:Y:S02]  /*1d00*/  ISETP.GE.AND P1, PT, R8, 0x800, PT ;  /* 0x000008000800780c */ /* 0x000fe40003f26270 */
[----:B------:R-:W-:-:S06]  /*1d10*/  DSETP.GEU.AND P0, PT, R6, R10, PT ;  /* 0x0000000a0600722a */ /* 0x000fcc0003f0e000 */
[----:B------:R-:W-:Y:S02]  /*1d20*/  FSEL R6, R10, R6, !P0 ;  /* 0x000000060a067208 */ /* 0x000fe40004000000 */
[----:B------:R-:W-:-:S03]  /*1d30*/  FSEL R7, R11, R7, !P0 ;  /* 0x000000070b077208 */ /* 0x000fc60004000000 */
[----:B------:R-:W-:Y:S05]  /*1d40*/  @!P1 BRA `(.L_x_19) ;  /* 0x0000000c00009947 */ /* 0x000fea0003800000 */
[----:B------:R-:W-:-:S06]  /*1d50*/  UIADD3 UR4, UPT, UPT, UR4, 0x800, URZ ;  /* 0x0000080004047890 */ /* 0x000fcc000fffe0ff */
[----:B------:R-:W-:-:S13]  /*1d60*/  ISETP.LT.AND P0, PT, R25, UR4, PT ;  /* 0x0000000419007c0c */ /* 0x000fda000bf01270 */
[----:B------:R-:W-:Y:S05]  /*1d70*/  @!P0 BRA `(.L_x_20) ;  /* 0xfffffffc006c8947 */ /* 0x000fea000383ffff */
.L_x_18:
[----:B------:R-:W-:-:S13]  /*1d80*/  ISETP.LE.AND P0, PT, R4, UR4, PT ;  /* 0x0000000404007c0c */ /* 0x000fda000bf03270 */
[----:B------:R-:W-:Y:S05]  /*1d90*/  @P0 BRA `(.L_x_19) ;  /* 0x0000000800ec0947 */ /* 0x000fea0003800000 */
[----:B------:R-:W-:Y:S01]  /*1da0*/  VIADD R41, R4, -UR4 ;  /* 0x8000000404297c36 */ /* 0x000fe20008000000 */
[----:B------:R-:W-:Y:S04]  /*1db0*/  BSSY.RECONVERGENT B1, `(.L_x_19) ;  /* 0x00000b9000017945 */ /* 0x000fe80003800200 */
[----:B------:R-:W-:-:S13]  /*1dc0*/  ISETP.GE.AND P0, PT, R0, R41, PT ;  /* 0x000000290000720c */ /* 0x000fda0003f06270 */
[----:B------:R-:W-:Y:S05]  /*1dd0*/  @P0 BRA `(.L_x_21) ;  /* 0x0000000800d80947 */ /* 0x000fea0003800000 */
[----:B------:R-:W-:Y:S01]  /*1de0*/  LOP3.LUT R5, RZ, R0, RZ, 0x33, !PT ;  /* 0x00000000ff057212 */ /* 0x000fe200078e33ff */
[----:B------:R-:W-:Y:S01]  /*1df0*/  BSSY.RECONVERGENT B2, `(.L_x_22) ;  /* 0x0000016000027945 */ /* 0x000fe20003800200 */
[----:B------:R-:W-:Y:S02]  /*1e00*/  IMAD.MOV.U32 R40, RZ, RZ, R0 ;  /* 0x000000ffff287224 */ /* 0x000fe400078e0000 */
[----:B------:R-:W-:-:S04]  /*1e10*/  IADD3 R4, PT, PT, R4, -UR4, R5 ;  /* 0x8000000404047c10 */ /* 0x000fc8000fffe005 */
[C---:B------:R-:W-:Y:S02]  /*1e20*/  LOP3.LUT R5, R4.reuse, 0x300, RZ, 0xc0, !PT ;  /* 0x0000030004057812 */ /* 0x040fe400078ec0ff */
[----:B------:R-:W-:Y:S02]  /*1e30*/  ISETP.GE.U32.AND P2, PT, R4, 0x300, PT ;  /* 0x000003000400780c */ /* 0x000fe40003f46070 */
[----:B------:R-:W-:-:S13]  /*1e40*/  ISETP.NE.AND P0, PT, R5, 0x300, PT ;  /* 0x000003000500780c */ /* 0x000fda0003f05270 */
[----:B------:R-:W-:Y:S05]  /*1e50*/  @!P0 BRA `(.L_x_23) ;  /* 0x00000000003c8947 */ /* 0x000fea0003800000 */
[----:B------:R-:W-:Y:S01]  /*1e60*/  LEA.HI R4, R4, 0x1, RZ, 0x18 ;  /* 0x0000000104047811 */ /* 0x000fe200078fc0ff */
[----:B------:R-:W-:Y:S02]  /*1e70*/  VIADD R9, R0, UR4 ;  /* 0x0000000400097c36 */ /* 0x000fe40008000000 */
[----:B------:R-:W-:Y:S01]  /*1e80*/  IMAD.MOV.U32 R40, RZ, RZ, R0 ;  /* 0x000000ffff287224 */ /* 0x000fe200078e0000 */
[----:B------:R-:W-:-:S05]  /*1e90*/  LOP3.LUT R4, R4, 0x3, RZ, 0xc0, !PT ;  /* 0x0000000304047812 */ /* 0x000fca00078ec0ff */
[----:B------:R-:W-:-:S07]  /*1ea0*/  IMAD.MOV R8, RZ, RZ, -R4 ;  /* 0x000000ffff087224 */ /* 0x000fce00078e0a04 */
.L_x_24:
[----:B------:R-:W-:-:S06]  /*1eb0*/  IMAD.WIDE.U32 R4, R9, 0x8, R2 ;  /* 0x0000000809047825 */ /* 0x000fcc00078e0002 */
[----:B------:R-:W2:Y:S01]  /*1ec0*/  LDG.E.64.CONSTANT R4, desc[UR6][R4.64] ;  /* 0x0000000604047981 */ /* 0x000ea2000c1e9b00 */
[----:B------:R-:W-:Y:S02]  /*1ed0*/  VIADD R8, R8, 0x1 ;  /* 0x0000000108087836 */ /* 0x000fe40000000000 */
[----:B------:R-:W-:Y:S02]  /*1ee0*/  VIADD R40, R40, 0x100 ;  /* 0x0000010028287836 */ /* 0x000fe40000000000 */
[----:B------:R-:W-:Y:S01]  /*1ef0*/  VIADD R9, R9, 0x100 ;  /* 0x0000010009097836 */ /* 0x000fe20000000000 */
[----:B------:R-:W-:Y:S01]  /*1f00*/  ISETP.NE.AND P1, PT, R8, RZ, PT ;  /* 0x000000ff0800720c */ /* 0x000fe20003f25270 */
[----:B--2---:R-:W-:-:S06]  /*1f10*/  DSETP.GEU.AND P0, PT, R6, R4, PT ;  /* 0x000000040600722a */ /* 0x004fcc0003f0e000 */
[----:B------:R-:W-:Y:S02]  /*1f20*/  FSEL R6, R4, R6, !P0 ;  /* 0x0000000604067208 */ /* 0x000fe40004000000 */
[----:B------:R-:W-:-:S04]  /*1f30*/  FSEL R7, R5, R7, !P0 ;  /* 0x0000000705077208 */ /* 0x000fc80004000000 */
[----:B------:R-:W-:Y:S05]  /*1f40*/  @P1 BRA `(.L_x_24) ;  /* 0xfffffffc00d81947 */ /* 0x000fea000383ffff */
.L_x_23:
[----:B------:R-:W-:Y:S05]  /*1f50*/  BSYNC.RECONVERGENT B2 ;  /* 0x0000000000027941 */ /* 0x000fea0003800200 */
.L_x_22:
[----:B------:R-:W-:Y:S05]  /*1f60*/  @!P2 BRA `(.L_x_21) ;  /* 0x000000080074a947 */ /* 0x000fea0003800000 */
[----:B------:R-:W0:Y:S01]  /*1f70*/  LDCU.64 UR8, c[0x0][0x380] ;  /* 0x00007000ff0877ac */ /* 0x000e220008000a00 */
[----:B------:R-:W-:Y:S01]  /*1f80*/  IMAD.IADD R9, R41, 0x1, -R40 ;  /* 0x0000000129097824 */ /* 0x000fe200078e0a28 */
[C---:B------:R-:W-:Y:S01]  /*1f90*/  IADD3 R5, P0, PT, R40.reuse, UR4, RZ ;  /* 0x0000000428057c10 */ /* 0x040fe2000ff1e0ff */
[----:B------:R-:W-:Y:S01]  /*1fa0*/  BSSY.RECONVERGENT B2, `(.L_x_25) ;  /* 0x0000059000027945 */ /* 0x000fe20003800200 */
[----:B------:R-:W-:Y:S02]  /*1fb0*/  VIADD R43, R40, UR4 ;  /* 0x00000004282b7c36 */ /* 0x000fe40008000000 */
[----:B------:R-:W-:Y:S01]  /*1fc0*/  ISETP.GT.AND P1, PT, R9, 0xc00, PT ;  /* 0x00000c000900780c */ /* 0x000fe20003f24270 */
[----:B------:R-:W-:Y:S01]  /*1fd0*/  IMAD.X R8, RZ, RZ, RZ, P0 ;  /* 0x000000ffff087224 */ /* 0x000fe200000e06ff */
[----:B0-----:R-:W-:-:S04]  /*1fe0*/  LEA R4, P0, R5, UR8, 0x3 ;  /* 0x0000000805047c11 */ /* 0x001fc8000f8018ff */
[----:B------:R-:W-:Y:S02]  /*1ff0*/  LEA.HI.X R5, R5, UR9, R8, 0x3, P0 ;  /* 0x0000000905057c11 */ /* 0x000fe400080f1c08 */
[----:B------:R-:W-:-:S05]  /*2000*/  IADD3 R4, P0, PT, R4, 0x1000, RZ ;  /* 0x0000100004047810 */ /* 0x000fca0007f1e0ff */
[----:B------:R-:W-:Y:S01]  /*2010*/  IMAD.X R5, RZ, RZ, R5, P0 ;  /* 0x000000ffff057224 */ /* 0x000fe200000e0605 */
[----:B------:R-:W-:Y:S01]  /*2020*/  PLOP3.LUT P0, PT, PT, PT, PT, 0x80, 0x8 ;  /* 0x000000000008781c */ /* 0x000fe20003f0f070 */
[----:B------:R-:W-:-:S12]  /*2030*/  @!P1 BRA `(.L_x_26) ;  /* 0x00000004003c9947 */ /* 0x000fd80003800000 */
[----:B------:R-:W-:Y:S01]  /*2040*/  PLOP3.LUT P0, PT, PT, PT, PT, 0x8, 0x80 ;  /* 0x000000000080781c */ /* 0x000fe20003f0e170 */
[----:B------:R-:W-:-:S12]  /*2050*/  VIADD R45, R41, 0xfffff400 ;  /* 0xfffff400292d7836 */ /* 0x000fd80000000000 */
.L_x_27:
[C---:B------:R-:W-:Y:S01]  /*2060*/  IMAD.WIDE.U32 R38, R43.reuse, 0x8, R2 ;  /* 0x000000082b267825 */ /* 0x040fe200078e0002 */
[----:B------:R-:W2:Y:S04]  /*2070*/  LDG.E.64.CONSTANT R8, desc[UR6][R4.64+-0x800] ;  /* 0xfff8000604087981 */ /* 0x000ea8000c1e9b00 */
[----:B------:R-:W3:Y:S04]  /*2080*/  LDG.E.64.CONSTANT R10, desc[UR6][R4.64] ;  /* 0x00000006040a7981 */ /* 0x000ee8000c1e9b00 */
[----:B------:R-:W4:Y:S01]  /*2090*/  LDG.E.64.CONSTANT R38, desc[UR6][R38.64] ;  /* 0x0000000626267981 */ /* 0x000f22000c1e9b00 */
[----:B------:R-:W-:-:S03]  /*20a0*/  VIADD R15, R43, 0x400 ;  /* 0x000004002b0f7836 */ /* 0x000fc60000000000 */
[----:B------:R-:W5:Y:S01]  /*20b0*/  LDG.E.64.CONSTANT R12, desc[UR6][R4.64+0x800] ;  /* 0x00080006040c7981 */ /* 0x000f62000c1e9b00 */
[----:B------:R-:W-:-:S03]  /*20c0*/  IMAD.WIDE.U32 R14, R15, 0x8, R2 ;  /* 0x000000080f0e7825 */ /* 0x000fc600078e0002 */
[----:B------:R-:W5:Y:S04]  /*20d0*/  LDG.E.64.CONSTANT R16, desc[UR6][R4.64+0x1800] ;  /* 0x0018000604107981 */ /* 0x000f68000c1e9b00 */
[----:B------:R-:W5:Y:S04]  /*20e0*/  LDG.E.64.CONSTANT R14, desc[UR6][R14.64] ;  /* 0x000000060e0e7981 */ /* 0x000f68000c1e9b00 */
[----:B------:R-:W5:Y:S01]  /*20f0*/  LDG.E.64.CONSTANT R18, desc[UR6][R4.64+0x2000] ;  /* 0x0020000604127981 */ /* 0x000f62000c1e9b00 */
        /* <DEDUP_REMOVED lines=11> */
[----:B------:R-:W5:Y:S04]  /*21b0*/  LDG.E.64.CONSTANT R34, desc[UR6][R4.64+0x6000] ;  /* 0x0060000604227981 */ /* 0x000f68000c1e9b00 */
[----:B------:R0:W5:Y:S01]  /*21c0*/  LDG.E.64.CONSTANT R36, desc[UR6][R4.64+0x6800] ;  /* 0x0068000604247981 */ /* 0x000162000c1e9b00 */
[----:B------:R-:W-:-:S05]  /*21d0*/  VIADD R40, R40, 0x1000 ;  /* 0x0000100028287836 */ /* 0x000fca0000000000 */
[----:B------:R-:W-:Y:S02]  /*21e0*/  ISETP.GE.AND P2, PT, R40, R45, PT ;  /* 0x0000002d2800720c */ /* 0x000fe40003f46270 */
[----:B0-----:R-:W-:Y:S01]  /*21f0*/  IADD3 R4, P3, PT, R4, 0x8000, RZ ;  /* 0x0000800004047810 */ /* 0x001fe20007f7e0ff */
[----:B------:R-:W-:-:S04]  /*2200*/  VIADD R43, R43, 0x1000 ;  /* 0x000010002b2b7836 */ /* 0x000fc80000000000 */
[----:B------:R-:W-:Y:S01]  /*2210*/  IMAD.X R5, RZ, RZ, R5, P3 ;  /* 0x000000ffff057224 */ /* 0x000fe200018e0605 */
[----:B----4-:R-:W-:-:S06]  /*2220*/  DSETP.GEU.AND P1, PT, R6, R38, PT ;  /* 0x000000260600722a */ /* 0x010fcc0003f2e000 */
[----:B------:R-:W-:Y:S02]  /*2230*/  FSEL R6, R38, R6, !P1 ;  /* 0x0000000626067208 */ /* 0x000fe40004800000 */
[----:B------:R-:W-:-:S06]  /*2240*/  FSEL R7, R39, R7, !P1 ;  /* 0x0000000727077208 */ /* 0x000fcc0004800000 */
[----:B--2---:R-:W-:-:S06]  /*2250*/  DSETP.GEU.AND P1, PT, R6, R8, PT ;  /* 0x000000080600722a */ /* 0x004fcc0003f2e000 */
[----:B------:R-:W-:Y:S02]  /*2260*/  FSEL R6, R8, R6, !P1 ;  /* 0x0000000608067208 */ /* 0x000fe40004800000 */
[----:B------:R-:W-:-:S06]  /*2270*/  FSEL R7, R9, R7, !P1 ;  /* 0x0000000709077208 */ /* 0x000fcc0004800000 */
[----:B---3--:R-:W-:-:S06]  /*2280*/  DSETP.GEU.AND P1, PT, R6, R10, PT ;  /* 0x0000000a0600722a */ /* 0x008fcc0003f2e000 */
[----:B------:R-:W-:Y:S02]  /*2290*/  FSEL R6, R10, R6, !P1 ;  /* 0x000000060a067208 */ /* 0x000fe40004800000 */
[----:B------:R-:W-:-:S06]  /*22a0*/  FSEL R7, R11, R7, !P1 ;  /* 0x000000070b077208 */ /* 0x000fcc0004800000 */
[----:B-----5:R-:W-:-:S06]  /*22b0*/  DSETP.GEU.AND P1, PT, R6, R12, PT ;  /* 0x0000000c0600722a */ /* 0x020fcc0003f2e000 */
        /* <DEDUP_REMOVED lines=39> */
.L_x_26:
[----:B------:R-:W-:Y:S05]  /*2530*/  BSYNC.RECONVERGENT B2 ;  /* 0x0000000000027941 */ /* 0x000fea0003800200 */
.L_x_25:
[----:B------:R-:W-:Y:S01]  /*2540*/  IMAD.IADD R8, R41, 0x1, -R40 ;  /* 0x0000000129087824 */ /* 0x000fe200078e0a28 */
[----:B------:R-:W-:Y:S04]  /*2550*/  BSSY.RECONVERGENT B2, `(.L_x_28) ;  /* 0x000002b000027945 */ /* 0x000fe80003800200 */
[----:B------:R-:W-:-:S13]  /*2560*/  ISETP.GT.AND P1, PT, R8, 0x400, PT ;  /* 0x000004000800780c */ /* 0x000fda0003f24270 */
[----:B------:R-:W-:Y:S05]  /*2570*/  @!P1 BRA `(.L_x_29) ;  /* 0x0000000000a09947 */ /* 0x000fea0003800000 */
        /* <DEDUP_REMOVED lines=9> */
[----:B------:R-:W5:Y:S04]  /*2610*/  LDG.E.64.CONSTANT R22, desc[UR6][R4.64+0x2000] ;  /* 0x0020000604167981 */ /* 0x000f68000c1e9b00 */
[----:B------:R0:W5:Y:S01]  /*2620*/  LDG.E.64.CONSTANT R8, desc[UR6][R4.64+0x2800] ;  /* 0x0028000604087981 */ /* 0x000162000c1e9b00 */
[----:B------:R-:W-:-:S02]  /*2630*/  VIADD R40, R40, 0x800 ;  /* 0x0000080028287836 */ /* 0x000fc40000000000 */
[----:B------:R-:W-:Y:S01]  /*2640*/  VIADD R43, R43, 0x800 ;  /* 0x000008002b2b7836 */ /* 0x000fe20000000000 */
[----:B0-----:R-:W-:-:S05]  /*2650*/  IADD3 R4, P2, PT, R4, 0x4000, RZ ;  /* 0x0000400004047810 */ /* 0x001fca0007f5e0ff */
        /* <DEDUP_REMOVED lines=22> */
[----:B------:R-:W-:Y:S01]  /*27c0*/  DSETP.GEU.AND P1, PT, R6, R8, PT ;  /* 0x000000080600722a */ /* 0x000fe20003f2e000 */
[----:B------:R-:W-:-:S05]  /*27d0*/  PLOP3.LUT P0, PT, PT, PT, PT, 0x8, 0x80 ;  /* 0x000000000080781c */ /* 0x000fca0003f0e170 */
[----:B------:R-:W-:Y:S02]  /*27e0*/  FSEL R6, R8, R6, !P1 ;  /* 0x0000000608067208 */ /* 0x000fe40004800000 */
[----:B------:R-:W-:-:S07]  /*27f0*/  FSEL R7, R9, R7, !P1 ;  /* 0x0000000709077208 */ /* 0x000fce0004800000 */
.L_x_29:
[----:B------:R-:W-:Y:S05]  /*2800*/  BSYNC.RECONVERGENT B2 ;  /* 0x0000000000027941 */ /* 0x000fea0003800200 */
.L_x_28:
[----:B------:R-:W-:-:S13]  /*2810*/  ISETP.LT.OR P0, PT, R40, R41, P0 ;  /* 0x000000292800720c */ /* 0x000fda0000701670 */
[----:B------:R-:W-:Y:S05]  /*2820*/  @!P0 BRA `(.L_x_21) ;  /* 0x0000000000448947 */ /* 0x000fea0003800000 */
[----:B------:R-:W-:Y:S01]  /*2830*/  IMAD.WIDE.U32 R2, R43, 0x8, R2 ;  /* 0x000000082b027825 */ /* 0x000fe200078e0002 */
[----:B------:R-:W2:Y:S04]  /*2840*/  LDG.E.64.CONSTANT R8, desc[UR6][R4.64+-0x800] ;  /* 0xfff8000604087981 */ /* 0x000ea8000c1e9b00 */
[----:B------:R-:W3:Y:S04]  /*2850*/  LDG.E.64.CONSTANT R10, desc[UR6][R4.64] ;  /* 0x00000006040a7981 */ /* 0x000ee8000c1e9b00 */
[----:B------:R-:W4:Y:S04]  /*2860*/  LDG.E.64.CONSTANT R2, desc[UR6][R2.64] ;  /* 0x0000000602027981 */ /* 0x000f28000c1e9b00 */
[----:B------:R-:W5:Y:S01]  /*2870*/  LDG.E.64.CONSTANT R12, desc[UR6][R4.64+0x800] ;  /* 0x00080006040c7981 */ /* 0x000f62000c1e9b00 */
        /* <DEDUP_REMOVED lines=11> */
[----:B------:R-:W-:-:S07]  /*2930*/  FSEL R7, R13, R3, !P0 ;  /* 0x000000030d077208 */ /* 0x000fce0004000000 */
.L_x_21:
[----:B------:R-:W-:Y:S05]  /*2940*/  BSYNC.RECONVERGENT B1 ;  /* 0x0000000000017941 */ /* 0x000fea0003800200 */
.L_x_19:
[----:B------:R-:W0:Y:S01]  /*2950*/  S2R R10, SR_LANEID ;  /* 0x00000000000a7919 */ /* 0x000e220000000000 */
[----:B------:R-:W-:Y:S04]  /*2960*/  SHFL.DOWN PT, R2, R6, 0x1, 0x1f ;  /* 0x08201f0006027f89 */ /* 0x000fe800000e0000 */
        /* <DEDUP_REMOVED lines=10> */
[----:B------:R-:W-:-:S02]  /*2a10*/  @!P2 MOV R7, 0x400 ;  /* 0x000004000007a802 */ /* 0x000fc40000000f00 */
        /* <DEDUP_REMOVED lines=8> */
[----:B------:R-:W-:Y:S01]  /*2aa0*/  SHFL.DOWN PT, R2, R4, 0x4, 0x1f ;  /* 0x08801f0004027f89 */ /* 0x000fe200000e0000 */
[----:B-1----:R-:W-:-:S03]  /*2ab0*/  @!P2 LEA R7, R8, R7, 0x18 ;  /* 0x000000070807a211 */ /* 0x002fc600078ec0ff */
[----:B------:R-:W0:Y:S02]  /*2ac0*/  SHFL.DOWN PT, R3, R5, 0x4, 0x1f ;  /* 0x08801f0005037f89 */ /* 0x000e2400000e0000 */
[----:B------:R-:W-:Y:S01]  /*2ad0*/  @!P2 IMAD.IADD R9, R6, 0x1, R7 ;  /* 0x000000010609a824 */ /* 0x000fe200078e0207 */
[----:B0-----:R-:W-:-:S06]  /*2ae0*/  DSETP.GEU.AND P0, PT, R4, R2, PT ;  /* 0x000000020400722a */ /* 0x001fcc0003f0e000 */
[----:B------:R-:W-:Y:S02]  /*2af0*/  @!P1 FSEL R4, R2, R4, !P0 ;  /* 0x0000000402049208 */ /* 0x000fe40004000000 */
[----:B------:R-:W-:Y:S02]  /*2b00*/  @!P1 FSEL R5, R3, R5, !P0 ;  /* 0x0000000503059208 */ /* 0x000fe40004000000 */
[----:B------:R-:W-:Y:S01]  /*2b10*/  ISETP.GT.AND P1, PT, R10, 0x17, PT ;  /* 0x000000170a00780c */ /* 0x000fe20003f24270 */
[----:B------:R-:W-:Y:S04]  /*2b20*/  SHFL.DOWN PT, R2, R4, 0x8, 0x1f ;  /* 0x09001f0004027f89 */ /* 0x000fe800000e0000 */
[----:B------:R-:W0:Y:S02]  /*2b30*/  SHFL.DOWN PT, R3, R5, 0x8, 0x1f ;  /* 0x09001f0005037f89 */ /* 0x000e2400000e0000 */
[----:B0-----:R-:W-:-:S06]  /*2b40*/  DSETP.GEU.AND P0, PT, R4, R2, PT ;  /* 0x000000020400722a */ /* 0x001fcc0003f0e000 */
[----:B------:R-:W-:Y:S02]  /*2b50*/  @!P1 FSEL R4, R2, R4, !P0 ;  /* 0x0000000402049208 */ /* 0x000fe40004000000 */
[----:B------:R-:W-:Y:S02]  /*2b60*/  @!P1 FSEL R5, R3, R5, !P0 ;  /* 0x0000000503059208 */ /* 0x000fe40004000000 */
[----:B------:R-:W-:Y:S01]  /*2b70*/  ISETP.GT.AND P1, PT, R10, 0xf, PT ;  /* 0x0000000f0a00780c */ /* 0x000fe20003f24270 */
[----:B------:R-:W-:Y:S04]  /*2b80*/  SHFL.DOWN PT, R2, R4, 0x10, 0x1f ;  /* 0x0a001f0004027f89 */ /* 0x000fe800000e0000 */
[----:B------:R-:W0:Y:S02]  /*2b90*/  SHFL.DOWN PT, R3, R5, 0x10, 0x1f ;  /* 0x0a001f0005037f89 */ /* 0x000e2400000e0000 */
[----:B0-----:R-:W-:-:S06]  /*2ba0*/  DSETP.GEU.AND P0, PT, R4, R2, PT ;  /* 0x000000020400722a */ /* 0x001fcc0003f0e000 */
[----:B------:R-:W-:Y:S02]  /*2bb0*/  FSEL R2, R2, R4, !P0 ;  /* 0x0000000402027208 */ /* 0x000fe40004000000 */
        /* <DEDUP_REMOVED lines=10> */
[----:B--2---:R-:W0:Y:S04]  /*2c60*/  LDS.128 R8, [UR4+0x10] ;  /* 0x00001004ff087984 */ /* 0x004e280008000c00 */
        /* <DEDUP_REMOVED lines=25> */
.L_x_2:
        /* <DEDUP_REMOVED lines=12> */
.L_x_32:
[----:B------:R-:W-:Y:S05]  /*2ec0*/  BSYNC.RECONVERGENT B1 ;  /* 0x0000000000017941 */ /* 0x000fea0003800200 */
.L_x_31:
        /* <DEDUP_REMOVED lines=17> */
.L_x_37:
        /* <DEDUP_REMOVED lines=12> */
.L_x_36:
[----:B------:R-:W-:Y:S05]  /*30a0*/  BSYNC.RECONVERGENT B2 ;  /* 0x0000000000027941 */ /* 0x000fea0003800200 */
.L_x_35:
        /* <DEDUP_REMOVED lines=9> */
.L_x_40:
        /* <DEDUP_REMOVED lines=74> */
.L_x_39:
[----:B------:R-:W-:Y:S05]  /*35e0*/  BSYNC.RECONVERGENT B2 ;  /* 0x0000000000027941 */ /* 0x000fea0003800200 */
.L_x_38:
        /* <DEDUP_REMOVED lines=42> */
.L_x_42:
[----:B------:R-:W-:Y:S05]  /*3890*/  BSYNC.RECONVERGENT B2 ;  /* 0x0000000000027941 */ /* 0x000fea0003800200 */
.L_x_41:
        /* <DEDUP_REMOVED lines=20> */
.L_x_34:
[----:B------:R-:W-:Y:S05]  /*39e0*/  BSYNC.RECONVERGENT B1 ;  /* 0x0000000000017941 */ /* 0x000fea0003800200 */
.L_x_33:
        /* <DEDUP_REMOVED lines=14> */
[----:B------:R-:W-:Y:S01]  /*3ad0*/  IMAD.MOV.U32 R2, RZ, RZ, R9 ;  /* 0x000000ffff027224 */ /* 0x000fe200078e0009 */
[----:B------:R-:W-:Y:S01]  /*3ae0*/  @!P2 MOV R4, 0x400 ;  /* 0x000004000004a802 */ /* 0x000fe20000000f00 */
[----:B------:R-:W-:Y:S01]  /*3af0*/  IMAD.MOV.U32 R3, RZ, RZ, R11 ;  /* 0x000000ffff037224 */ /* 0x000fe200078e000b */
[----:B------:R-:W0:Y:S01]  /*3b00*/  SHFL.DOWN PT, R7, R11, 0x2, 0x1f ;  /* 0x08401f000b077f89 */ /* 0x000e2200000e0000 */
[----:B------:R-:W-:Y:S01]  /*3b10*/  @!P2 SHF.R.U32.HI R0, RZ, 0x2, R5 ;  /* 0x00000002ff00a819 */ /* 0x000fe20000011605 */
[----:B------:R-:W1:Y:S03]  /*3b20*/  @!P2 S2R R13, SR_CgaCtaId ;  /* 0x00000000000da919 */ /* 0x000e660000008800 */
[----:B------:R-:W-:Y:S01]  /*3b30*/  @!P2 LOP3.LUT R0, R0, 0xf8, RZ, 0xc0, !PT ;  /* 0x000000f80000a812 */ /* 0x000fe200078ec0ff */
[----:B0-----:R-:W-:-:S06]  /*3b40*/  DSETP.GEU.AND P0, PT, R2, R6, PT ;  /* 0x000000060200722a */ /* 0x001fcc0003f0e000 */
[----:B------:R-:W-:Y:S02]  /*3b50*/  @!P1 FSEL R9, R6, R9, !P0 ;  /* 0x0000000906099208 */ /* 0x000fe40004000000 */
[----:B------:R-:W-:Y:S02]  /*3b60*/  @!P1 FSEL R11, R7, R11, !P0 ;  /* 0x0000000b070b9208 */ /* 0x000fe40004000000 */
[----:B------:R-:W-:Y:S01]  /*3b70*/  ISETP.GT.AND P1, PT, R8, 0x1b, PT ;  /* 0x0000001b0800780c */ /* 0x000fe20003f24270 */
[----:B------:R-:W-:Y:S01]  /*3b80*/  SHFL.DOWN PT, R2, R9, 0x4, 0x1f ;  /* 0x08801f0009027f89 */ /* 0x000fe200000e0000 */
[----:B------:R-:W-:Y:S01]  /*3b90*/  IMAD.MOV.U32 R6, RZ, RZ, R9 ;  /* 0x000000ffff067224 */ /* 0x000fe200078e0009 */
[----:B-1----:R-:W-:Y:S01]  /*3ba0*/  @!P2 LEA R13, R13, R4, 0x18 ;  /* 0x000000040d0da211 */ /* 0x002fe200078ec0ff */
[----:B------:R-:W-:Y:S01]  /*3bb0*/  IMAD.MOV.U32 R7, RZ, RZ, R11 ;  /* 0x000000ffff077224 */ /* 0x000fe200078e000b */
[----:B------:R-:W0:Y:S03]  /*3bc0*/  SHFL.DOWN PT, R3, R11, 0x4, 0x1f ;  /* 0x08801f000b037f89 */ /* 0x000e2600000e0000 */
[----:B------:R-:W-:-:S02]  /*3bd0*/  @!P2 IMAD.IADD R13, R0, 0x1, R13 ;  /* 0x00000001000da824 */ /* 0x000fc400078e020d */
[----:B0-----:R-:W-:-:S06]  /*3be0*/  DSETP.GEU.AND P0, PT, R6, R2, PT ;  /* 0x000000020600722a */ /* 0x001fcc0003f0e000 */
[----:B------:R-:W-:Y:S02]  /*3bf0*/  @!P1 FSEL R9, R2, R9, !P0 ;  /* 0x0000000902099208 */ /* 0x000fe40004000000 */
[----:B------:R-:W-:Y:S02]  /*3c00*/  @!P1 FSEL R11, R3, R11, !P0 ;  /* 0x0000000b030b9208 */ /* 0x000fe40004000000 */
[----:B------:R-:W-:Y:S01]  /*3c10*/  ISETP.GT.AND P1, PT, R8, 0x17, PT ;  /* 0x000000170800780c */ /* 0x000fe20003f24270 */
[----:B------:R-:W-:Y:S01]  /*3c20*/  SHFL.DOWN PT, R2, R9, 0x8, 0x1f ;  /* 0x09001f0009027f89 */ /* 0x000fe200000e0000 */
[----:B------:R-:W-:Y:S02]  /*3c30*/  IMAD.MOV.U32 R6, RZ, RZ, R9 ;  /* 0x000000ffff067224 */ /* 0x000fe400078e0009 */
[----:B------:R-:W-:Y:S01]  /*3c40*/  IMAD.MOV.U32 R7, RZ, RZ, R11 ;  /* 0x000000ffff077224 */ /* 0x000fe200078e000b */
[----:B------:R-:W0:Y:S05]  /*3c50*/  SHFL.DOWN PT, R3, R11, 0x8, 0x1f ;  /* 0x09001f000b037f89 */ /* 0x000e2a00000e0000 */
        /* <DEDUP_REMOVED lines=20> */
[----:B------:R-:W0:Y:S04]  /*3da0*/  LDS.128 R8, [UR4+0x10] ;  /* 0x00001004ff087984 */ /* 0x000e280008000c00 */
[----:B-1----:R-:W1:Y:S01]  /*3db0*/  LDS.128 R12, [UR4+0x20] ;  /* 0x00002004ff0c7984 */ /* 0x002e620008000c00 */
        /* <DEDUP_REMOVED lines=24> */
.L_x_43:
        /* <DEDUP_REMOVED lines=20> */
[----:B------:R-:W0:Y:S05]  /*4080*/  SHFL.DOWN PT, R7, R0, 0x2, R11 ;  /* 0x0840000000077989 */ /* 0x000e2a00000e000b */
[----:B0-----:R-:W-:-:S06]  /*4090*/  DSETP.GEU.AND P0, PT, R2, R6, PT ;  /* 0x000000060200722a */ /* 0x001fcc0003f0e000 */
[----:B------:R-:W-:Y:S01]  /*40a0*/  @!P1 FSEL R9, R6, R9, !P0 ;  /* 0x0000000906099208 */ /* 0x000fe20004000000 */
[----:B------:R-:W-:Y:S01]  /*40b0*/  VIADD R6, R8, 0x4 ;  /* 0x0000000408067836 */ /* 0x000fe20000000000 */
[----:B------:R-:W-:-:S03]  /*40c0*/  @!P1 FSEL R0, R7, R0, !P0 ;  /* 0x0000000007009208 */ /* 0x000fc60004000000 */
[----:B------:R-:W-:Y:S01]  /*40d0*/  SHFL.DOWN PT, R2, R9, 0x4, R11 ;  /* 0x0880000009027989 */ /* 0x000fe200000e000b */
[----:B------:R-:W-:Y:S01]  /*40e0*/  ISETP.GT.AND P1, PT, R6, R11, PT ;  /* 0x0000000b0600720c */ /* 0x000fe20003f24270 */
[----:B------:R-:W-:Y:S02]  /*40f0*/  IMAD.MOV.U32 R6, RZ, RZ, R9 ;  /* 0x000000ffff067224 */ /* 0x000fe400078e0009 */
[----:B------:R-:W0:Y:S01]  /*4100*/  SHFL.DOWN PT, R3, R0, 0x4, R11 ;  /* 0x0880000000037989 */ /* 0x000e2200000e000b */
[----:B------:R-:W-:-:S06]  /*4110*/  IMAD.MOV.U32 R7, RZ, RZ, R0 ;  /* 0x000000ffff077224 */ /* 0x000fcc00078e0000 */
[----:B0-----:R-:W-:Y:S01]  /*4120*/  DSETP.GEU.AND P0, PT, R6, R2, PT ;  /* 0x000000020600722a */ /* 0x001fe20003f0e000 */
[----:B------:R-:W-:-:S05]  /*4130*/  VIADD R6, R8, 0x8 ;  /* 0x0000000808067836 */ /* 0x000fca0000000000 */
        /* <DEDUP_REMOVED lines=15> */
[----:B------:R-:W-:Y:S02]  /*4230*/  IMAD.MOV.U32 R6, RZ, RZ, R9 ;  /* 0x000000ffff067224 */ /* 0x000fe400078e0009 */
[----:B------:R-:W-:Y:S01]  /*4240*/  IMAD.MOV.U32 R7, RZ, RZ, R0 ;  /* 0x000000ffff077224 */ /* 0x000fe200078e0000 */
[----:B------:R-:W0:Y:S05]  /*4250*/  SHFL.DOWN PT, R3, R0, 0x10, R11 ;  /* 0x0a00000000037989 */ /* 0x000e2a00000e000b */
[----:B0-----:R-:W-:Y:S01]  /*4260*/  DSETP.GEU.AND P1, PT, R6, R2, PT ;  /* 0x000000020600722a */ /* 0x001fe20003f2e000 */
[----:B------:R-:W-:-:S02]  /*4270*/  @!P0 MOV R7, 0x400 ;  /* 0x0000040000078802 */ /* 0x000fc40000000f00 */
[----:B------:R-:W-:Y:S02]  /*4280*/  @!P0 SHF.R.U32.HI R6, RZ, 0x2, R5 ;  /* 0x00000002ff068819 */ /* 0x000fe40000011605 */
[----:B-1----:R-:W-:Y:S02]  /*4290*/  @!P0 LEA R7, R10, R7, 0x18 ;  /* 0x000000070a078211 */ /* 0x002fe400078ec0ff */
[----:B------:R-:W-:Y:S02]  /*42a0*/  @!P0 LOP3.LUT R6, R6, 0xf8, RZ, 0xc0, !PT ;  /* 0x000000f806068812 */ /* 0x000fe400078ec0ff */
[----:B------:R-:W-:Y:S02]  /*42b0*/  @!P2 FSEL R9, R2, R9, !P1 ;  /* 0x000000090209a208 */ /* 0x000fe40004800000 */
[----:B------:R-:W-:Y:S01]  /*42c0*/  @!P2 FSEL R0, R3, R0, !P1 ;  /* 0x000000000300a208 */ /* 0x000fe20004800000 */
[----:B------:R-:W-:Y:S02]  /*42d0*/  @!P0 IMAD.IADD R3, R6, 0x1, R7 ;  /* 0x0000000106038824 */ /* 0x000fe400078e0207 */
[----:B------:R-:W-:-:S02]  /*42e0*/  IMAD.MOV.U32 R6, RZ, RZ, R9 ;  /* 0x000000ffff067224 */ /* 0x000fc400078e0009 */
[----:B------:R-:W-:-:S05]  /*42f0*/  IMAD.MOV.U32 R7, RZ, RZ, R0 ;  /* 0x000000ffff077224 */ /* 0x000fca00078e0000 */
[----:B------:R1:W-:Y:S01]  /*4300*/  @!P0 STS.64 [R3+0x8], R6 ;  /* 0x0000080603008388 */ /* 0x0003e20000000a00 */
[----:B------:R-:W-:Y:S01]  /*4310*/  BAR.SYNC.DEFER_BLOCKING 0x0 ;  /* 0x0000000000007b1d */ /* 0x000fe20000010000 */
[----:B------:R-:W-:-:S13]  /*4320*/  ISETP.NE.AND P0, PT, R5, RZ, PT ;  /* 0x000000ff0500720c */ /* 0x000fda0003f05270 */
[----:B-1----:R-:W-:Y:S05]  /*4330*/  @P0 BRA `(.L_x_17) ;  /* 0x0000001800340947 */ /* 0x002fea0003800000 */
[----:B------:R-:W0:Y:S01]  /*4340*/  S2UR UR5, SR_CgaCtaId ;  /* 0x00000000000579c3 */ /* 0x000e220000008800 */
[----:B------:R-:W-:Y:S01]  /*4350*/  UMOV UR4, 0x400 ;  /* 0x0000040000047882 */ /* 0x000fe20000000000 */
[C---:B------:R-:W-:Y:S02]  /*4360*/  ISETP.GT.AND P3, PT, R4.reuse, 0x20, PT ;  /* 0x000000200400780c */ /* 0x040fe40003f64270 */
        /* <DEDUP_REMOVED lines=10> */
[----:B------:R-:W-:Y:S01]  /*4410*/  ISETP.GT.AND P1, PT, R4, 0x60, PT ;  /* 0x000000600400780c */ /* 0x000fe20003f24270 */
[----:B------:R-:W-:Y:S02]  /*4420*/  IMAD.MOV.U32 R2, RZ, RZ, R6 ;  /* 0x000000ffff027224 */ /* 0x000fe400078e0006 */
        /* <DEDUP_REMOVED lines=29> */
.L_x_30:
[----:B------:R-:W0:Y:S01]  /*4600*/  S2R R41, SR_TID.X ;  /* 0x0000000000297919 */ /* 0x000e220000002100 */
[----:B------:R-:W0:Y:S02]  /*4610*/  LDC.64 R6, c[0x0][0x380] ;  /* 0x0000e000ff067b82 */ /* 0x000e240000000a00 */
[----:B0-----:R-:W-:-:S05]  /*4620*/  IMAD.WIDE.U32 R6, R41, 0x8, R6 ;  /* 0x0000000829067825 */ /* 0x001fca00078e0006 */
[----:B------:R-:W2:Y:S04]  /*4630*/  LDG.E.64.CONSTANT R20, desc[UR6][R6.64] ;  /* 0x0000000606147981 */ /* 0x000ea8000c1e9b00 */
[----:B------:R-:W2:Y:S04]  /*4640*/  LDG.E.64.CONSTANT R2, desc[UR6][R6.64+0x800] ;  /* 0x0008000606027981 */ /* 0x000ea8000c1e9b00 */
[----:B------:R-:W3:Y:S04]  /*4650*/  LDG.E.64.CONSTANT R8, desc[UR6][R6.64+0x1000] ;  /* 0x0010000606087981 */ /* 0x000ee8000c1e9b00 */
[----:B------:R-:W4:Y:S04]  /*4660*/  LDG.E.64.CONSTANT R10, desc[UR6][R6.64+0x1800] ;  /* 0x00180006060a7981 */ /* 0x000f28000c1e9b00 */
[----:B------:R-:W5:Y:S04]  /*4670*/  LDG.E.64.CONSTANT R12, desc[UR6][R6.64+0x2000] ;  /* 0x00200006060c7981 */ /* 0x000f68000c1e9b00 */
[----:B------:R-:W5:Y:S04]  /*4680*/  LDG.E.64.CONSTANT R14, desc[UR6][R6.64+0x2800] ;  /* 0x00280006060e7981 */ /* 0x000f68000c1e9b00 */
[----:B------:R-:W5:Y:S04]  /*4690*/  LDG.E.64.CONSTANT R16, desc[UR6][R6.64+0x3000] ;  /* 0x0030000606107981 */ /* 0x000f68000c1e9b00 */
[----:B------:R-:W5:Y:S01]  /*46a0*/  LDG.E.64.CONSTANT R18, desc[UR6][R6.64+0x3800] ;  /* 0x0038000606127981 */ /* 0x000f62000c1e9b00 */
[----:B------:R-:W-:Y:S01]  /*46b0*/  ISETP.GE.U32.AND P1, PT, R4, 0x1000, PT ;  /* 0x000010000400780c */ /* 0x000fe20003f26070 */
[----:B------:R-:W-:Y:S01]  /*46c0*/  IMAD.MOV.U32 R45, RZ, RZ, 0x800 ;  /* 0x00000800ff2d7424 */ /* 0x000fe200078e00ff */
[----:B--2---:R-:W-:-:S06]  /*46d0*/  DSETP.GEU.AND P0, PT, R20, R2, PT ;  /* 0x000000021400722a */ /* 0x004fcc0003f0e000 */
        /* <DEDUP_REMOVED lines=21> */
[----:B------:R-:W0:Y:S01]  /*4830*/  LDC R24, c[0x0][0x390] ;  /* 0x0000e400ff187b82 */ /* 0x000e220000000800 */
[----:B------:R-:W-:Y:S02]  /*4840*/  VIADD R0, R4, 0xfffff800 ;  /* 0xfffff80004007836 */ /* 0x000fe40000000000 */
[----:B------:R-:W-:-:S07]  /*4850*/  IMAD.MOV.U32 R45, RZ, RZ, 0x800 ;  /* 0x00000800ff2d7424 */ /* 0x000fce00078e00ff */
.L_x_46:
[----:B------:R-:W-:-:S05]  /*4860*/  IMAD.WIDE R4, R45, 0x8, R6 ;  /* 0x000000082d047825 */ /* 0x000fca00078e0206 */
[----:B------:R-:W2:Y:S04]  /*4870*/  LDG.E.64.CONSTANT R10, desc[UR6][R4.64] ;  /* 0x00000006040a7981 */ /* 0x000ea8000c1e9b00 */
[----:B------:R-:W3:Y:S04]  /*4880*/  LDG.E.64.CONSTANT R12, desc[UR6][R4.64+0x800] ;  /* 0x00080006040c7981 */ /* 0x000ee8000c1e9b00 */
[----:B------:R-:W4:Y:S04]  /*4890*/  LDG.E.64.CONSTANT R14, desc[UR6][R4.64+0x1000] ;  /* 0x00100006040e7981 */ /* 0x000f28000c1e9b00 */
[----:B------:R-:W5:Y:S04]  /*48a0*/  LDG.E.64.CONSTANT R16, desc[UR6][R4.64+0x1800] ;  /* 0x0018000604107981 */ /* 0x000f68000c1e9b00 */
[----:B------:R-:W5:Y:S04]  /*48b0*/  LDG.E.64.CONSTANT R18, desc[UR6][R4.64+0x2000] ;  /* 0x0020000604127981 */ /* 0x000f68000c1e9b00 */
[----:B------:R-:W5:Y:S04]  /*48c0*/  LDG.E.64.CONSTANT R20, desc[UR6][R4.64+0x2800] ;  /* 0x0028000604147981 */ /* 0x000f68000c1e9b00 */
[----:B------:R-:W5:Y:S04]  /*48d0*/  LDG.E.64.CONSTANT R22, desc[UR6][R4.64+0x3000] ;  /* 0x0030000604167981 */ /* 0x000f68000c1e9b00 */
[----:B------:R0:W5:Y:S02]  /*48e0*/  LDG.E.64.CONSTANT R8, desc[UR6][R4.64+0x3800] ;  /* 0x0038000604087981 */ /* 0x000164000c1e9b00 */
[----:B0-----:R-:W-:-:S04]  /*48f0*/  IMAD.MOV.U32 R4, RZ, RZ, R24 ;  /* 0x000000ffff047224 */ /* 0x001fc800078e0018 */
[----:B------:R-:W-:-:S05]  /*4900*/  IMAD.IADD R5, R4, 0x1, -R45 ;  /* 0x0000000104057824 */ /* 0x000fca00078e0a2d */
[----:B------:R-:W-:Y:S01]  /*4910*/  ISETP.GE.AND P1, PT, R5, 0x800, PT ;  /* 0x000008000500780c */ /* 0x000fe20003f26270 */
        /* <DEDUP_REMOVED lines=25> */
[----:B------:R-:W-:-:S05]  /*4ab0*/  VIADD R45, R45, 0x800 ;  /* 0x000008002d2d7836 */ /* 0x000fca0000000000 */
[----:B------:R-:W-:-:S13]  /*4ac0*/  ISETP.GT.AND P0, PT, R45, R0, PT ;  /* 0x000000002d00720c */ /* 0x000fda0003f04270 */
[----:B------:R-:W-:Y:S05]  /*4ad0*/  @!P0 BRA `(.L_x_46) ;  /* 0xfffffffc00608947 */ /* 0x000fea000383ffff */
.L_x_44:
[----:B------:R-:W-:-:S13]  /*4ae0*/  ISETP.GE.AND P0, PT, R45, R4, PT ;  /* 0x000000042d00720c */ /* 0x000fda0003f06270 */
[----:B------:R-:W-:Y:S05]  /*4af0*/  @P0 BRA `(.L_x_45) ;  /* 0x0000000800fc0947 */ /* 0x000fea0003800000 */
[----:B------:R-:W-:Y:S01]  /*4b00*/  IMAD.IADD R0, R4, 0x1, -R45 ;  /* 0x0000000104007824 */ /* 0x000fe200078e0a2d */
[----:B------:R-:W-:Y:S04]  /*4b10*/  BSSY.RECONVERGENT B1, `(.L_x_45) ;  /* 0x00000bd000017945 */ /* 0x000fe80003800200 */
[----:B------:R-:W-:-:S13]  /*4b20*/  ISETP.GE.AND P0, PT, R41, R0, PT ;  /* 0x000000002900720c */ /* 0x000fda0003f06270 */
[----:B------:R-:W-:Y:S05]  /*4b30*/  @P0 BRA `(.L_x_47) ;  /* 0x0000000800e80947 */ /* 0x000fea0003800000 */
[----:B------:R-:W-:Y:S01]  /*4b40*/  LOP3.LUT R5, RZ, R41, RZ, 0x33, !PT ;  /* 0x00000029ff057212 */ /* 0x000fe200078e33ff */
[----:B------:R-:W-:Y:S01]  /*4b50*/  BSSY.RECONVERGENT B2, `(.L_x_48) ;  /* 0x0000017000027945 */ /* 0x000fe20003800200 */
[----:B------:R-:W-:Y:S02]  /*4b60*/  IMAD.MOV.U32 R43, RZ, RZ, R41 ;  /* 0x000000ffff2b7224 */ /* 0x000fe400078e0029 */
[----:B------:R-:W-:-:S04]  /*4b70*/  IADD3 R4, PT, PT, -R45, R4, R5 ;  /* 0x000000042d047210 */ /* 0x000fc80007ffe105 */
[C---:B------:R-:W-:Y:S02]  /*4b80*/  LOP3.LUT R5, R4.reuse, 0x300, RZ, 0xc0, !PT ;  /* 0x0000030004057812 */ /* 0x040fe400078ec0ff */
[----:B------:R-:W-:Y:S02]  /*4b90*/  ISETP.GE.U32.AND P2, PT, R4, 0x300, PT ;  /* 0x000003000400780c */ /* 0x000fe40003f46070 */
[----:B------:R-:W-:-:S13]  /*4ba0*/  ISETP.NE.AND P0, PT, R5, 0x300, PT ;  /* 0x000003000500780c */ /* 0x000fda0003f05270 */
[----:B------:R-:W-:Y:S05]  /*4bb0*/  @!P0 BRA `(.L_x_49) ;  /* 0x0000000000408947 */ /* 0x000fea0003800000 */
[----:B------:R-:W0:Y:S01]  /*4bc0*/  LDC.64 R6, c[0x0][0x380] ;  /* 0x0000e000ff067b82 */ /* 0x000e220000000a00 */
[----:B------:R-:W-:Y:S01]  /*4bd0*/  LEA.HI R4, R4, 0x1, RZ, 0x18 ;  /* 0x0000000104047811 */ /* 0x000fe200078fc0ff */
[----:B------:R-:W-:Y:S02]  /*4be0*/  IMAD.IADD R9, R41, 0x1, R45 ;  /* 0x0000000129097824 */ /* 0x000fe400078e022d */
[----:B------:R-:W-:Y:S01]  /*4bf0*/  IMAD.MOV.U32 R43, RZ, RZ, R41 ;  /* 0x000000ffff2b7224 */ /* 0x000fe200078e0029 */
[----:B------:R-:W-:-:S05]  /*4c00*/  LOP3.LUT R4, R4, 0x3, RZ, 0xc0, !PT ;  /* 0x0000000304047812 */ /* 0x000fca00078ec0ff */
[----:B------:R-:W-:-:S07]  /*4c10*/  IMAD.MOV R8, RZ, RZ, -R4 ;  /* 0x000000ffff087224 */ /* 0x000fce00078e0a04 */
.L_x_50:
[----:B0-----:R-:W-:-:S06]  /*4c20*/  IMAD.WIDE.U32 R4, R9, 0x8, R6 ;  /* 0x0000000809047825 */ /* 0x001fcc00078e0006 */
        /* <DEDUP_REMOVED lines=9> */
.L_x_49:
[----:B------:R-:W-:Y:S05]  /*4cc0*/  BSYNC.RECONVERGENT B2 ;  /* 0x0000000000027941 */ /* 0x000fea0003800200 */
.L_x_48:
[----:B------:R-:W-:Y:S05]  /*4cd0*/  @!P2 BRA `(.L_x_47) ;  /* 0x000000080080a947 */ /* 0x000fea0003800000 */
[----:B------:R-:W0:Y:S01]  /*4ce0*/  LDCU.64 UR4, c[0x0][0x380] ;  /* 0x00007000ff0477ac */ /* 0x000e220008000a00 */
[----:B------:R-:W-:Y:S01]  /*4cf0*/  IMAD.IADD R7, R0, 0x1, -R43 ;  /* 0x0000000100077824 */ /* 0x000fe200078e0a2b */
[C---:B------:R-:W-:Y:S01]  /*4d00*/  IADD3 R5, P0, PT, R43.reuse, R45, RZ ;  /* 0x0000002d2b057210 */ /* 0x040fe20007f1e0ff */
[----:B------:R-:W-:Y:S01]  /*4d10*/  BSSY.RECONVERGENT B2, `(.L_x_51) ;  /* 0x000005a000027945 */ /* 0x000fe20003800200 */
[----:B------:R-:W-:Y:S02]  /*4d20*/  IMAD.IADD R45, R43, 0x1, R45 ;  /* 0x000000012b2d7824 */ /* 0x000fe400078e022d */
        /* <DEDUP_REMOVED lines=8> */
[----:B------:R-:W0:Y:S01]  /*4db0*/  LDC.64 R6, c[0x0][0x380] ;  /* 0x0000e000ff067b82 */ /* 0x000e220000000a00 */
[----:B------:R-:W-:Y:S01]  /*4dc0*/  PLOP3.LUT P0, PT, PT, PT, PT, 0x8, 0x80 ;  /* 0x000000000080781c */ /* 0x000fe20003f0e170 */
[----:B------:R-:W-:-:S12]  /*4dd0*/  VIADD R40, R0, 0xfffff400 ;  /* 0xfffff40000287836 */ /* 0x000fd80000000000 */
.L_x_53:
[C---:B0-----:R-:W-:Y:S01]  /*4de0*/  IMAD.WIDE.U32 R38, R45.reuse, 0x8, R6 ;  /* 0x000000082d267825 */ /* 0x041fe200078e0006 */
        /* <DEDUP_REMOVED lines=76> */
.L_x_52:
[----:B------:R-:W-:Y:S05]  /*52b0*/  BSYNC.RECONVERGENT B2 ;  /* 0x0000000000027941 */ /* 0x000fea0003800200 */
.L_x_51:
[----:B------:R-:W-:Y:S01]  /*52c0*/  IMAD.IADD R6, R0, 0x1, -R43 ;  /* 0x0000000100067824 */ /* 0x000fe200078e0a2b */
[----:B------:R-:W-:Y:S04]  /*52d0*/  BSSY.RECONVERGENT B2, `(.L_x_54) ;  /* 0x000002c000027945 */ /* 0x000fe80003800200 */
[----:B------:R-:W-:-:S13]  /*52e0*/  ISETP.GT.AND P1, PT, R6, 0x400, PT ;  /* 0x000004000600780c */ /* 0x000fda0003f24270 */
[----:B------:R-:W-:Y:S05]  /*52f0*/  @!P1 BRA `(.L_x_55) ;  /* 0x0000000000a49947 */ /* 0x000fea0003800000 */
[----:B------:R-:W0:Y:S01]  /*5300*/  LDC.64 R16, c[0x0][0x380] ;  /* 0x0000e000ff107b82 */ /* 0x000e220000000a00 */
[----:B------:R-:W2:Y:S04]  /*5310*/  LDG.E.64.CONSTANT R10, desc[UR6][R4.64+-0x800] ;  /* 0xfff80006040a7981 */ /* 0x000ea8000c1e9b00 */
[----:B------:R-:W3:Y:S01]  /*5320*/  LDG.E.64.CONSTANT R12, desc[UR6][R4.64] ;  /* 0x00000006040c7981 */ /* 0x000ee2000c1e9b00 */
[----:B------:R-:W-:-:S03]  /*5330*/  VIADD R7, R45, 0x400 ;  /* 0x000004002d077836 */ /* 0x000fc60000000000 */
[----:B------:R-:W4:Y:S04]  /*5340*/  LDG.E.64.CONSTANT R14, desc[UR6][R4.64+0x800] ;  /* 0x00080006040e7981 */ /* 0x000f28000c1e9b00 */
[----:B------:R-:W5:Y:S04]  /*5350*/  LDG.E.64.CONSTANT R18, desc[UR6][R4.64+0x1800] ;  /* 0x0018000604127981 */ /* 0x000f68000c1e9b00 */
[----:B------:R-:W5:Y:S01]  /*5360*/  LDG.E.64.CONSTANT R20, desc[UR6][R4.64+0x2000] ;  /* 0x0020000604147981 */ /* 0x000f62000c1e9b00 */
[----:B0-----:R-:W-:-:S06]  /*5370*/  IMAD.WIDE.U32 R8, R45, 0x8, R16 ;  /* 0x000000082d087825 */ /* 0x001fcc00078e0010 */
[----:B------:R-:W2:Y:S01]  /*5380*/  LDG.E.64.CONSTANT R8, desc[UR6][R8.64] ;  /* 0x0000000608087981 */ /* 0x000ea2000c1e9b00 */
[----:B------:R-:W-:-:S03]  /*5390*/  IMAD.WIDE.U32 R16, R7, 0x8, R16 ;  /* 0x0000000807107825 */ /* 0x000fc600078e0010 */
[----:B------:R0:W5:Y:S04]  /*53a0*/  LDG.E.64.CONSTANT R6, desc[UR6][R4.64+0x2800] ;  /* 0x0028000604067981 */ /* 0x000168000c1e9b00 */
[----:B------:R-:W5:Y:S01]  /*53b0*/  LDG.E.64.CONSTANT R16, desc[UR6][R16.64] ;  /* 0x0000000610107981 */ /* 0x000f62000c1e9b00 */
[----:B------:R-:W-:Y:S01]  /*53c0*/  VIADD R43, R43, 0x800 ;  /* 0x000008002b2b7836 */ /* 0x000fe20000000000 */
[----:B0-----:R-:W-:Y:S01]  /*53d0*/  IADD3 R4, P2, PT, R4, 0x4000, RZ ;  /* 0x0000400004047810 */ /* 0x001fe20007f5e0ff */
[----:B------:R-:W-:-:S04]  /*53e0*/  VIADD R45, R45, 0x800 ;  /* 0x000008002d2d7836 */ /* 0x000fc80000000000 */
[----:B------:R-:W-:Y:S01]  /*53f0*/  IMAD.X R5, RZ, RZ, R5, P2 ;  /* 0x000000ffff057224 */ /* 0x000fe200010e0605 */
        /* <DEDUP_REMOVED lines=25> */
.L_x_55:
[----:B------:R-:W-:Y:S05]  /*5590*/  BSYNC.RECONVERGENT B2 ;  /* 0x0000000000027941 */ /* 0x000fea0003800200 */
.L_x_54:
[----:B------:R-:W-:-:S13]  /*55a0*/  ISETP.LT.OR P0, PT, R43, R0, P0 ;  /* 0x000000002b00720c */ /* 0x000fda0000701670 */
[----:B------:R-:W-:Y:S05]  /*55b0*/  @!P0 BRA `(.L_x_47) ;  /* 0x0000000000488947 */ /* 0x000fea0003800000 */
[----:B------:R-:W0:Y:S01]  /*55c0*/  LDC.64 R6, c[0x0][0x380] ;  /* 0x0000e000ff067b82 */ /* 0x000e220000000a00 */
[----:B------:R-:W2:Y:S04]  /*55d0*/  LDG.E.64.CONSTANT R8, desc[UR6][R4.64+-0x800] ;  /* 0xfff8000604087981 */ /* 0x000ea8000c1e9b00 */
[----:B------:R-:W3:Y:S04]  /*55e0*/  LDG.E.64.CONSTANT R10, desc[UR6][R4.64] ;  /* 0x00000006040a7981 */ /* 0x000ee8000c1e9b00 */
[----:B------:R-:W4:Y:S01]  /*55f0*/  LDG.E.64.CONSTANT R12, desc[UR6][R4.64+0x800] ;  /* 0x00080006040c7981 */ /* 0x000f22000c1e9b00 */
[----:B0-----:R-:W-:-:S06]  /*5600*/  IMAD.WIDE.U32 R6, R45, 0x8, R6 ;  /* 0x000000082d067825 */ /* 0x001fcc00078e0006 */
[----:B------:R-:W5:Y:S02]  /*5610*/  LDG.E.64.CONSTANT R6, desc[UR6][R6.64] ;  /* 0x0000000606067981 */ /* 0x000f64000c1e9b00 */
[----:B-----5:R-:W-:-:S06]  /*5620*/  DSETP.GEU.AND P0, PT, R2, R6, PT ;  /* 0x000000060200722a */ /* 0x020fcc0003f0e000 */
        /* <DEDUP_REMOVED lines=10> */
[----:B------:R-:W-:-:S07]  /*56d0*/  FSEL R3, R13, R3, !P0 ;  /* 0x000000030d037208 */ /* 0x000fce0004000000 */
.L_x_47:
[----:B------:R-:W-:Y:S05]  /*56e0*/  BSYNC.RECONVERGENT B1 ;  /* 0x0000000000017941 */ /* 0x000fea0003800200 */
.L_x_45:
        /* <DEDUP_REMOVED lines=54> */
[----:B------:R-:W1:Y:S01]  /*5a50*/  S2UR UR5, SR_CgaCtaId ;  /* 0x00000000000579c3 */ /* 0x000e620000008800 */
[----:B------:R-:W-:Y:S02]  /*5a60*/  UMOV UR4, 0x400 ;  /* 0x0000040000047882 */ /* 0x000fe40000000000 */
[----:B-1----:R-:W-:-:S09]  /*5a70*/  ULEA UR4, UR5, UR4, 0x18 ;  /* 0x0000000405047291 */ /* 0x002fd2000f8ec0ff */
[----:B0-----:R-:W0:Y:S04]  /*5a80*/  LDS.128 R8, [UR4+0x10] ;  /* 0x00001004ff087984 */ /* 0x001e280008000c00 */
        /* <DEDUP_REMOVED lines=23> */
[----:B------:R-:W-:-:S07]  /*5c00*/  FSEL R7, R3, R5, !P1 ;  /* 0x0000000503077208 */ /* 0x000fce0004800000 */
.L_x_17:
[----:B------:R-:W-:Y:S05]  /*5c10*/  BSYNC.RECONVERGENT B0 ;  /* 0x0000000000007941 */ /* 0x000fea0003800200 */
.L_x_1:
[----:B------:R-:W-:Y:S05]  /*5c20*/  @P0 EXIT ;  /* 0x000000000000094d */ /* 0x000fea0003800000 */
[----:B------:R-:W4:Y:S01]  /*5c30*/  LDCU.64 UR8, c[0x0][0x398] ;  /* 0x00007300ff0877ac */ /* 0x000f220008000a00 */
[----:B---3--:R-:W3:Y:S01]  /*5c40*/  LDC.64 R4, c[0x0][0x388] ;  /* 0x0000e200ff047b82 */ /* 0x008ee20000000a00 */
[----:B------:R-:W0:Y:S01]  /*5c50*/  LDCU.64 UR4, c[0x0][0x398] ;  /* 0x00007300ff0477ac */ /* 0x000e220008000a00 */
[----:B----4-:R-:W-:-:S06]  /*5c60*/  DSETP.GT.AND P0, PT, R6, UR8, PT ;  /* 0x0000000806007e2a */ /* 0x010fcc000bf04000 */
[----:B012---:R-:W-:Y:S02]  /*5c70*/  FSEL R2, R6, UR4, P0 ;  /* 0x0000000406027c08 */ /* 0x007fe40008000000 */
[----:B------:R-:W-:-:S05]  /*5c80*/  FSEL R3, R7, UR5, P0 ;  /* 0x0000000507037c08 */ /* 0x000fca0008000000 */
[----:B---3--:R-:W-:Y:S01]  /*5c90*/  STG.E.64 desc[UR6][R4.64], R2 ;  /* 0x0000000204007986 */ /* 0x008fe2000c101b06 */
[----:B------:R-:W-:Y:S05]  /*5ca0*/  EXIT ;  /* 0x000000000000794d */ /* 0x000fea0003800000 */
.L_x_56:
[----:B------:R-:W-:-:S00]  /*5cb0*/  BRA `(.L_x_56) ;  /* 0xfffffffc00fc7947 */ /* 0x000fc0000383ffff */
[----:B------:R-:W-:-:S00]  /*5cc0*/  NOP ;  /* 0x0000000000007918 */ /* 0x000fc00000000000 */
        /* <DEDUP_REMOVED lines=11> */
.L_x_316:


//--------------------- .text._ZN3cub18CUB_300001_SM_10006detail6reduce18DeviceReduceKernelINS2_10policy_hubIdyN4cuda3__47maximumIdEEE10Policy1000EN6thrust24THRUST_300001_SM_1000_NS10device_ptrIdEEyS8_dNS5_3std3__410__identityEEEvT0_PT3_T1_NS0_13GridEvenShareISL_EET2_T4_ --------------------------
	.section	.text._ZN3cub18CUB_300001_SM_10006detail6reduce18DeviceReduceKernelINS2_10policy_hubIdyN4cuda3__47maximumIdEEE10Policy1000EN6thrust24THRUST_300001_SM_1000_NS10device_ptrIdEEyS8_dNS5_3std3__410__identityEEEvT0_PT3_T1_NS0_13GridEvenShareISL_EET2_T4_,"ax",@progbits
	.align	128
        .global         _ZN3cub18CUB_300001_SM_10006detail6reduce18DeviceReduceKernelINS2_10policy_hubIdyN4cuda3__47maximumIdEEE10Policy1000EN6thrust24THRUST_300001_SM_1000_NS10device_ptrIdEEyS8_dNS5_3std3__410__identityEEEvT0_PT3_T1_NS0_13GridEvenShareISL_EET2_T4_
        .type           _ZN3cub18CUB_300001_SM_10006detail6reduce18DeviceReduceKernelINS2_10policy_hubIdyN4cuda3__47maximumIdEEE10Policy1000EN6thrust24THRUST_300001_SM_1000_NS10device_ptrIdEEyS8_dNS5_3std3__410__identityEEEvT0_PT3_T1_NS0_13GridEvenShareISL_EET2_T4_,@function
        .size           _ZN3cub18CUB_300001_SM_10006detail6reduce18DeviceReduceKernelINS2_10policy_hubIdyN4cuda3__47maximumIdEEE10Policy1000EN6thrust24THRUST_300001_SM_1000_NS10device_ptrIdEEyS8_dNS5_3std3__410__identityEEEvT0_PT3_T1_NS0_13GridEvenShareISL_EET2_T4_,(.L_x_317 - _ZN3cub18CUB_300001_SM_10006detail6reduce18DeviceReduceKernelINS2_10policy_hubIdyN4cuda3__47maximumIdEEE10Policy1000EN6thrust24THRUST_300001_SM_1000_NS10device_ptrIdEEyS8_dNS5_3std3__410__identityEEEvT0_PT3_T1_NS0_13GridEvenShareISL_EET2_T4_)
        .other          _ZN3cub18CUB_300001_SM_10006detail6reduce18DeviceReduceKernelINS2_10policy_hubIdyN4cuda3__47maximumIdEEE10Policy1000EN6thrust24THRUST_300001_SM_1000_NS10device_ptrIdEEyS8_dNS5_3std3__410__identityEEEvT0_PT3_T1_NS0_13GridEvenShareISL_EET2_T4_,@"STO_CUDA_ENTRY STV_DEFAULT"
_ZN3cub18CUB_300001_SM_10006detail6reduce18DeviceReduceKernelINS2_10policy_hubIdyN4cuda3__47maximumIdEEE10Policy1000EN6thrust24THRUST_300001_SM_1000_NS10device_ptrIdEEyS8_dNS5_3std3__410__identityEEEvT0_PT3_T1_NS0_13GridEvenShareISL_EET2_T4_:
.text._ZN3cub18CUB_300001_SM_10006detail6reduce18DeviceReduceKernelINS2_10policy_hubIdyN4cuda3__47maximumIdEEE10Policy1000EN6thrust24THRUST_300001_SM_1000_NS10device_ptrIdEEyS8_dNS5_3std3__410__identityEEEvT0_PT3_T1_NS0_13GridEvenShareISL_EET2_T4_:
[----:B------:R-:W-:Y:S08]  /*0000*/  LDC R1, c[0x0][0x37c] ;  /* 0x0000df00ff017b82 */ /* 0x000ff00000000800 */
[----:B------:R-:W0:Y:S01]  /*0010*/  S2UR UR16, SR_CTAID.X ;  /* 0x00000000001079c3 */ /* 0x000e220000002500 */
[----:B------:R-:W1:Y:S01]  /*0020*/  LDCU.64 UR8, c[0x0][0x3b8] ;  /* 0x00007700ff0877ac */ /* 0x000e620008000a00 */
[----:B------:R-:W-:Y:S01]  /*0030*/  BSSY.RECONVERGENT B0, `(.L_x_57) ;  /* 0x000030b000007945 */ /* 0x000fe20003800200 */
[----:B------:R-:W2:Y:S01]  /*0040*/  LDCU UR5, c[0x0][0x3c0] ;  /* 0x00007800ff0577ac */ /* 0x000ea20008000800 */
[----:B------:R-:W3:Y:S01]  /*0050*/  LDCU.64 UR14, c[0x0][0x358] ;  /* 0x00006b00ff0e77ac */ /* 0x000ee20008000a00 */
[----:B-1----:R-:W-:-:S02]  /*0060*/  IMAD.U32 R4, RZ, RZ, UR8 ;  /* 0x00000008ff047e24 */ /* 0x002fc4000f8e00ff */
[----:B------:R-:W-:Y:S01]  /*0070*/  IMAD.U32 R3, RZ, RZ, UR9 ;  /* 0x00000009ff037e24 */ /* 0x000fe2000f8e00ff */
[----:B--2---:R-:W-:Y:S02]  /*0080*/  USHF.L.U32 UR5, UR5, 0xb, URZ ;  /* 0x0000000b05057899 */ /* 0x004fe400080006ff */
[----:B0-----:R-:W-:Y:S02]  /*0090*/  USHF.L.U32 UR7, UR16, 0xb, URZ ;  /* 0x0000000b10077899 */ /* 0x001fe400080006ff */
[----:B------:R-:W-:-:S04]  /*00a0*/  USHF.R.S32.HI UR4, URZ, 0x1f, UR5 ;  /* 0x0000001fff047899 */ /* 0x000fc80008011405 */
[----:B------:R-:W-:-:S04]  /*00b0*/  IADD3 R5, P1, PT, R4, -UR7, RZ ;  /* 0x8000000704057c10 */ /* 0x000fc8000ff3e0ff */
[----:B------:R-:W-:Y:S02]  /*00c0*/  ISETP.GT.U32.AND P0, PT, R5, 0x7ff, PT ;  /* 0x000007ff0500780c */ /* 0x000fe40003f04070 */
[----:B------:R-:W-:-:S04]  /*00d0*/  IADD3.X R2, PT, PT, R3, -0x1, RZ, P1, !PT ;  /* 0xffffffff03027810 */ /* 0x000fc80000ffe4ff */
[----:B------:R-:W-:-:S13]  /*00e0*/  ISETP.GT.U32.AND.EX P0, PT, R2, RZ, PT, P0 ;  /* 0x000000ff0200720c */ /* 0x000fda0003f04100 */
[----:B---3--:R-:W-:Y:S05]  /*00f0*/  @P0 BRA `(.L_x_58) ;  /* 0x0000001400ec0947 */ /* 0x008fea0003800000 */
[----:B------:R-:W0:Y:S01]  /*0100*/  S2R R0, SR_TID.X ;  /* 0x0000000000007919 */ /* 0x000e220000002100 */
[----:B------:R-:W-:Y:S01]  /*0110*/  VIADD R3, R4, -UR7 ;  /* 0x8000000704037c36 */ /* 0x000fe20008000000 */
[----:B------:R-:W-:Y:S01]  /*0120*/  BSSY.RECONVERGENT B1, `(.L_x_59) ;  /* 0x000000a000017945 */ /* 0x000fe20003800200 */
[----:B------:R-:W-:-:S03]  /*0130*/  CS2R R10, SRZ ;  /* 0x00000000000a7805 */ /* 0x000fc6000001ff00 */
[----:B0-----:R-:W-:Y:S01]  /*0140*/  ISETP.GE.AND P0, PT, R0, R3, PT ;  /* 0x000000030000720c */ /* 0x001fe20003f06270 */
[----:B------:R-:W-:-:S12]  /*0150*/  IMAD.MOV.U32 R2, RZ, RZ, R0 ;  /* 0x000000ffff027224 */ /* 0x000fd800078e0000 */
[----:B------:R-:W-:Y:S05]  /*0160*/  @P0 BRA `(.L_x_60) ;  /* 0x0000000000140947 */ /* 0x000fea0003800000 */
[----:B------:R-:W0:Y:S01]  /*0170*/  LDC.64 R10, c[0x0][0x380] ;  /* 0x0000e000ff0a7b82 */ /* 0x000e220000000a00 */
[----:B------:R-:W-:-:S04]  /*0180*/  VIADD R5, R0, UR7 ;  /* 0x0000000700057c36 */ /* 0x000fc80008000000 */
[----:B0-----:R-:W-:-:S06]  /*0190*/  IMAD.WIDE.U32 R10, R5, 0x8, R10 ;  /* 0x00000008050a7825 */ /* 0x001fcc00078e000a */
[----:B------:R-:W5:Y:S01]  /*01a0*/  LDG.E.64 R10, desc[UR14][R10.64] ;  /* 0x0000000e0a0a7981 */ /* 0x000f62000c1e1b00 */
[----:B------:R-:W-:-:S07]  /*01b0*/  VIADD R2, R0, 0x100 ;  /* 0x0000010000027836 */ /* 0x000fce0000000000 */
.L_x_60:
[----:B------:R-:W-:Y:S05]  /*01c0*/  BSYNC.RECONVERGENT B1 ;  /* 0x0000000000017941 */ /* 0x000fea0003800200 */
.L_x_59:
[----:B------:R-:W-:Y:S01]  /*01d0*/  ISETP.GE.AND P0, PT, R2, R3, PT ;  /* 0x000000030200720c */ /* 0x000fe20003f06270 */
[----:B------:R-:W-:-:S12]  /*01e0*/  BSSY.RECONVERGENT B1, `(.L_x_61) ;  /* 0x00000b3000017945 */ /* 0x000fd80003800200 */
[----:B------:R-:W-:Y:S05]  /*01f0*/  @P0 BRA `(.L_x_62) ;  /* 0x0000000800c40947 */ /* 0x000fea0003800000 */
[----:B------:R-:W-:Y:S01]  /*0200*/  LOP3.LUT R5, RZ, R2, RZ, 0x33, !PT ;  /* 0x00000002ff057212 */ /* 0x000fe200078e33ff */
[----:B------:R-:W-:Y:S03]  /*0210*/  BSSY.RECONVERGENT B2, `(.L_x_63) ;  /* 0x0000057000027945 */ /* 0x000fe60003800200 */
[----:B------:R-:W-:-:S04]  /*0220*/  IADD3 R6, PT, PT, R4, -UR7, R5 ;  /* 0x8000000704067c10 */ /* 0x000fc8000fffe005 */
[C---:B------:R-:W-:Y:S02]  /*0230*/  ISETP.GE.U32.AND P1, PT, R6.reuse, 0xf00, PT ;  /* 0x00000f000600780c */ /* 0x040fe40003f26070 */
[----:B------:R-:W-:-:S04]  /*0240*/  LEA.HI R4, R6, 0x1, RZ, 0x18 ;  /* 0x0000000106047811 */ /* 0x000fc800078fc0ff */
[----:B------:R-:W-:-:S04]  /*0250*/  LOP3.LUT R5, R4, 0xf, RZ, 0xc0, !PT ;  /* 0x0000000f04057812 */ /* 0x000fc800078ec0ff */
[----:B------:R-:W-:-:S03]  /*0260*/  ISETP.NE.AND P0, PT, R5, RZ, PT ;  /* 0x000000ff0500720c */ /* 0x000fc60003f05270 */
[----:B------:R-:W-:Y:S10]  /*0270*/  @!P1 BRA `(.L_x_64) ;  /* 0x0000000400409947 */ /* 0x000ff40003800000 */
[----:B------:R-:W0:Y:S01]  /*0280*/  LDCU.64 UR8, c[0x0][0x380] ;  /* 0x00007000ff0877ac */ /* 0x000e220008000a00 */
[----:B------:R-:W-:Y:S01]  /*0290*/  IMAD.WIDE.U32 R6, R2, 0x8, RZ ;  /* 0x0000000802067825 */ /* 0x000fe200078e00ff */
[----:B------:R-:W-:Y:S01]  /*02a0*/  LOP3.LUT R26, R4, 0x1fffff0, RZ, 0xc0, !PT ;  /* 0x01fffff0041a7812 */ /* 0x000fe200078ec0ff */
[----:B------:R-:W-:-:S04]  /*02b0*/  UIMAD.WIDE.U32 UR4, UR16, 0x4000, URZ ;  /* 0x00004000100478a5 */ /* 0x000fc8000f8e00ff */
[----:B------:R-:W-:Y:S02]  /*02c0*/  IMAD.MOV R26, RZ, RZ, -R26 ;  /* 0x000000ffff1a7224 */ /* 0x000fe400078e0a1a */
[----:B------:R-:W-:Y:S02]  /*02d0*/  LOP3.LUT R6, R6, UR4, RZ, 0xfc, !PT ;  /* 0x0000000406067c12 */ /* 0x000fe4000f8efcff */
[----:B------:R-:W-:Y:S02]  /*02e0*/  LOP3.LUT R7, R7, UR5, RZ, 0xfc, !PT ;  /* 0x0000000507077c12 */ /* 0x000fe4000f8efcff */
[----:B0-----:R-:W-:-:S04]  /*02f0*/  IADD3 R6, P1, PT, R6, UR8, RZ ;  /* 0x0000000806067c10 */ /* 0x001fc8000ff3e0ff */
[----:B------:R-:W-:-:S04]  /*0300*/  IADD3 R6, P2, PT, R6, 0x4000, RZ ;  /* 0x0000400006067810 */ /* 0x000fc80007f5e0ff */
[----:B------:R-:W-:-:S09]  /*0310*/  IADD3.X R7, PT, PT, RZ, UR9, R7, P2, P1 ;  /* 0x00000009ff077c10 */ /* 0x000fd200097e2407 */
.L_x_65:
[----:B------:R-:W2:Y:S04]  /*0320*/  LDG.E.64 R8, desc[UR14][R6.64+-0x4000] ;  /* 0xffc0000e06087981 */ /* 0x000ea8000c1e1b00 */
[----:B------:R-:W3:Y:S04]  /*0330*/  LDG.E.64 R12, desc[UR14][R6.64+-0x3800] ;  /* 0xffc8000e060c7981 */ /* 0x000ee8000c1e1b00 */
[----:B------:R-:W4:Y:S04]  /*0340*/  LDG.E.64 R14, desc[UR14][R6.64+-0x3000] ;  /* 0xffd0000e060e7981 */ /* 0x000f28000c1e1b00 */
[----:B------:R-:W4:Y:S04]  /*0350*/  LDG.E.64 R16, desc[UR14][R6.64+-0x2800] ;  /* 0xffd8000e06107981 */ /* 0x000f28000c1e1b00 */
[----:B------:R-:W4:Y:S04]  /*0360*/  LDG.E.64 R18, desc[UR14][R6.64+-0x2000] ;  /* 0xffe0000e06127981 */ /* 0x000f28000c1e1b00 */
[----:B------:R-:W4:Y:S04]  /*0370*/  LDG.E.64 R20, desc[UR14][R6.64+-0x1800] ;  /* 0xffe8000e06147981 */ /* 0x000f28000c1e1b00 */
[----:B------:R-:W4:Y:S04]  /*0380*/  LDG.E.64 R22, desc[UR14][R6.64+-0x1000] ;  /* 0xfff0000e06167981 */ /* 0x000f28000c1e1b00 */
[----:B------:R-:W4:Y:S01]  /*0390*/  LDG.E.64 R24, desc[UR14][R6.64+-0x800] ;  /* 0xfff8000e06187981 */ /* 0x000f22000c1e1b00 */
[----:B--2--5:R-:W-:-:S06]  /*03a0*/  DSETP.GEU.AND P1, PT, R10, R8, PT ;  /* 0x000000080a00722a */ /* 0x024fcc0003f2e000 */
[----:B------:R-:W-:Y:S02]  /*03b0*/  FSEL R10, R8, R10, !P1 ;  /* 0x0000000a080a7208 */ /* 0x000fe40004800000 */
[----:B------:R-:W-:Y:S02]  /*03c0*/  FSEL R11, R9, R11, !P1 ;  /* 0x0000000b090b7208 */ /* 0x000fe40004800000 */
[----:B------:R-:W2:Y:S04]  /*03d0*/  LDG.E.64 R8, desc[UR14][R6.64] ;  /* 0x0000000e06087981 */ /* 0x000ea8000c1e1b00 */
[----:B---3--:R-:W-:-:S06]  /*03e0*/  DSETP.GEU.AND P1, PT, R10, R12, PT ;  /* 0x0000000c0a00722a */ /* 0x008fcc0003f2e000 */
[----:B------:R-:W-:Y:S02]  /*03f0*/  FSEL R12, R12, R10, !P1 ;  /* 0x0000000a0c0c7208 */ /* 0x000fe40004800000 */
[----:B------:R-:W-:Y:S02]  /*0400*/  FSEL R13, R13, R11, !P1 ;  /* 0x0000000b0d0d7208 */ /* 0x000fe40004800000 */
[----:B------:R-:W3:Y:S04]  /*0410*/  LDG.E.64 R10, desc[UR14][R6.64+0x800] ;  /* 0x0008000e060a7981 */ /* 0x000ee8000c1e1b00 */
[----:B----4-:R-:W-:-:S06]  /*0420*/  DSETP.GEU.AND P1, PT, R12, R14, PT ;  /* 0x0000000e0c00722a */ /* 0x010fcc0003f2e000 */
[----:B------:R-:W-:Y:S02]  /*0430*/  FSEL R14, R14, R12, !P1 ;  /* 0x0000000c0e0e7208 */ /* 0x000fe40004800000 */
[----:B------:R-:W-:Y:S02]  /*0440*/  FSEL R15, R15, R13, !P1 ;  /* 0x0000000d0f0f7208 */ /* 0x000fe40004800000 */
[----:B------:R-:W4:Y:S04]  /*0450*/  LDG.E.64 R12, desc[UR14][R6.64+0x1000] ;  /* 0x0010000e060c7981 */ /* 0x000f28000c1e1b00 */
[----:B------:R-:W-:-:S06]  /*0460*/  DSETP.GEU.AND P1, PT, R14, R16, PT ;  /* 0x000000100e00722a */ /* 0x000fcc0003f2e000 */
        /* <DEDUP_REMOVED lines=18> */
[----:B------:R0:W4:Y:S01]  /*0590*/  LDG.E.64 R24, desc[UR14][R6.64+0x3800] ;  /* 0x0038000e06187981 */ /* 0x000122000c1e1b00 */
[----:B------:R-:W-:-:S05]  /*05a0*/  VIADD R26, R26, 0x10 ;  /* 0x000000101a1a7836 */ /* 0x000fca0000000000 */
[----:B------:R-:W-:Y:S02]  /*05b0*/  ISETP.NE.AND P2, PT, R26, RZ, PT ;  /* 0x000000ff1a00720c */ /* 0x000fe40003f45270 */
[----:B0-----:R-:W-:Y:S01]  /*05c0*/  IADD3 R6, P3, PT, R6, 0x8000, RZ ;  /* 0x0000800006067810 */ /* 0x001fe20007f7e0ff */
[----:B------:R-:W-:-:S04]  /*05d0*/  VIADD R2, R2, 0x1000 ;  /* 0x0000100002027836 */ /* 0x000fc80000000000 */
[----:B------:R-:W-:Y:S01]  /*05e0*/  IMAD.X R7, RZ, RZ, R7, P3 ;  /* 0x000000ffff077224 */ /* 0x000fe200018e0607 */
        /* <DEDUP_REMOVED lines=24> */
[----:B------:R-:W-:Y:S06]  /*0770*/  @P2 BRA `(.L_x_65) ;  /* 0xfffffff800e82947 */ /* 0x000fec000383ffff */
.L_x_64:
[----:B------:R-:W-:Y:S05]  /*0780*/  BSYNC.RECONVERGENT B2 ;  /* 0x0000000000027941 */ /* 0x000fea0003800200 */
.L_x_63:
[----:B------:R-:W-:Y:S05]  /*0790*/  @!P0 BRA `(.L_x_62) ;  /* 0x00000004005c8947 */ /* 0x000fea0003800000 */
[----:B------:R-:W-:Y:S01]  /*07a0*/  ISETP.GE.U32.AND P1, PT, R5, 0x8, PT ;  /* 0x000000080500780c */ /* 0x000fe20003f26070 */
[----:B------:R-:W-:Y:S01]  /*07b0*/  BSSY.RECONVERGENT B2, `(.L_x_66) ;  /* 0x000002a000027945 */ /* 0x000fe20003800200 */
[----:B------:R-:W-:-:S04]  /*07c0*/  LOP3.LUT R26, R4, 0x7, RZ, 0xc0, !PT ;  /* 0x00000007041a7812 */ /* 0x000fc800078ec0ff */
[----:B------:R-:W-:-:S07]  /*07d0*/  ISETP.NE.AND P0, PT, R26, RZ, PT ;  /* 0x000000ff1a00720c */ /* 0x000fce0003f05270 */
[----:B------:R-:W-:Y:S06]  /*07e0*/  @!P1 BRA `(.L_x_67) ;  /* 0x0000000000989947 */ /* 0x000fec0003800000 */
[----:B------:R-:W0:Y:S01]  /*07f0*/  LDCU.64 UR4, c[0x0][0x380] ;  /* 0x00007000ff0477ac */ /* 0x000e220008000a00 */
[----:B------:R-:W-:-:S04]  /*0800*/  IADD3 R5, P1, PT, R2, UR7, RZ ;  /* 0x0000000702057c10 */ /* 0x000fc8000ff3e0ff */
[----:B------:R-:W-:Y:S02]  /*0810*/  LEA.HI.X.SX32 R6, R2, RZ, 0x1, P1 ;  /* 0x000000ff02067211 */ /* 0x000fe400008f0eff */
[----:B0-----:R-:W-:-:S04]  /*0820*/  LEA R24, P1, R5, UR4, 0x3 ;  /* 0x0000000405187c11 */ /* 0x001fc8000f8218ff */
[----:B------:R-:W-:-:S05]  /*0830*/  LEA.HI.X R25, R5, UR5, R6, 0x3, P1 ;  /* 0x0000000505197c11 */ /* 0x000fca00088f1c06 */
        /* <DEDUP_REMOVED lines=32> */
[----:B------:R-:W-:-:S07]  /*0a40*/  FSEL R11, R23, R7, !P1 ;  /* 0x00000007170b7208 */ /* 0x000fce0004800000 */
.L_x_67:
[----:B------:R-:W-:Y:S05]  /*0a50*/  BSYNC.RECONVERGENT B2 ;  /* 0x0000000000027941 */ /* 0x000fea0003800200 */
.L_x_66:
        /* <DEDUP_REMOVED lines=28> */
.L_x_69:
[----:B------:R-:W-:Y:S05]  /*0c20*/  BSYNC.RECONVERGENT B2 ;  /* 0x0000000000027941 */ /* 0x000fea0003800200 */
.L_x_68:
[----:B------:R-:W-:Y:S05]  /*0c30*/  @!P0 BRA `(.L_x_62) ;  /* 0x0000000000348947 */ /* 0x000fea0003800000 */
[----:B------:R-:W0:Y:S01]  /*0c40*/  LDC.64 R6, c[0x0][0x380] ;  /* 0x0000e000ff067b82 */ /* 0x000e220000000a00 */
[----:B------:R-:W-:Y:S02]  /*0c50*/  IMAD.U32 R5, RZ, RZ, UR16 ;  /* 0x00000010ff057e24 */ /* 0x000fe4000f8e00ff */
[----:B------:R-:W-:Y:S02]  /*0c60*/  IMAD.MOV R8, RZ, RZ, -R4 ;  /* 0x000000ffff087224 */ /* 0x000fe400078e0a04 */
[----:B0-----:R-:W-:-:S07]  /*0c70*/  IMAD.WIDE.U32 R4, R5, 0x4000, R6 ;  /* 0x0000400005047825 */ /* 0x001fce00078e0006 */
.L_x_70:
[----:B------:R-:W-:-:S06]  /*0c80*/  IMAD.WIDE R6, R2, 0x8, R4 ;  /* 0x0000000802067825 */ /* 0x000fcc00078e0204 */
[----:B------:R-:W2:Y:S01]  /*0c90*/  LDG.E.64 R6, desc[UR14][R6.64] ;  /* 0x0000000e06067981 */ /* 0x000ea2000c1e1b00 */
[----:B------:R-:W-:Y:S02]  /*0ca0*/  VIADD R8, R8, 0x1 ;  /* 0x0000000108087836 */ /* 0x000fe40000000000 */
[----:B------:R-:W-:-:S03]  /*0cb0*/  VIADD R2, R2, 0x100 ;  /* 0x0000010002027836 */ /* 0x000fc60000000000 */
[----:B------:R-:W-:Y:S01]  /*0cc0*/  ISETP.NE.AND P1, PT, R8, RZ, PT ;  /* 0x000000ff0800720c */ /* 0x000fe20003f25270 */
[----:B--2--5:R-:W-:-:S06]  /*0cd0*/  DSETP.GEU.AND P0, PT, R10, R6, PT ;  /* 0x000000060a00722a */ /* 0x024fcc0003f0e000 */
[----:B------:R-:W-:Y:S02]  /*0ce0*/  FSEL R10, R6, R10, !P0 ;  /* 0x0000000a060a7208 */ /* 0x000fe40004000000 */
[----:B------:R-:W-:-:S04]  /*0cf0*/  FSEL R11, R7, R11, !P0 ;  /* 0x0000000b070b7208 */ /* 0x000fc80004000000 */
[----:B------:R-:W-:Y:S05]  /*0d00*/  @P1 BRA `(.L_x_70) ;  /* 0xfffffffc00dc1947 */ /* 0x000fea000383ffff */
.L_x_62:
[----:B------:R-:W-:Y:S05]  /*0d10*/  BSYNC.RECONVERGENT B1 ;  /* 0x0000000000017941 */ /* 0x000fea0003800200 */
.L_x_61:
        /* <DEDUP_REMOVED lines=16> */
[----:B------:R-:W0:Y:S01]  /*0e20*/  SHFL.DOWN PT, R5, R3, 0x2, 0x1f ;  /* 0x08401f0003057f89 */ /* 0x000e2200000e0000 */
[----:B------:R-:W1:Y:S01]  /*0e30*/  @!P2 S2R R8, SR_CgaCtaId ;  /* 0x000000000008a919 */ /* 0x000e620000008800 */
[----:B0-----:R-:W-:-:S06]  /*0e40*/  DSETP.GEU.AND P1, PT, R2, R4, PT ;  /* 0x000000040200722a */ /* 0x001fcc0003f2e000 */
[----:B------:R-:W-:Y:S02]  /*0e50*/  @!P0 FSEL R2, R4, R2, !P1 ;  /* 0x0000000204028208 */ /* 0x000fe40004800000 */
[----:B------:R-:W-:Y:S02]  /*0e60*/  @!P0 FSEL R3, R5, R3, !P1 ;  /* 0x0000000305038208 */ /* 0x000fe40004800000 */
[----:B------:R-:W-:Y:S01]  /*0e70*/  ISETP.GT.AND P0, PT, R9, 0x1b, PT ;  /* 0x0000001b0900780c */ /* 0x000fe20003f04270 */
[----:B------:R-:W-:Y:S01]  /*0e80*/  SHFL.DOWN PT, R4, R2, 0x4, 0x1f ;  /* 0x08801f0002047f89 */ /* 0x000fe200000e0000 */
[----:B-1----:R-:W-:Y:S02]  /*0e90*/  @!P2 LEA R11, R8, R7, 0x18 ;  /* 0x00000007080ba211 */ /* 0x002fe400078ec0ff */
[----:B------:R-:W-:Y:S01]  /*0ea0*/  @!P2 LOP3.LUT R8, R6, 0xf8, RZ, 0xc0, !PT ;  /* 0x000000f80608a812 */ /* 0x000fe200078ec0ff */
[----:B------:R-:W0:Y:S04]  /*0eb0*/  SHFL.DOWN PT, R5, R3, 0x4, 0x1f ;  /* 0x08801f0003057f89 */ /* 0x000e2800000e0000 */
        /* <DEDUP_REMOVED lines=51> */
.L_x_71:
[----:B------:R-:W-:-:S05]  /*11f0*/  LOP3.LUT R2, R0, 0x3e0, RZ, 0xc0, !PT ;  /* 0x000003e000027812 */ /* 0x000fca00078ec0ff */
[----:B------:R-:W-:Y:S01]  /*1200*/  VIADD R4, R2, 0x20 ;  /* 0x0000002002047836 */ /* 0x000fe20000000000 */
[----:B------:R-:W-:-:S04]  /*1210*/  LOP3.LUT R2, RZ, R2, RZ, 0x33, !PT ;  /* 0x00000002ff027212 */ /* 0x000fc800078e33ff */
[----:B------:R-:W-:Y:S01]  /*1220*/  ISETP.GT.AND P0, PT, R4, R3, PT ;  /* 0x000000030400720c */ /* 0x000fe20003f04270 */
[----:B------:R-:W-:-:S05]  /*1230*/  IMAD.IADD R2, R3, 0x1, R2 ;  /* 0x0000000103027824 */ /* 0x000fca00078e0202 */
[----:B------:R-:W-:Y:S02]  /*1240*/  SEL R5, R2, 0x1f, P0 ;  /* 0x0000001f02057807 */ /* 0x000fe40000000000 */
[----:B------:R-:W0:Y:S03]  /*1250*/  S2R R2, SR_LANEID ;  /* 0x0000000000027919 */ /* 0x000e260000000000 */
[----:B-----5:R-:W-:Y:S04]  /*1260*/  SHFL.DOWN PT, R6, R10, 0x1, R5 ;  /* 0x082000000a067989 */ /* 0x020fe800000e0005 */
[----:B------:R-:W1:Y:S02]  /*1270*/  SHFL.DOWN PT, R7, R11, 0x1, R5 ;  /* 0x082000000b077989 */ /* 0x000e6400000e0005 */
[----:B-1----:R-:W-:Y:S01]  /*1280*/  DSETP.GEU.AND P1, PT, R10, R6, PT ;  /* 0x000000060a00722a */ /* 0x002fe20003f2e000 */
[----:B0-----:R-:W-:-:S05]  /*1290*/  ISETP.GE.AND P0, PT, R2, R5, PT ;  /* 0x000000050200720c */ /* 0x001fca0003f06270 */
[-C--:B------:R-:W-:Y:S01]  /*12a0*/  FSEL R9, R6, R10.reuse, !P1 ;  /* 0x0000000a06097208 */ /* 0x080fe20004800000 */
[----:B------:R-:W-:Y:S01]  /*12b0*/  VIADD R6, R2, 0x2 ;  /* 0x0000000202067836 */ /* 0x000fe20000000000 */
[-C--:B------:R-:W-:Y:S02]  /*12c0*/  FSEL R7, R7, R11.reuse, !P1 ;  /* 0x0000000b07077208 */ /* 0x080fe40004800000 */
[----:B------:R-:W-:Y:S02]  /*12d0*/  FSEL R4, R9, R10, !P0 ;  /* 0x0000000a09047208 */ /* 0x000fe40004000000 */
[----:B------:R-:W-:Y:S02]  /*12e0*/  FSEL R7, R7, R11, !P0 ;  /* 0x0000000b07077208 */ /* 0x000fe40004000000 */
[----:B------:R-:W-:Y:S01]  /*12f0*/  ISETP.GT.AND P0, PT, R6, R5, PT ;  /* 0x000000050600720c */ /* 0x000fe20003f04270 */
[----:B------:R-:W-:Y:S01]  /*1300*/  SHFL.DOWN PT, R8, R4, 0x2, R5 ;  /* 0x0840000004087989 */ /* 0x000fe200000e0005 */
[----:B------:R-:W-:-:S03]  /*1310*/  IMAD.MOV.U32 R6, RZ, RZ, R4 ;  /* 0x000000ffff067224 */ /* 0x000fc600078e0004 */
[----:B------:R-:W0:Y:S03]  /*1320*/  SHFL.DOWN PT, R9, R7, 0x2, R5 ;  /* 0x0840000007097989 */ /* 0x000e2600000e0005 */
[----:B0-----:R-:W-:Y:S01]  /*1330*/  DSETP.GEU.AND P1, PT, R6, R8, PT ;  /* 0x000000080600722a */ /* 0x001fe20003f2e000 */
[----:B------:R-:W-:-:S05]  /*1340*/  VIADD R6, R2, 0x4 ;  /* 0x0000000402067836 */ /* 0x000fca0000000000 */
[----:B------:R-:W-:Y:S02]  /*1350*/  @!P0 FSEL R4, R8, R4, !P1 ;  /* 0x0000000408048208 */ /* 0x000fe40004800000 */
[----:B------:R-:W-:Y:S02]  /*1360*/  @!P0 FSEL R7, R9, R7, !P1 ;  /* 0x0000000709078208 */ /* 0x000fe40004800000 */
        /* <DEDUP_REMOVED lines=12> */
[----:B------:R-:W-:Y:S01]  /*1430*/  VIADD R2, R2, 0x10 ;  /* 0x0000001002027836 */ /* 0x000fe20000000000 */
[----:B------:R-:W0:Y:S11]  /*1440*/  SHFL.DOWN PT, R9, R7, 0x8, R5 ;  /* 0x0900000007097989 */ /* 0x000e3600000e0005 */
[----:B------:R-:W1:Y:S01]  /*1450*/  @!P0 S2R R11, SR_CgaCtaId ;  /* 0x00000000000b8919 */ /* 0x000e620000008800 */
[----:B0-----:R-:W-:Y:S01]  /*1460*/  DSETP.GEU.AND P2, PT, R6, R8, PT ;  /* 0x000000080600722a */ /* 0x001fe20003f4e000 */
[----:B------:R-:W-:-:S05]  /*1470*/  @!P0 MOV R6, 0x400 ;  /* 0x0000040000068802 */ /* 0x000fca0000000f00 */
[----:B------:R-:W-:Y:S02]  /*1480*/  @!P1 FSEL R4, R8, R4, !P2 ;  /* 0x0000000408049208 */ /* 0x000fe40005000000 */
[----:B------:R-:W-:Y:S02]  /*1490*/  @!P1 FSEL R7, R9, R7, !P2 ;  /* 0x0000000709079208 */ /* 0x000fe40005000000 */
[----:B------:R-:W-:Y:S01]  /*14a0*/  ISETP.GT.AND P1, PT, R2, R5, PT ;  /* 0x000000050200720c */ /* 0x000fe20003f24270 */
[----:B------:R-:W-:Y:S01]  /*14b0*/  SHFL.DOWN PT, R8, R4, 0x10, R5 ;  /* 0x0a00000004087989 */ /* 0x000fe200000e0005 */
[----:B------:R-:W-:-:S03]  /*14c0*/  @!P0 SHF.R.U32.HI R2, RZ, 0x2, R0 ;  /* 0x00000002ff028819 */ /* 0x000fc60000011600 */
[----:B------:R0:W2:Y:S01]  /*14d0*/  SHFL.DOWN PT, R9, R7, 0x10, R5 ;  /* 0x0a00000007097989 */ /* 0x0000a200000e0005 */
[----:B------:R-:W-:Y:S02]  /*14e0*/  @!P0 LOP3.LUT R2, R2, 0xf8, RZ, 0xc0, !PT ;  /* 0x000000f802028812 */ /* 0x000fe400078ec0ff */
[----:B-1----:R-:W-:-:S05]  /*14f0*/  @!P0 LEA R11, R11, R6, 0x18 ;  /* 0x000000060b0b8211 */ /* 0x002fca00078ec0ff */
[----:B------:R-:W-:Y:S02]  /*1500*/  @!P0 IMAD.IADD R11, R2, 0x1, R11 ;  /* 0x00000001020b8824 */ /* 0x000fe400078e020b */
[----:B0-----:R-:W-:-:S06]  /*1510*/  IMAD.MOV.U32 R5, RZ, RZ, R7 ;  /* 0x000000ffff057224 */ /* 0x001fcc00078e0007 */
[----:B--2---:R-:W-:-:S06]  /*1520*/  DSETP.GEU.AND P2, PT, R4, R8, PT ;  /* 0x000000080400722a */ /* 0x004fcc0003f4e000 */
[----:B------:R-:W-:Y:S02]  /*1530*/  @!P1 FSEL R7, R9, R7, !P2 ;  /* 0x0000000709079208 */ /* 0x000fe40005000000 */
[----:B------:R-:W-:-:S03]  /*1540*/  @!P1 FSEL R4, R8, R4, !P2 ;  /* 0x0000000408049208 */ /* 0x000fc60005000000 */
[----:B------:R-:W-:-:S05]  /*1550*/  IMAD.MOV.U32 R5, RZ, RZ, R7 ;  /* 0x000000ffff057224 */ /* 0x000fca00078e0007 */
[----:B------:R1:W-:Y:S01]  /*1560*/  @!P0 STS.64 [R11+0x8], R4 ;  /* 0x000008040b008388 */ /* 0x0003e20000000a00 */
[----:B------:R-:W-:Y:S01]  /*1570*/  BAR.SYNC.DEFER_BLOCKING 0x0 ;  /* 0x0000000000007b1d */ /* 0x000fe20000010000 */
[----:B------:R-:W-:-:S13]  /*1580*/  ISETP.NE.AND P0, PT, R0, RZ, PT ;  /* 0x000000ff0000720c */ /* 0x000fda0003f05270 */
[----:B-1----:R-:W-:Y:S05]  /*1590*/  @P0 BRA `(.L_x_72) ;  /* 0x0000001800d00947 */ /* 0x002fea0003800000 */
[----:B------:R-:W0:Y:S01]  /*15a0*/  S2UR UR5, SR_CgaCtaId ;  /* 0x00000000000579c3 */ /* 0x000e220000008800 */
[----:B------:R-:W-:Y:S01]  /*15b0*/  UMOV UR4, 0x400 ;  /* 0x0000040000047882 */ /* 0x000fe20000000000 */
[----:B------:R-:W-:Y:S01]  /*15c0*/  ISETP.GT.AND P2, PT, R3, 0x20, PT ;  /* 0x000000200300780c */ /* 0x000fe20003f44270 */
[----:B0-----:R-:W-:-:S09]  /*15d0*/  ULEA UR4, UR5, UR4, 0x18 ;  /* 0x0000000405047291 */ /* 0x001fd2000f8ec0ff */
[----:B------:R-:W0:Y:S04]  /*15e0*/  LDS.128 R12, [UR4+0x10] ;  /* 0x00001004ff0c7984 */ /* 0x000e280008000c00 */
[----:B------:R-:W1:Y:S01]  /*15f0*/  LDS.128 R8, [UR4+0x20] ;  /* 0x00002004ff087984 */ /* 0x000e620008000c00 */
[----:B0-----:R-:W-:-:S06]  /*1600*/  DSETP.GEU.AND P1, PT, R4, R12, PT ;  /* 0x0000000c0400722a */ /* 0x001fcc0003f2e000 */
[-C--:B------:R-:W-:Y:S02]  /*1610*/  FSEL R7, R12, R4.reuse, !P1 ;  /* 0x000000040c077208 */ /* 0x080fe40004800000 */
[-C--:B------:R-:W-:Y:S02]  /*1620*/  FSEL R13, R13, R5.reuse, !P1 ;  /* 0x000000050d0d7208 */ /* 0x080fe40004800000 */
[----:B------:R-:W-:Y:S02]  /*1630*/  FSEL R0, R7, R4, P2 ;  /* 0x0000000407007208 */ /* 0x000fe40001000000 */
[----:B------:R-:W-:Y:S02]  /*1640*/  ISETP.GT.AND P1, PT, R3, 0x40, PT ;  /* 0x000000400300780c */ /* 0x000fe40003f24270 */
[----:B------:R-:W-:Y:S01]  /*1650*/  FSEL R13, R13, R5, P2 ;  /* 0x000000050d0d7208 */ /* 0x000fe20001000000 */
[----:B------:R-:W-:Y:S01]  /*1660*/  IMAD.MOV.U32 R12, RZ, RZ, R0 ;  /* 0x000000ffff0c7224 */ /* 0x000fe200078e0000 */
[----:B------:R-:W-:Y:S01]  /*1670*/  ISETP.GT.AND P2, PT, R3, 0x60, PT ;  /* 0x000000600300780c */ /* 0x000fe20003f44270 */
[----:B------:R-:W0:Y:S04]  /*1680*/  LDS.128 R4, [UR4+0x30] ;  /* 0x00003004ff047984 */ /* 0x000e280008000c00 */
[----:B------:R-:W-:-:S06]  /*1690*/  DSETP.GEU.AND P3, PT, R12, R14, PT ;  /* 0x0000000e0c00722a */ /* 0x000fcc0003f6e000 */
[----:B------:R-:W-:Y:S02]  /*16a0*/  @P1 FSEL R0, R14, R0, !P3 ;  /* 0x000000000e001208 */ /* 0x000fe40005800000 */
[----:B------:R-:W-:Y:S02]  /*16b0*/  @P1 FSEL R13, R15, R13, !P3 ;  /* 0x0000000d0f0d1208 */ /* 0x000fe40005800000 */
[----:B------:R-:W-:Y:S01]  /*16c0*/  ISETP.GT.AND P1, PT, R3, 0x80, PT ;  /* 0x000000800300780c */ /* 0x000fe20003f24270 */
[----:B------:R-:W-:-:S06]  /*16d0*/  IMAD.MOV.U32 R12, RZ, RZ, R0 ;  /* 0x000000ffff0c7224 */ /* 0x000fcc00078e0000 */
[----:B-1----:R-:W-:-:S06]  /*16e0*/  DSETP.GEU.AND P3, PT, R12, R8, PT ;  /* 0x000000080c00722a */ /* 0x002fcc0003f6e000 */
[----:B------:R-:W-:Y:S02]  /*16f0*/  @P2 FSEL R0, R8, R0, !P3 ;  /* 0x0000000008002208 */ /* 0x000fe40005800000 */
[----:B------:R-:W-:Y:S02]  /*1700*/  @P2 FSEL R13, R9, R13, !P3 ;  /* 0x0000000d090d2208 */ /* 0x000fe40005800000 */
[----:B------:R-:W-:Y:S01]  /*1710*/  ISETP.GT.AND P2, PT, R3, 0xa0, PT ;  /* 0x000000a00300780c */ /* 0x000fe20003f44270 */
[----:B------:R-:W-:Y:S01]  /*1720*/  IMAD.MOV.U32 R12, RZ, RZ, R0 ;  /* 0x000000ffff0c7224 */ /* 0x000fe200078e0000 */
[----:B------:R-:W1:Y:S05]  /*1730*/  LDS.64 R8, [UR4+0x40] ;  /* 0x00004004ff087984 */ /* 0x000e6a0008000a00 */
[----:B------:R-:W-:-:S06]  /*1740*/  DSETP.GEU.AND P3, PT, R12, R10, PT ;  /* 0x0000000a0c00722a */ /* 0x000fcc0003f6e000 */
[----:B------:R-:W-:Y:S02]  /*1750*/  @P1 FSEL R0, R10, R0, !P3 ;  /* 0x000000000a001208 */ /* 0x000fe40005800000 */
[----:B------:R-:W-:Y:S02]  /*1760*/  @P1 FSEL R13, R11, R13, !P3 ;  /* 0x0000000d0b0d1208 */ /* 0x000fe40005800000 */
[----:B------:R-:W-:Y:S01]  /*1770*/  ISETP.GT.AND P1, PT, R3, 0xc0, PT ;  /* 0x000000c00300780c */ /* 0x000fe20003f24270 */
[----:B------:R-:W-:Y:S02]  /*1780*/  IMAD.MOV.U32 R10, RZ, RZ, R0 ;  /* 0x000000ffff0a7224 */ /* 0x000fe400078e0000 */
[----:B------:R-:W-:-:S06]  /*1790*/  IMAD.MOV.U32 R11, RZ, RZ, R13 ;  /* 0x000000ffff0b7224 */ /* 0x000fcc00078e000d */
[----:B0-----:R-:W-:-:S06]  /*17a0*/  DSETP.GEU.AND P3, PT, R10, R4, PT ;  /* 0x000000040a00722a */ /* 0x001fcc0003f6e000 */
[----:B------:R-:W-:Y:S02]  /*17b0*/  @P2 FSEL R0, R4, R0, !P3 ;  /* 0x0000000004002208 */ /* 0x000fe40005800000 */
[----:B------:R-:W-:Y:S02]  /*17c0*/  @P2 FSEL R13, R5, R13, !P3 ;  /* 0x0000000d050d2208 */ /* 0x000fe40005800000 */
[----:B------:R-:W-:Y:S01]  /*17d0*/  ISETP.GT.AND P2, PT, R3, 0xe0, PT ;  /* 0x000000e00300780c */ /* 0x000fe20003f44270 */
[----:B------:R-:W-:Y:S02]  /*17e0*/  IMAD.MOV.U32 R4, RZ, RZ, R0 ;  /* 0x000000ffff047224 */ /* 0x000fe400078e0000 */
[----:B------:R-:W-:-:S06]  /*17f0*/  IMAD.MOV.U32 R5, RZ, RZ, R13 ;  /* 0x000000ffff057224 */ /* 0x000fcc00078e000d */
[----:B------:R-:W-:-:S06]  /*1800*/  DSETP.GEU.AND P3, PT, R4, R6, PT ;  /* 0x000000060400722a */ /* 0x000fcc0003f6e000 */
[----:B------:R-:W-:Y:S02]  /*1810*/  @P1 FSEL R0, R6, R0, !P3 ;  /* 0x0000000006001208 */ /* 0x000fe40005800000 */
[----:B------:R-:W-:-:S03]  /*1820*/  @P1 FSEL R13, R7, R13, !P3 ;  /* 0x0000000d070d1208 */ /* 0x000fc60005800000 */
[----:B------:R-:W-:Y:S02]  /*1830*/  IMAD.MOV.U32 R2, RZ, RZ, R0 ;  /* 0x000000ffff027224 */ /* 0x000fe400078e0000 */
[----:B------:R-:W-:-:S06]  /*1840*/  IMAD.MOV.U32 R3, RZ, RZ, R13 ;  /* 0x000000ffff037224 */ /* 0x000fcc00078e000d */
[----:B-1----:R-:W-:-:S06]  /*1850*/  DSETP.GEU.AND P1, PT, R2, R8, PT ;  /* 0x000000080200722a */ /* 0x002fcc0003f2e000 */
[----:B------:R-:W-:Y:S02]  /*1860*/  @P2 FSEL R0, R8, R0, !P1 ;  /* 0x0000000008002208 */ /* 0x000fe40004800000 */
[----:B------:R-:W-:-:S03]  /*1870*/  @P2 FSEL R13, R9, R13, !P1 ;  /* 0x0000000d090d2208 */ /* 0x000fc60004800000 */
[----:B------:R-:W-:Y:S02]  /*1880*/  IMAD.MOV.U32 R4, RZ, RZ, R0 ;  /* 0x000000ffff047224 */ /* 0x000fe400078e0000 */
[----:B------:R-:W-:Y:S01]  /*1890*/  IMAD.MOV.U32 R5, RZ, RZ, R13 ;  /* 0x000000ffff057224 */ /* 0x000fe200078e000d */
[----:B------:R-:W-:Y:S06]  /*18a0*/  BRA `(.L_x_72) ;  /* 0x00000018000c7947 */ /* 0x000fec0003800000 */
.L_x_58:
[----:B------:R-:W0:Y:S01]  /*18b0*/  S2R R0, SR_TID.X ;  /* 0x0000000000007919 */ /* 0x000e220000002100 */
[----:B------:R-:W1:Y:S01]  /*18c0*/  LDC.64 R6, c[0x0][0x380] ;  /* 0x0000e000ff067b82 */ /* 0x000e620000000a00 */
[----:B0-----:R-:W-:-:S04]  /*18d0*/  VIADD R23, R0, UR7 ;  /* 0x0000000700177c36 */ /* 0x001fc80008000000 */
[----:B-1----:R-:W-:-:S05]  /*18e0*/  IMAD.WIDE.U32 R22, R23, 0x8, R6 ;  /* 0x0000000817167825 */ /* 0x002fca00078e0006 */
[----:B------:R-:W2:Y:S04]  /*18f0*/  LDG.E.64 R18, desc[UR14][R22.64] ;  /* 0x0000000e16127981 */ /* 0x000ea8000c1e1b00 */
[----:B------:R-:W2:Y:S04]  /*1900*/  LDG.E.64 R20, desc[UR14][R22.64+0x800] ;  /* 0x0008000e16147981 */ /* 0x000ea8000c1e1b00 */
[----:B------:R-:W3:Y:S04]  /*1910*/  LDG.E.64 R16, desc[UR14][R22.64+0x1000] ;  /* 0x0010000e16107981 */ /* 0x000ee8000c1e1b00 */
[----:B------:R-:W4:Y:S04]  /*1920*/  LDG.E.64 R14, desc[UR14][R22.64+0x1800] ;  /* 0x0018000e160e7981 */ /* 0x000f28000c1e1b00 */
[----:B------:R-:W5:Y:S04]  /*1930*/  LDG.E.64 R12, desc[UR14][R22.64+0x2000] ;  /* 0x0020000e160c7981 */ /* 0x000f68000c1e1b00 */
[----:B------:R-:W5:Y:S04]  /*1940*/  LDG.E.64 R10, desc[UR14][R22.64+0x2800] ;  /* 0x0028000e160a7981 */ /* 0x000f68000c1e1b00 */
[----:B------:R-:W5:Y:S04]  /*1950*/  LDG.E.64 R8, desc[UR14][R22.64+0x3000] ;  /* 0x0030000e16087981 */ /* 0x000f68000c1e1b00 */
[----:B------:R-:W5:Y:S01]  /*1960*/  LDG.E.64 R6, desc[UR14][R22.64+0x3800] ;  /* 0x0038000e16067981 */ /* 0x000f62000c1e1b00 */
        /* <DEDUP_REMOVED lines=18> */
[----:B------:R-:W-:-:S04]  /*1a90*/  ISETP.GE.U32.AND P0, PT, R5, UR5, PT ;  /* 0x0000000505007c0c */ /* 0x000fc8000bf06070 */
[----:B------:R-:W-:Y:S01]  /*1aa0*/  ISETP.GE.U32.AND.EX P0, PT, R2, UR4, PT, P0 ;  /* 0x0000000402007c0c */ /* 0x000fe2000bf06100 */
[----:B------:R-:W-:-:S06]  /*1ab0*/  DSETP.GEU.AND P1, PT, R8, R6, PT ;  /* 0x000000060800722a */ /* 0x000fcc0003f2e000 */
[----:B------:R-:W-:Y:S02]  /*1ac0*/  FSEL R10, R6, R8, !P1 ;  /* 0x00000008060a7208 */ /* 0x000fe40004800000 */
[----:B------:R-:W-:-:S04]  /*1ad0*/  FSEL R11, R7, R9, !P1 ;  /* 0x00000009070b7208 */ /* 0x000fc80004800000 */
[----:B------:R-:W-:Y:S05]  /*1ae0*/  @!P0 BRA `(.L_x_73) ;  /* 0x0000001000408947 */ /* 0x000fea0003800000 */
[----:B------:R-:W-:Y:S01]  /*1af0*/  UIADD3 UR8, UP0, UPT, UR5, UR7, URZ ;  /* 0x0000000705087290 */ /* 0x000fe2000ff1e0ff */
[----:B------:R-:W-:Y:S01]  /*1b00*/  IADD3 R27, P1, PT, R4, -0x800, RZ ;  /* 0xfffff800041b7810 */ /* 0x000fe20007f3e0ff */
[----:B------:R-:W0:Y:S01]  /*1b10*/  LDCU.64 UR12, c[0x0][0x380] ;  /* 0x00007000ff0c77ac */ /* 0x000e220008000a00 */
[----:B------:R-:W-:Y:S02]  /*1b20*/  LOP3.LUT R5, RZ, R0, RZ, 0x33, !PT ;  /* 0x00000000ff057212 */ /* 0x000fe400078e33ff */
[----:B------:R-:W-:Y:S01]  /*1b30*/  IADD3.X R26, PT, PT, R3, -0x1, RZ, P1, !PT ;  /* 0xffffffff031a7810 */ /* 0x000fe20000ffe4ff */
[----:B------:R-:W-:Y:S01]  /*1b40*/  UIADD3.X UR9, UPT, UPT, URZ, UR4, URZ, UP0, !UPT ;  /* 0x00000004ff097290 */ /* 0x000fe200087fe4ff */
[----:B------:R-:W-:Y:S01]  /*1b50*/  ISETP.LT.U32.AND P0, PT, R27, UR8, PT ;  /* 0x000000081b007c0c */ /* 0x000fe2000bf01070 */
[----:B------:R-:W-:Y:S01]  /*1b60*/  UMOV UR6, UR5 ;  /* 0x0000000500067c82 */ /* 0x000fe20008000000 */
[----:B------:R-:W-:Y:S01]  /*1b70*/  IADD3 R9, P2, PT, R0, UR8, RZ ;  /* 0x0000000800097c10 */ /* 0x000fe2000ff5e0ff */
[----:B------:R-:W-:Y:S01]  /*1b80*/  UMOV UR4, URZ ;  /* 0x000000ff00047c82 */ /* 0x000fe20008000000 */
[----:B------:R-:W-:Y:S01]  /*1b90*/  IADD3 R5, PT, PT, R4, -UR5, R5 ;  /* 0x8000000504057c10 */ /* 0x000fe2000fffe005 */
[----:B------:R-:W-:Y:S01]  /*1ba0*/  IMAD.U32 R7, RZ, RZ, UR9 ;  /* 0x00000009ff077e24 */ /* 0x000fe2000f8e00ff */
[----:B------:R-:W-:Y:S01]  /*1bb0*/  UMOV UR10, UR8 ;  /* 0x00000008000a7c82 */ /* 0x000fe20008000000 */
[----:B------:R-:W-:-:S03]  /*1bc0*/  IMAD.X R0, RZ, RZ, UR9, P2 ;  /* 0x00000009ff007e24 */ /* 0x000fc600090e06ff */
[----:B------:R-:W-:Y:S02]  /*1bd0*/  ISETP.GT.U32.AND.EX P0, PT, R7, R26, PT, P0 ;  /* 0x0000001a0700720c */ /* 0x000fe40003f04100 */
[----:B0-----:R-:W-:-:S04]  /*1be0*/  LEA R8, P1, R9, UR12, 0x3 ;  /* 0x0000000c09087c11 */ /* 0x001fc8000f8218ff */
[----:B------:R-:W-:Y:S02]  /*1bf0*/  IADD3 R8, P2, PT, R8, 0x4000, RZ ;  /* 0x0000400008087810 */ /* 0x000fe40007f5e0ff */
[----:B------:R-:W-:Y:S01]  /*1c00*/  LEA.HI.X R9, R9, UR13, R0, 0x3, P1 ;  /* 0x0000000d09097c11 */ /* 0x000fe200088f1c00 */
[----:B------:R-:W-:Y:S01]  /*1c10*/  VIADD R0, R5, -UR7 ;  /* 0x8000000705007c36 */ /* 0x000fe20008000000 */
[----:B------:R-:W-:-:S03]  /*1c20*/  UMOV UR7, UR9 ;  /* 0x0000000900077c82 */ /* 0x000fc60008000000 */
[----:B------:R-:W-:Y:S01]  /*1c30*/  IMAD.X R9, RZ, RZ, R9, P2 ;  /* 0x000000ffff097224 */ /* 0x000fe200010e0609 */
[----:B------:R-:W-:Y:S06]  /*1c40*/  @P0 BRA `(.L_x_74) ;  /* 0x0000000000f40947 */ /* 0x000fec0003800000 */
[----:B------:R-:W0:Y:S01]  /*1c50*/  LDC.64 R2, c[0x0][0x3b8] ;  /* 0x0000ee00ff027b82 */ /* 0x000e220000000a00 */
[----:B------:R-:W1:Y:S01]  /*1c60*/  LDCU.64 UR12, c[0x0][0x380] ;  /* 0x00007000ff0c77ac */ /* 0x000e620008000a00 */
[----:B------:R-:W-:Y:S01]  /*1c70*/  NOP ;  /* 0x0000000000007918 */ /* 0x000fe20000000000 */
.L_x_75:
[----:B------:R-:W2:Y:S02]  /*1c80*/  S2R R4, SR_TID.X ;  /* 0x0000000000047919 */ /* 0x000ea40000002100 */
[----:B--2---:R-:W-:-:S05]  /*1c90*/  IADD3 R4, P0, PT, R4, UR8, RZ ;  /* 0x0000000804047c10 */ /* 0x004fca000ff1e0ff */
[----:B------:R-:W-:Y:S01]  /*1ca0*/  IMAD.X R5, RZ, RZ, UR9, P0 ;  /* 0x00000009ff057e24 */ /* 0x000fe200080e06ff */
[----:B-1----:R-:W-:-:S04]  /*1cb0*/  LEA R24, P0, R4, UR12, 0x3 ;  /* 0x0000000c04187c11 */ /* 0x002fc8000f8018ff */
[----:B------:R-:W-:-:S05]  /*1cc0*/  LEA.HI.X R25, R4, UR13, R5, 0x3, P0 ;  /* 0x0000000d04197c11 */ /* 0x000fca00080f1c05 */
[----:B------:R-:W2:Y:S04]  /*1cd0*/  LDG.E.64 R4, desc[UR14][R24.64] ;  /* 0x0000000e18047981 */ /* 0x000ea8000c1e1b00 */
[----:B------:R-:W3:Y:S04]  /*1ce0*/  LDG.E.64 R6, desc[UR14][R24.64+0x800] ;  /* 0x0008000e18067981 */ /* 0x000ee8000c1e1b00 */
[----:B------:R-:W4:Y:S04]  /*1cf0*/  LDG.E.64 R12, desc[UR14][R24.64+0x1000] ;  /* 0x0010000e180c7981 */ /* 0x000f28000c1e1b00 */
[----:B------:R-:W5:Y:S04]  /*1d00*/  LDG.E.64 R14, desc[UR14][R24.64+0x1800] ;  /* 0x0018000e180e7981 */ /* 0x000f68000c1e1b00 */
[----:B------:R-:W5:Y:S04]  /*1d10*/  LDG.E.64 R16, desc[UR14][R24.64+0x2000] ;  /* 0x0020000e18107981 */ /* 0x000f68000c1e1b00 */
[----:B------:R-:W5:Y:S04]  /*1d20*/  LDG.E.64 R18, desc[UR14][R24.64+0x2800] ;  /* 0x0028000e18127981 */ /* 0x000f68000c1e1b00 */
[----:B------:R-:W5:Y:S04]  /*1d30*/  LDG.E.64 R20, desc[UR14][R24.64+0x3000] ;  /* 0x0030000e18147981 */ /* 0x000f68000c1e1b00 */
[----:B------:R-:W5:Y:S01]  /*1d40*/  LDG.E.64 R22, desc[UR14][R24.64+0x3800] ;  /* 0x0038000e18167981 */ /* 0x000f62000c1e1b00 */
[----:B------:R-:W-:-:S02]  /*1d50*/  USHF.R.S32.HI UR11, URZ, 0x1f, UR5 ;  /* 0x0000001fff0b7899 */ /* 0x000fc40008011405 */
[----:B------:R-:W-:-:S04]  /*1d60*/  UIADD3 UR6, UP0, UPT, UR5, UR10, URZ ;  /* 0x0000000a05067290 */ /* 0x000fc8000ff1e0ff */
[----:B------:R-:W-:Y:S01]  /*1d70*/  UIADD3.X UR7, UPT, UPT, UR11, UR7, URZ, UP0, !UPT ;  /* 0x000000070b077290 */ /* 0x000fe200087fe4ff */
        /* <DEDUP_REMOVED lines=16> */
[----:B------:R-:W-:Y:S01]  /*1e80*/  FSEL R6, R18, R4, !P0 ;  /* 0x0000000412067208 */ /* 0x000fe20004000000 */
[----:B0-----:R-:W-:Y:S01]  /*1e90*/  IMAD.MOV.U32 R4, RZ, RZ, R2 ;  /* 0x000000ffff047224 */ /* 0x001fe200078e0002 */
[----:B------:R-:W-:-:S04]  /*1ea0*/  FSEL R7, R19, R5, !P0 ;  /* 0x0000000513077208 */ /* 0x000fc80004000000 */
[----:B------:R-:W-:Y:S02]  /*1eb0*/  IADD3 R5, P2, PT, R4, -UR8, RZ ;  /* 0x8000000804057c10 */ /* 0x000fe4000ff5e0ff */
[----:B------:R-:W-:-:S06]  /*1ec0*/  DSETP.GEU.AND P0, PT, R6, R20, PT ;  /* 0x000000140600722a */ /* 0x000fcc0003f0e000 */
[----:B------:R-:W-:Y:S02]  /*1ed0*/  FSEL R6, R20, R6, !P0 ;  /* 0x0000000614067208 */ /* 0x000fe40004000000 */
[----:B------:R-:W-:Y:S02]  /*1ee0*/  FSEL R7, R21, R7, !P0 ;  /* 0x0000000715077208 */ /* 0x000fe40004000000 */
[----:B------:R-:W-:Y:S02]  /*1ef0*/  ISETP.GE.U32.AND P0, PT, R5, UR5, PT ;  /* 0x0000000505007c0c */ /* 0x000fe4000bf06070 */
[----:B------:R-:W-:Y:S02]  /*1f00*/  IADD3.X R5, PT, PT, R3, ~UR9, RZ, P2, !PT ;  /* 0x8000000903057c10 */ /* 0x000fe400097fe4ff */
[----:B------:R-:W-:Y:S02]  /*1f10*/  DSETP.GEU.AND P1, PT, R6, R22, PT ;  /* 0x000000160600722a */ /* 0x000fe40003f2e000 */
[----:B------:R-:W-:-:S04]  /*1f20*/  ISETP.GE.U32.AND.EX P0, PT, R5, UR11, PT, P0 ;  /* 0x0000000b05007c0c */ /* 0x000fc8000bf06100 */
[----:B------:R-:W-:Y:S02]  /*1f30*/  FSEL R10, R22, R6, !P1 ;  /* 0x00000006160a7208 */ /* 0x000fe40004800000 */
[----:B------:R-:W-:-:S07]  /*1f40*/  FSEL R11, R23, R7, !P1 ;  /* 0x00000007170b7208 */ /* 0x000fce0004800000 */
[----:B------:R-:W-:Y:S05]  /*1f50*/  @!P0 BRA `(.L_x_73) ;  /* 0x0000000c00248947 */ /* 0x000fea0003800000 */
[----:B------:R-:W-:Y:S02]  /*1f60*/  UIADD3 UR8, UP0, UPT, UR5, UR8, URZ ;  /* 0x0000000805087290 */ /* 0x000fe4000ff1e0ff */
[----:B------:R-:W-:Y:S01]  /*1f70*/  IMAD.U32 R5, RZ, RZ, UR5 ;  /* 0x00000005ff057e24 */ /* 0x000fe2000f8e00ff */
[----:B------:R-:W-:Y:S01]  /*1f80*/  UIADD3 UR4, UPT, UPT, UR4, 0x1, URZ ;  /* 0x0000000104047890 */ /* 0x000fe2000fffe0ff */
[----:B------:R-:W-:Y:S01]  /*1f90*/  VIADD R0, R0, -UR5 ;  /* 0x8000000500007c36 */ /* 0x000fe20008000000 */
[----:B------:R-:W-:Y:S01]  /*1fa0*/  UIADD3.X UR9, UPT, UPT, UR11, UR9, URZ, UP0, !UPT ;  /* 0x000000090b097290 */ /* 0x000fe200087fe4ff */
[----:B------:R-:W-:Y:S01]  /*1fb0*/  IMAD.WIDE R8, R5, 0x8, R8 ;  /* 0x0000000805087825 */ /* 0x000fe200078e0208 */
[----:B------:R-:W-:Y:S01]  /*1fc0*/  ISETP.LT.U32.AND P0, PT, R27, UR8, PT ;  /* 0x000000081b007c0c */ /* 0x000fe2000bf01070 */
[----:B------:R-:W-:-:S03]  /*1fd0*/  UMOV UR10, UR6 ;  /* 0x00000006000a7c82 */ /* 0x000fc60008000000 */
[----:B------:R-:W-:-:S05]  /*1fe0*/  IMAD.U32 R7, RZ, RZ, UR9 ;  /* 0x00000009ff077e24 */ /* 0x000fca000f8e00ff */
[----:B------:R-:W-:-:S13]  /*1ff0*/  ISETP.GT.U32.AND.EX P0, PT, R7, R26, PT, P0 ;  /* 0x0000001a0700720c */ /* 0x000fda0003f04100 */
[----:B------:R-:W-:Y:S05]  /*2000*/  @!P0 BRA `(.L_x_75) ;  /* 0xfffffffc001c8947 */ /* 0x000fea000383ffff */
[----:B------:R-:W-:-:S05]  /*2010*/  UMOV UR6, UR5 ;  /* 0x0000000500067c82 */ /* 0x000fca0008000000 */
.L_x_74:
[----:B------:R-:W0:Y:S01]  /*2020*/  S2R R7, SR_TID.X ;  /* 0x0000000000077919 */ /* 0x000e220000002100 */
[C---:B------:R-:W-:Y:S01]  /*2030*/  VIADD R2, R4.reuse, -UR8 ;  /* 0x8000000804027c36 */ /* 0x040fe20008000000 */
[----:B------:R-:W-:Y:S01]  /*2040*/  ISETP.LE.U32.AND P1, PT, R4, UR8, PT ;  /* 0x0000000804007c0c */ /* 0x000fe2000bf23070 */
[----:B------:R-:W-:Y:S01]  /*2050*/  IMAD.U32 R6, RZ, RZ, UR9 ;  /* 0x00000009ff067e24 */ /* 0x000fe2000f8e00ff */
[----:B------:R-:W-:Y:S02]  /*2060*/  BSSY.RECONVERGENT B1, `(.L_x_73) ;  /* 0x00000b8000017945 */ /* 0x000fe40003800200 */
[----:B0-----:R-:W-:-:S04]  /*2070*/  ISETP.GE.AND P0, PT, R7, R2, PT ;  /* 0x000000020700720c */ /* 0x001fc80003f06270 */
[----:B------:R-:W-:-:S13]  /*2080*/  ISETP.GE.U32.OR.EX P0, PT, R6, R3, P0, P1 ;  /* 0x000000030600720c */ /* 0x000fda0000706510 */
[----:B------:R-:W-:Y:S05]  /*2090*/  @P0 BRA `(.L_x_76) ;  /* 0x0000000800d00947 */ /* 0x000fea0003800000 */
[----:B------:R-:W0:Y:S01]  /*20a0*/  LDC R2, c[0x0][0x3c0] ;  /* 0x0000f000ff027b82 */ /* 0x000e220000000800 */
[----:B------:R-:W-:Y:S01]  /*20b0*/  USHF.L.U32 UR5, UR16, 0xb, URZ ;  /* 0x0000000b10057899 */ /* 0x000fe200080006ff */
[----:B------:R-:W-:Y:S01]  /*20c0*/  LOP3.LUT R3, RZ, R7, RZ, 0x33, !PT ;  /* 0x00000007ff037212 */ /* 0x000fe200078e33ff */
[----:B------:R-:W-:Y:S02]  /*20d0*/  BSSY.RECONVERGENT B2, `(.L_x_77) ;  /* 0x0000055000027945 */ /* 0x000fe40003800200 */
[----:B------:R-:W-:-:S06]  /*20e0*/  UIADD3 UR5, UPT, UPT, UR5, UR6, URZ ;  /* 0x0000000605057290 */ /* 0x000fcc000fffe0ff */
[----:B------:R-:W-:Y:S01]  /*20f0*/  IADD3 R4, PT, PT, R4, -UR5, R3 ;  /* 0x8000000504047c10 */ /* 0x000fe2000fffe003 */
[----:B0-----:R-:W-:-:S04]  /*2100*/  IMAD R3, R2, UR4, RZ ;  /* 0x0000000402037c24 */ /* 0x001fc8000f8e02ff */
[----:B------:R-:W-:-:S05]  /*2110*/  IMAD R2, R3, -0x800, R4 ;  /* 0xfffff80003027824 */ /* 0x000fca00078e0204 */
[C---:B------:R-:W-:Y:S02]  /*2120*/  ISETP.GE.U32.AND P1, PT, R2.reuse, 0xf00, PT ;  /* 0x00000f000200780c */ /* 0x040fe40003f26070 */
[----:B------:R-:W-:Y:S01]  /*2130*/  LEA.HI R3, R2, 0x1, RZ, 0x18 ;  /* 0x0000000102037811 */ /* 0x000fe200078fc0ff */
[----:B------:R-:W-:-:S03]  /*2140*/  IMAD.MOV.U32 R2, RZ, RZ, R7 ;  /* 0x000000ffff027224 */ /* 0x000fc600078e0007 */
[----:B------:R-:W-:-:S04]  /*2150*/  LOP3.LUT R4, R3, 0xf, RZ, 0xc0, !PT ;  /* 0x0000000f03047812 */ /* 0x000fc800078ec0ff */
[----:B------:R-:W-:-:S03]  /*2160*/  ISETP.NE.AND P0, PT, R4, RZ, PT ;  /* 0x000000ff0400720c */ /* 0x000fc60003f05270 */
[----:B------:R-:W-:Y:S10]  /*2170*/  @!P1 BRA `(.L_x_78) ;  /* 0x0000000400289947 */ /* 0x000ff40003800000 */
[----:B------:R-:W-:-:S04]  /*2180*/  LEA.HI R2, R0, 0x1, RZ, 0x18 ;  /* 0x0000000100027811 */ /* 0x000fc800078fc0ff */
[----:B------:R-:W-:Y:S01]  /*2190*/  LOP3.LUT R5, R2, 0x1fffff0, RZ, 0xc0, !PT ;  /* 0x01fffff002057812 */ /* 0x000fe200078ec0ff */
[----:B------:R-:W-:-:S04]  /*21a0*/  IMAD.MOV.U32 R2, RZ, RZ, R7 ;  /* 0x000000ffff027224 */ /* 0x000fc800078e0007 */
[----:B------:R-:W-:-:S07]  /*21b0*/  IMAD.MOV R5, RZ, RZ, -R5 ;  /* 0x000000ffff057224 */ /* 0x000fce00078e0a05 */
.L_x_79:
        /* <DEDUP_REMOVED lines=8> */
[----:B--2---:R-:W-:-:S06]  /*2240*/  DSETP.GEU.AND P1, PT, R10, R6, PT ;  /* 0x000000060a00722a */ /* 0x004fcc0003f2e000 */
        /* <DEDUP_REMOVED lines=11> */
[----:B-----5:R-:W-:-:S06]  /*2300*/  DSETP.GEU.AND P1, PT, R10, R16, PT ;  /* 0x000000100a00722a */ /* 0x020fcc0003f2e000 */
[----:B------:R-:W-:Y:S02]  /*2310*/  FSEL R10, R16, R10, !P1 ;  /* 0x0000000a100a7208 */ /* 0x000fe40004800000 */
[----:B------:R-:W-:Y:S02]  /*2320*/  FSEL R11, R17, R11, !P1 ;  /* 0x0000000b110b7208 */ /* 0x000fe40004800000 */
[----:B------:R-:W5:Y:S04]  /*2330*/  LDG.E.64 R16, desc[UR14][R8.64+0x1800] ;  /* 0x0018000e08107981 */ /* 0x000f68000c1e1b00 */
[----:B------:R-:W-:-:S06]  /*2340*/  DSETP.GEU.AND P1, PT, R10, R14, PT ;  /* 0x0000000e0a00722a */ /* 0x000fcc0003f2e000 */
        /* <DEDUP_REMOVED lines=14> */
[----:B------:R0:W5:Y:S01]  /*2430*/  LDG.E.64 R24, desc[UR14][R8.64+0x3800] ;  /* 0x0038000e08187981 */ /* 0x000162000c1e1b00 */
        /* <DEDUP_REMOVED lines=30> */
.L_x_78:
[----:B------:R-:W-:Y:S05]  /*2620*/  BSYNC.RECONVERGENT B2 ;  /* 0x0000000000027941 */ /* 0x000fea0003800200 */
.L_x_77:
[----:B------:R-:W-:Y:S05]  /*2630*/  @!P0 BRA `(.L_x_76) ;  /* 0x0000000400688947 */ /* 0x000fea0003800000 */
[----:B------:R-:W-:Y:S01]  /*2640*/  ISETP.GE.U32.AND P1, PT, R4, 0x8, PT ;  /* 0x000000080400780c */ /* 0x000fe20003f26070 */
[----:B------:R-:W-:Y:S01]  /*2650*/  BSSY.RECONVERGENT B2, `(.L_x_80) ;  /* 0x0000029000027945 */ /* 0x000fe20003800200 */
[----:B------:R-:W-:-:S04]  /*2660*/  LOP3.LUT R24, R3, 0x7, RZ, 0xc0, !PT ;  /* 0x0000000703187812 */ /* 0x000fc800078ec0ff */
[----:B------:R-:W-:-:S07]  /*2670*/  ISETP.NE.AND P0, PT, R24, RZ, PT ;  /* 0x000000ff1800720c */ /* 0x000fce0003f05270 */
[----:B------:R-:W-:Y:S06]  /*2680*/  @!P1 BRA `(.L_x_81) ;  /* 0x0000000000949947 */ /* 0x000fec0003800000 */
[----:B------:R-:W-:-:S05]  /*2690*/  IADD3 R4, P1, PT, R2, UR8, RZ ;  /* 0x0000000802047c10 */ /* 0x000fca000ff3e0ff */
[----:B------:R-:W-:Y:S01]  /*26a0*/  IMAD.X R5, RZ, RZ, UR9, P1 ;  /* 0x00000009ff057e24 */ /* 0x000fe200088e06ff */
[----:B------:R-:W-:-:S04]  /*26b0*/  LEA R20, P1, R4, UR12, 0x3 ;  /* 0x0000000c04147c11 */ /* 0x000fc8000f8218ff */
        /* <DEDUP_REMOVED lines=9> */
[----:B------:R-:W-:Y:S01]  /*2750*/  VIADD R2, R2, 0x800 ;  /* 0x0000080002027836 */ /* 0x000fe20000000000 */
        /* <DEDUP_REMOVED lines=24> */
.L_x_81:
[----:B------:R-:W-:Y:S05]  /*28e0*/  BSYNC.RECONVERGENT B2 ;  /* 0x0000000000027941 */ /* 0x000fea0003800200 */
.L_x_80:
[----:B------:R-:W-:Y:S05]  /*28f0*/  @!P0 BRA `(.L_x_76) ;  /* 0x0000000000b88947 */ /* 0x000fea0003800000 */
[----:B------:R-:W-:Y:S01]  /*2900*/  ISETP.GE.U32.AND P1, PT, R24, 0x4, PT ;  /* 0x000000041800780c */ /* 0x000fe20003f26070 */
[----:B------:R-:W-:Y:S01]  /*2910*/  BSSY.RECONVERGENT B2, `(.L_x_82) ;  /* 0x0000018000027945 */ /* 0x000fe20003800200 */
[----:B------:R-:W-:-:S11]  /*2920*/  LOP3.LUT P0, RZ, R3, 0x3, RZ, 0xc0, !PT ;  /* 0x0000000303ff7812 */ /* 0x000fd6000780c0ff */
[----:B------:R-:W-:Y:S05]  /*2930*/  @!P1 BRA `(.L_x_83) ;  /* 0x0000000000549947 */ /* 0x000fea0003800000 */
[----:B------:R-:W-:-:S05]  /*2940*/  IADD3 R3, P1, PT, R2, UR8, RZ ;  /* 0x0000000802037c10 */ /* 0x000fca000ff3e0ff */
[----:B------:R-:W-:Y:S01]  /*2950*/  IMAD.X R6, RZ, RZ, UR9, P1 ;  /* 0x00000009ff067e24 */ /* 0x000fe200088e06ff */
[----:B------:R-:W-:-:S04]  /*2960*/  LEA R4, P1, R3, UR12, 0x3 ;  /* 0x0000000c03047c11 */ /* 0x000fc8000f8218ff */
[----:B------:R-:W-:-:S05]  /*2970*/  LEA.HI.X R5, R3, UR13, R6, 0x3, P1 ;  /* 0x0000000d03057c11 */ /* 0x000fca00088f1c06 */
[----:B------:R-:W2:Y:S04]  /*2980*/  LDG.E.64 R6, desc[UR14][R4.64] ;  /* 0x0000000e04067981 */ /* 0x000ea8000c1e1b00 */
[----:B------:R-:W3:Y:S04]  /*2990*/  LDG.E.64 R8, desc[UR14][R4.64+0x800] ;  /* 0x0008000e04087981 */ /* 0x000ee8000c1e1b00 */
[----:B------:R-:W4:Y:S04]  /*29a0*/  LDG.E.64 R12, desc[UR14][R4.64+0x1000] ;  /* 0x0010000e040c7981 */ /* 0x000f28000c1e1b00 */
        /* <DEDUP_REMOVED lines=13> */
[----:B------:R-:W-:-:S07]  /*2a80*/  FSEL R11, R15, R7, !P1 ;  /* 0x000000070f0b7208 */ /* 0x000fce0004800000 */
.L_x_83:
[----:B------:R-:W-:Y:S05]  /*2a90*/  BSYNC.RECONVERGENT B2 ;  /* 0x0000000000027941 */ /* 0x000fea0003800200 */
.L_x_82:
[----:B------:R-:W-:Y:S05]  /*2aa0*/  @!P0 BRA `(.L_x_76) ;  /* 0x00000000004c8947 */ /* 0x000fea0003800000 */
[----:B------:R-:W-:Y:S02]  /*2ab0*/  LOP3.LUT R0, R0, 0xffff, RZ, 0xc0, !PT ;  /* 0x0000ffff00007812 */ /* 0x000fe400078ec0ff */
[----:B------:R-:W-:Y:S02]  /*2ac0*/  IADD3 R2, P0, PT, R2, UR10, RZ ;  /* 0x0000000a02027c10 */ /* 0x000fe4000ff1e0ff */
[----:B------:R-:W-:Y:S02]  /*2ad0*/  LEA.HI R0, R0, 0x1, RZ, 0x18 ;  /* 0x0000000100007811 */ /* 0x000fe400078fc0ff */
[----:B------:R-:W-:Y:S01]  /*2ae0*/  LEA R4, P1, R2, UR12, 0x3 ;  /* 0x0000000c02047c11 */ /* 0x000fe2000f8218ff */
[----:B------:R-:W-:Y:S01]  /*2af0*/  IMAD.X R5, RZ, RZ, UR7, P0 ;  /* 0x00000007ff057e24 */ /* 0x000fe200080e06ff */
[----:B------:R-:W-:-:S04]  /*2b00*/  LOP3.LUT R0, R0, 0x3, RZ, 0xc0, !PT ;  /* 0x0000000300007812 */ /* 0x000fc800078ec0ff */
[----:B------:R-:W-:Y:S01]  /*2b10*/  LEA.HI.X R5, R2, UR13, R5, 0x3, P1 ;  /* 0x0000000d02057c11 */ /* 0x000fe200088f1c05 */
[----:B------:R-:W-:-:S07]  /*2b20*/  IMAD.MOV R0, RZ, RZ, -R0 ;  /* 0x000000ffff007224 */ /* 0x000fce00078e0a00 */
.L_x_84:
[----:B------:R-:W-:Y:S02]  /*2b30*/  IMAD.MOV.U32 R2, RZ, RZ, R4 ;  /* 0x000000ffff027224 */ /* 0x000fe400078e0004 */
[----:B------:R-:W-:-:S06]  /*2b40*/  IMAD.MOV.U32 R3, RZ, RZ, R5 ;  /* 0x000000ffff037224 */ /* 0x000fcc00078e0005 */
[----:B------:R-:W2:Y:S01]  /*2b50*/  LDG.E.64 R2, desc[UR14][R2.64] ;  /* 0x0000000e02027981 */ /* 0x000ea2000c1e1b00 */
[----:B------:R-:W-:Y:S01]  /*2b60*/  VIADD R0, R0, 0x1 ;  /* 0x0000000100007836 */ /* 0x000fe20000000000 */
[----:B------:R-:W-:-:S05]  /*2b70*/  IADD3 R4, P1, PT, R4, 0x800, RZ ;  /* 0x0000080004047810 */ /* 0x000fca0007f3e0ff */
[----:B------:R-:W-:Y:S01]  /*2b80*/  IMAD.X R5, RZ, RZ, R5, P1 ;  /* 0x000000ffff057224 */ /* 0x000fe200008e0605 */
[----:B--2---:R-:W-:-:S06]  /*2b90*/  DSETP.GEU.AND P0, PT, R10, R2, PT ;  /* 0x000000020a00722a */ /* 0x004fcc0003f0e000 */
[----:B------:R-:W-:Y:S02]  /*2ba0*/  FSEL R10, R2, R10, !P0 ;  /* 0x0000000a020a7208 */ /* 0x000fe40004000000 */
[----:B------:R-:W-:Y:S02]  /*2bb0*/  FSEL R11, R3, R11, !P0 ;  /* 0x0000000b030b7208 */ /* 0x000fe40004000000 */
[----:B------:R-:W-:-:S13]  /*2bc0*/  ISETP.NE.AND P0, PT, R0, RZ, PT ;  /* 0x000000ff0000720c */ /* 0x000fda0003f05270 */
[----:B------:R-:W-:Y:S05]  /*2bd0*/  @P0 BRA `(.L_x_84) ;  /* 0xfffffffc00d40947 */ /* 0x000fea000383ffff */
.L_x_76:
[----:B------:R-:W-:Y:S05]  /*2be0*/  BSYNC.RECONVERGENT B1 ;  /* 0x0000000000017941 */ /* 0x000fea0003800200 */
.L_x_73:
[----:B------:R-:W0:Y:S01]  /*2bf0*/  S2R R6, SR_LANEID ;  /* 0x0000000000067919 */ /* 0x000e220000000000 */
[----:B------:R-:W-:Y:S04]  /*2c00*/  SHFL.DOWN PT, R2, R10, 0x1, 0x1f ;  /* 0x08201f000a027f89 */ /* 0x000fe800000e0000 */
[----:B------:R-:W1:Y:S01]  /*2c10*/  SHFL.DOWN PT, R3, R11, 0x1, 0x1f ;  /* 0x08201f000b037f89 */ /* 0x000e6200000e0000 */
[----:B------:R-:W2:Y:S01]  /*2c20*/  S2R R9, SR_TID.X ;  /* 0x0000000000097919 */ /* 0x000ea20000002100 */
        /* <DEDUP_REMOVED lines=10> */
[----:B------:R-:W-:-:S02]  /*2cd0*/  @!P2 MOV R7, 0x400 ;  /* 0x000004000007a802 */ /* 0x000fc40000000f00 */
[----:B------:R-:W0:Y:S01]  /*2ce0*/  SHFL.DOWN PT, R3, R5, 0x2, 0x1f ;  /* 0x08401f0005037f89 */ /* 0x000e2200000e0000 */
[----:B------:R-:W1:Y:S02]  /*2cf0*/  @!P2 S2R R8, SR_CgaCtaId ;  /* 0x000000000008a919 */ /* 0x000e640000008800 */
[----:B0-----:R-:W-:-:S06]  /*2d00*/  DSETP.GEU.AND P0, PT, R4, R2, PT ;  /* 0x000000020400722a */ /* 0x001fcc0003f0e000 */
[----:B------:R-:W-:Y:S02]  /*2d10*/  @!P1 FSEL R0, R2, R0, !P0 ;  /* 0x0000000002009208 */ /* 0x000fe40004000000 */
[----:B------:R-:W-:Y:S02]  /*2d20*/  @!P1 FSEL R5, R3, R5, !P0 ;  /* 0x0000000503059208 */ /* 0x000fe40004000000 */
[----:B------:R-:W-:Y:S01]  /*2d30*/  ISETP.GT.AND P1, PT, R6, 0x1b, PT ;  /* 0x0000001b0600780c */ /* 0x000fe20003f24270 */
[----:B------:R-:W-:Y:S01]  /*2d40*/  SHFL.DOWN PT, R2, R0, 0x4, 0x1f ;  /* 0x08801f0000027f89 */ /* 0x000fe200000e0000 */
[----:B------:R-:W-:Y:S01]  /*2d50*/  IMAD.MOV.U32 R4, RZ, RZ, R0 ;  /* 0x000000ffff047224 */ /* 0x000fe200078e0000 */
[----:B-1----:R-:W-:Y:S02]  /*2d60*/  @!P2 LEA R7, R8, R7, 0x18 ;  /* 0x000000070807a211 */ /* 0x002fe400078ec0ff */
[----:B------:R-:W0:Y:S03]  /*2d70*/  SHFL.DOWN PT, R3, R5, 0x4, 0x1f ;  /* 0x08801f0005037f89 */ /* 0x000e2600000e0000 */
[----:B0-----:R-:W-:-:S06]  /*2d80*/  DSETP.GEU.AND P0, PT, R4, R2, PT ;  /* 0x000000020400722a */ /* 0x001fcc0003f0e000 */
[----:B------:R-:W-:Y:S02]  /*2d90*/  @!P1 FSEL R0, R2, R0, !P0 ;  /* 0x0000000002009208 */ /* 0x000fe40004000000 */
[----:B------:R-:W-:Y:S02]  /*2da0*/  @!P1 FSEL R5, R3, R5, !P0 ;  /* 0x0000000503059208 */ /* 0x000fe40004000000 */
[----:B------:R-:W-:Y:S01]  /*2db0*/  ISETP.GT.AND P1, PT, R6, 0x17, PT ;  /* 0x000000170600780c */ /* 0x000fe20003f24270 */
[----:B------:R-:W-:Y:S01]  /*2dc0*/  SHFL.DOWN PT, R2, R0, 0x8, 0x1f ;  /* 0x09001f0000027f89 */ /* 0x000fe200000e0000 */
[----:B------:R-:W-:-:S03]  /*2dd0*/  IMAD.MOV.U32 R4, RZ, RZ, R0 ;  /* 0x000000ffff047224 */ /* 0x000fc600078e0000 */
        /* <DEDUP_REMOVED lines=8> */
[----:B0-----:R-:W-:Y:S01]  /*2e60*/  DSETP.GEU.AND P0, PT, R4, R2, PT ;  /* 0x000000020400722a */ /* 0x001fe20003f0e000 */
[----:B--2---:R-:W-:-:S05]  /*2e70*/  @!P2 SHF.R.U32.HI R4, RZ, 0x2, R9 ;  /* 0x00000002ff04a819 */ /* 0x004fca0000011609 */
[----:B------:R-:W-:Y:S02]  /*2e80*/  FSEL R2, R2, R0, !P0 ;  /* 0x0000000002027208 */ /* 0x000fe40004000000 */
[----:B------:R-:W-:Y:S02]  /*2e90*/  FSEL R3, R3, R5, !P0 ;  /* 0x0000000503037208 */ /* 0x000fe40004000000 */
[----:B------:R-:W-:Y:S02]  /*2ea0*/  ISETP.NE.AND P0, PT, R9, RZ, PT ;  /* 0x000000ff0900720c */ /* 0x000fe40003f05270 */
[----:B------:R-:W-:Y:S02]  /*2eb0*/  @!P2 LOP3.LUT R4, R4, 0xf8, RZ, 0xc0, !PT ;  /* 0x000000f80404a812 */ /* 0x000fe400078ec0ff */
[----:B------:R-:W-:-:S03]  /*2ec0*/  FSEL R5, R5, R3, P1 ;  /* 0x0000000305057208 */ /* 0x000fc60000800000 */
[----:B------:R-:W-:Y:S01]  /*2ed0*/  @!P2 IMAD.IADD R7, R4, 0x1, R7 ;  /* 0x000000010407a824 */ /* 0x000fe200078e0207 */
[----:B------:R-:W-:-:S04]  /*2ee0*/  FSEL R4, R0, R2, P1 ;  /* 0x0000000200047208 */ /* 0x000fc80000800000 */
[----:B------:R0:W-:Y:S01]  /*2ef0*/  @!P2 STS.64 [R7+0x8], R2 ;  /* 0x000008020700a388 */ /* 0x0001e20000000a00 */
[----:B------:R-:W-:Y:S06]  /*2f00*/  BAR.SYNC.DEFER_BLOCKING 0x0 ;  /* 0x0000000000007b1d */ /* 0x000fec0000010000 */
[----:B------:R-:W-:Y:S05]  /*2f10*/  @P0 BRA `(.L_x_72) ;  /* 0x0000000000700947 */ /* 0x000fea0003800000 */
[----:B------:R-:W1:Y:S01]  /*2f20*/  S2UR UR5, SR_CgaCtaId ;  /* 0x00000000000579c3 */ /* 0x000e620000008800 */
[----:B------:R-:W-:Y:S02]  /*2f30*/  UMOV UR4, 0x400 ;  /* 0x0000040000047882 */ /* 0x000fe40000000000 */
[----:B-1----:R-:W-:-:S09]  /*2f40*/  ULEA UR4, UR5, UR4, 0x18 ;  /* 0x0000000405047291 */ /* 0x002fd2000f8ec0ff */
[----:B------:R-:W1:Y:S04]  /*2f50*/  LDS.128 R12, [UR4+0x10] ;  /* 0x00001004ff0c7984 */ /* 0x000e680008000c00 */
[----:B------:R-:W2:Y:S01]  /*2f60*/  LDS.128 R8, [UR4+0x20] ;  /* 0x00002004ff087984 */ /* 0x000ea20008000c00 */
[----:B-1----:R-:W-:-:S06]  /*2f70*/  DSETP.GEU.AND P1, PT, R4, R12, PT ;  /* 0x0000000c0400722a */ /* 0x002fcc0003f2e000 */
[----:B0-----:R-:W-:Y:S02]  /*2f80*/  FSEL R2, R12, R4, !P1 ;  /* 0x000000040c027208 */ /* 0x001fe40004800000 */
[----:B------:R-:W-:Y:S02]  /*2f90*/  FSEL R3, R13, R5, !P1 ;  /* 0x000000050d037208 */ /* 0x000fe40004800000 */
[----:B------:R-:W0:Y:S04]  /*2fa0*/  LDS.128 R4, [UR4+0x30] ;  /* 0x00003004ff047984 */ /* 0x000e280008000c00 */
[----:B------:R-:W-:-:S06]  /*2fb0*/  DSETP.GEU.AND P1, PT, R2, R14, PT ;  /* 0x0000000e0200722a */ /* 0x000fcc0003f2e000 */
[----:B------:R-:W-:Y:S02]  /*2fc0*/  FSEL R2, R14, R2, !P1 ;  /* 0x000000020e027208 */ /* 0x000fe40004800000 */
[----:B------:R-:W-:-:S06]  /*2fd0*/  FSEL R3, R15, R3, !P1 ;  /* 0x000000030f037208 */ /* 0x000fcc0004800000 */
[----:B--2---:R-:W-:-:S06]  /*2fe0*/  DSETP.GEU.AND P1, PT, R2, R8, PT ;  /* 0x000000080200722a */ /* 0x004fcc0003f2e000 */
        /* <DEDUP_REMOVED lines=15> */
.L_x_72:
[----:B------:R-:W-:Y:S05]  /*30e0*/  BSYNC.RECONVERGENT B0 ;  /* 0x0000000000007941 */ /* 0x000fea0003800200 */
.L_x_57:
[----:B------:R-:W-:Y:S05]  /*30f0*/  @P0 EXIT ;  /* 0x000000000000094d */ /* 0x000fea0003800000 */
[----:B------:R-:W2:Y:S02]  /*3100*/  LDCU.64 UR4, c[0x0][0x388] ;  /* 0x00007100ff0477ac */ /* 0x000ea40008000a00 */
[----:B--2---:R-:W-:-:S06]  /*3110*/  UIMAD.WIDE.U32 UR4, UR16, 0x8, UR4 ;  /* 0x00000008100478a5 */ /* 0x004fcc000f8e0004 */
[----:B0-----:R-:W-:Y:S02]  /*3120*/  IMAD.U32 R2, RZ, RZ, UR4 ;  /* 0x00000004ff027e24 */ /* 0x001fe4000f8e00ff */
[----:B------:R-:W-:-:S05]  /*3130*/  IMAD.U32 R3, RZ, RZ, UR5 ;  /* 0x00000005ff037e24 */ /* 0x000fca000f8e00ff */
[----:B------:R-:W-:Y:S01]  /*3140*/  STG.E.64 desc[UR14][R2.64], R4 ;  /* 0x0000000402007986 */ /* 0x000fe2000c101b0e */
[----:B------:R-:W-:Y:S05]  /*3150*/  EXIT ;  /* 0x000000000000794d */ /* 0x000fea0003800000 */
.L_x_85:
        /* <DEDUP_REMOVED lines=10> */
.L_x_317:


//--------------------- .text._ZN3cub18CUB_300001_SM_10006detail6reduce28DeviceReduceSingleTileKernelINS2_10policy_hubIdyN4cuda3__47maximumIdEEE10Policy1000EN6thrust24THRUST_300001_SM_1000_NS10device_ptrIdEEPdyS8_ddNS5_3std3__410__identityEEEvT0_T1_T2_T3_T4_T6_ --------------------------
	.section	.text._ZN3cub18CUB_300001_SM_10006detail6reduce28DeviceReduceSingleTileKernelINS2_10policy_hubIdyN4cuda3__47maximumIdEEE10Policy1000EN6thrust24THRUST_300001_SM_1000_NS10device_ptrIdEEPdyS8_ddNS5_3std3__410__identityEEEvT0_T1_T2_T3_T4_T6_,"ax",@progbits
	.align	128
        .global         _ZN3cub18CUB_300001_SM_10006detail6reduce28DeviceReduceSingleTileKernelINS2_10policy_hubIdyN4cuda3__47maximumIdEEE10Policy1000EN6thrust24THRUST_300001_SM_1000_NS10device_ptrIdEEPdyS8_ddNS5_3std3__410__identityEEEvT0_T1_T2_T3_T4_T6_
        .type           _ZN3cub18CUB_300001_SM_10006detail6reduce28DeviceReduceSingleTileKernelINS2_10policy_hubIdyN4cuda3__47maximumIdEEE10Policy1000EN6thrust24THRUST_300001_SM_1000_NS10device_ptrIdEEPdyS8_ddNS5_3std3__410__identityEEEvT0_T1_T2_T3_T4_T6_,@function
        .size           _ZN3cub18CUB_300001_SM_10006detail6reduce28DeviceReduceSingleTileKernelINS2_10policy_hubIdyN4cuda3__47maximumIdEEE10Policy1000EN6thrust24THRUST_300001_SM_1000_NS10device_ptrIdEEPdyS8_ddNS5_3std3__410__identityEEEvT0_T1_T2_T3_T4_T6_,(.L_x_318 - _ZN3cub18CUB_300001_SM_10006detail6reduce28DeviceReduceSingleTileKernelINS2_10policy_hubIdyN4cuda3__47maximumIdEEE10Policy1000EN6thrust24THRUST_300001_SM_1000_NS10device_ptrIdEEPdyS8_ddNS5_3std3__410__identityEEEvT0_T1_T2_T3_T4_T6_)
        .other          _ZN3cub18CUB_300001_SM_10006detail6reduce28DeviceReduceSingleTileKernelINS2_10policy_hubIdyN4cuda3__47maximumIdEEE10Policy1000EN6thrust24THRUST_300001_SM_1000_NS10device_ptrIdEEPdyS8_ddNS5_3std3__410__identityEEEvT0_T1_T2_T3_T4_T6_,@"STO_CUDA_ENTRY STV_DEFAULT"
_ZN3cub18CUB_300001_SM_10006detail6reduce28DeviceReduceSingleTileKernelINS2_10policy_hubIdyN4cuda3__47maximumIdEEE10Policy1000EN6thrust24THRUST_300001_SM_1000_NS10device_ptrIdEEPdyS8_ddNS5_3std3__410__identityEEEvT0_T1_T2_T3_T4_T6_:
.text._ZN3cub18CUB_300001_SM_10006detail6reduce28DeviceReduceSingleTileKernelINS2_10policy_hubIdyN4cuda3__47maximumIdEEE10Policy1000EN6thrust24THRUST_300001_SM_1000_NS10device_ptrIdEEPdyS8_ddNS5_3std3__410__identityEEEvT0_T1_T2_T3_T4_T6_:
[----:B------:R-:W-:Y:S01]  /*0000*/  LDC R1, c[0x0][0x37c] ;  /* 0x0000df00ff017b82 */ /* 0x000fe20000000800 */
[----:B------:R-:W0:Y:S01]  /*0010*/  LDCU.64 UR4, c[0x0][0x390] ;  /* 0x00007200ff0477ac */ /* 0x000e220008000a00 */
[----:B------:R-:W1:Y:S01]  /*0020*/  LDCU.64 UR6, c[0x0][0x358] ;  /* 0x00006b00ff0677ac */ /* 0x000e620008000a00 */
[----:B0-----:R-:W-:Y:S02]  /*0030*/  IMAD.U32 R8, RZ, RZ, UR4 ;  /* 0x00000004ff087e24 */ /* 0x001fe4000f8e00ff */
[----:B------:R-:W-:-:S03]  /*0040*/  IMAD.U32 R9, RZ, RZ, UR5 ;  /* 0x00000005ff097e24 */ /* 0x000fc6000f8e00ff */
[----:B------:R-:W-:-:S04]  /*0050*/  ISETP.NE.U32.AND P0, PT, R8, RZ, PT ;  /* 0x000000ff0800720c */ /* 0x000fc80003f05070 */
[----:B------:R-:W-:-:S13]  /*0060*/  ISETP.NE.AND.EX P0, PT, R9, RZ, PT, P0 ;  /* 0x000000ff0900720c */ /* 0x000fda0003f05300 */
        /* <DEDUP_REMOVED lines=8> */
.L_x_86:
[----:B------:R-:W-:Y:S01]  /*00f0*/  ISETP.GT.U32.AND P0, PT, R8, 0x7ff, PT ;  /* 0x000007ff0800780c */ /* 0x000fe20003f04070 */
[----:B------:R-:W-:Y:S03]  /*0100*/  BSSY.RECONVERGENT B0, `(.L_x_87) ;  /* 0x00002df000007945 */ /* 0x000fe60003800200 */
[----:B------:R-:W-:-:S13]  /*0110*/  ISETP.GT.U32.AND.EX P0, PT, R9, RZ, PT, P0 ;  /* 0x000000ff0900720c */ /* 0x000fda0003f04100 */
[----:B------:R-:W-:Y:S05]  /*0120*/  @P0 BRA `(.L_x_88) ;  /* 0x0000001400f40947 */ /* 0x000fea0003800000 */
[----:B------:R-:W0:Y:S01]  /*0130*/  S2R R0, SR_TID.X ;  /* 0x0000000000007919 */ /* 0x000e220000002100 */
[----:B------:R-:W-:Y:S01]  /*0140*/  BSSY.RECONVERGENT B1, `(.L_x_89) ;  /* 0x0000009000017945 */ /* 0x000fe20003800200 */
[----:B------:R-:W-:Y:S02]  /*0150*/  CS2R R4, SRZ ;  /* 0x0000000000047805 */ /* 0x000fe4000001ff00 */
[----:B0-----:R-:W-:Y:S01]  /*0160*/  ISETP.GE.U32.AND P0, PT, R0, R8, PT ;  /* 0x000000080000720c */ /* 0x001fe20003f06070 */
[----:B------:R-:W-:-:S12]  /*0170*/  IMAD.MOV.U32 R2, RZ, RZ, R0 ;  /* 0x000000ffff027224 */ /* 0x000fd800078e0000 */
[----:B------:R-:W-:Y:S05]  /*0180*/  @P0 BRA `(.L_x_90) ;  /* 0x0000000000100947 */ /* 0x000fea0003800000 */
[----:B------:R-:W0:Y:S02]  /*0190*/  LDC.64 R4, c[0x0][0x380] ;  /* 0x0000e000ff047b82 */ /* 0x000e240000000a00 */
[----:B0-----:R-:W-:-:S06]  /*01a0*/  IMAD.WIDE.U32 R4, R0, 0x8, R4 ;  /* 0x0000000800047825 */ /* 0x001fcc00078e0004 */
[----:B------:R-:W5:Y:S01]  /*01b0*/  LDG.E.64 R4, desc[UR6][R4.64] ;  /* 0x0000000604047981 */ /* 0x000f62000c1e1b00 */
[----:B------:R-:W-:-:S07]  /*01c0*/  VIADD R2, R0, 0x100 ;  /* 0x0000010000027836 */ /* 0x000fce0000000000 */
.L_x_90:
[----:B------:R-:W-:Y:S05]  /*01d0*/  BSYNC.RECONVERGENT B1 ;  /* 0x0000000000017941 */ /* 0x000fea0003800200 */
.L_x_89:
[----:B------:R-:W-:Y:S01]  /*01e0*/  ISETP.GE.U32.AND P0, PT, R2, R8, PT ;  /* 0x000000080200720c */ /* 0x000fe20003f06070 */
[----:B------:R-:W-:-:S12]  /*01f0*/  BSSY.RECONVERGENT B1, `(.L_x_91) ;  /* 0x00000a7000017945 */ /* 0x000fd80003800200 */
[----:B------:R-:W-:Y:S05]  /*0200*/  @P0 BRA `(.L_x_92) ;  /* 0x0000000800940947 */ /* 0x000fea0003800000 */
[----:B------:R-:W-:Y:S01]  /*0210*/  LOP3.LUT R3, RZ, R2, RZ, 0x33, !PT ;  /* 0x00000002ff037212 */ /* 0x000fe200078e33ff */
[----:B------:R-:W-:Y:S04]  /*0220*/  BSSY.RECONVERGENT B2, `(.L_x_93) ;  /* 0x0000053000027945 */ /* 0x000fe80003800200 */
[----:B------:R-:W-:-:S05]  /*0230*/  IMAD.IADD R6, R3, 0x1, R8 ;  /* 0x0000000103067824 */ /* 0x000fca00078e0208 */
[C---:B------:R-:W-:Y:S02]  /*0240*/  ISETP.GE.U32.AND P1, PT, R6.reuse, 0xf00, PT ;  /* 0x00000f000600780c */ /* 0x040fe40003f26070 */
[----:B------:R-:W-:-:S04]  /*0250*/  LEA.HI R3, R6, 0x1, RZ, 0x18 ;  /* 0x0000000106037811 */ /* 0x000fc800078fc0ff */
[----:B------:R-:W-:-:S04]  /*0260*/  LOP3.LUT R43, R3, 0xf, RZ, 0xc0, !PT ;  /* 0x0000000f032b7812 */ /* 0x000fc800078ec0ff */
[----:B------:R-:W-:-:S03]  /*0270*/  ISETP.NE.AND P0, PT, R43, RZ, PT ;  /* 0x000000ff2b00720c */ /* 0x000fc60003f05270 */
[----:B------:R-:W-:Y:S10]  /*0280*/  @!P1 BRA `(.L_x_94) ;  /* 0x0000000400309947 */ /* 0x000ff40003800000 */
[----:B------:R-:W0:Y:S01]  /*0290*/  LDC.64 R6, c[0x0][0x380] ;  /* 0x0000e000ff067b82 */ /* 0x000e220000000a00 */
[----:B------:R-:W-:-:S05]  /*02a0*/  LOP3.LUT R42, R3, 0x1fffff0, RZ, 0xc0, !PT ;  /* 0x01fffff0032a7812 */ /* 0x000fca00078ec0ff */
[----:B------:R-:W-:Y:S02]  /*02b0*/  IMAD.MOV R42, RZ, RZ, -R42 ;  /* 0x000000ffff2a7224 */ /* 0x000fe400078e0a2a */
[----:B0-----:R-:W-:-:S03]  /*02c0*/  IMAD.WIDE.U32 R6, R2, 0x8, R6 ;  /* 0x0000000802067825 */ /* 0x001fc600078e0006 */
[----:B------:R-:W-:-:S05]  /*02d0*/  IADD3 R6, P1, PT, R6, 0x4000, RZ ;  /* 0x0000400006067810 */ /* 0x000fca0007f3e0ff */
[----:B------:R-:W-:-:S08]  /*02e0*/  IMAD.X R7, RZ, RZ, R7, P1 ;  /* 0x000000ffff077224 */ /* 0x000fd000008e0607 */
.L_x_95:
[----:B------:R-:W2:Y:S04]  /*02f0*/  LDG.E.64 R10, desc[UR6][R6.64+-0x4000] ;  /* 0xffc00006060a7981 */ /* 0x000ea8000c1e1b00 */
[----:B------:R-:W3:Y:S04]  /*0300*/  LDG.E.64 R12, desc[UR6][R6.64+-0x3800] ;  /* 0xffc80006060c7981 */ /* 0x000ee8000c1e1b00 */
[----:B------:R-:W4:Y:S04]  /*0310*/  LDG.E.64 R14, desc[UR6][R6.64+-0x3000] ;  /* 0xffd00006060e7981 */ /* 0x000f28000c1e1b00 */
        /* <DEDUP_REMOVED lines=12> */
[----:B------:R0:W4:Y:S01]  /*03e0*/  LDG.E.64 R40, desc[UR6][R6.64+0x3800] ;  /* 0x0038000606287981 */ /* 0x000122000c1e1b00 */
[----:B------:R-:W-:-:S02]  /*03f0*/  VIADD R42, R42, 0x10 ;  /* 0x000000102a2a7836 */ /* 0x000fc40000000000 */
[----:B------:R-:W-:-:S03]  /*0400*/  VIADD R2, R2, 0x1000 ;  /* 0x0000100002027836 */ /* 0x000fc60000000000 */
[----:B------:R-:W-:Y:S02]  /*0410*/  ISETP.NE.AND P2, PT, R42, RZ, PT ;  /* 0x000000ff2a00720c */ /* 0x000fe40003f45270 */
[----:B0-----:R-:W-:-:S05]  /*0420*/  IADD3 R6, P3, PT, R6, 0x8000, RZ ;  /* 0x0000800006067810 */ /* 0x001fca0007f7e0ff */
[----:B------:R-:W-:Y:S01]  /*0430*/  IMAD.X R7, RZ, RZ, R7, P3 ;  /* 0x000000ffff077224 */ /* 0x000fe200018e0607 */
        /* <DEDUP_REMOVED lines=49> */
.L_x_94:
[----:B------:R-:W-:Y:S05]  /*0750*/  BSYNC.RECONVERGENT B2 ;  /* 0x0000000000027941 */ /* 0x000fea0003800200 */
.L_x_93:
[----:B------:R-:W-:Y:S05]  /*0760*/  @!P0 BRA `(.L_x_92) ;  /* 0x00000004003c8947 */ /* 0x000fea0003800000 */
[----:B------:R-:W-:Y:S01]  /*0770*/  ISETP.GE.U32.AND P1, PT, R43, 0x8, PT ;  /* 0x000000082b00780c */ /* 0x000fe20003f26070 */
[----:B------:R-:W-:Y:S01]  /*0780*/  BSSY.RECONVERGENT B2, `(.L_x_96) ;  /* 0x0000027000027945 */ /* 0x000fe20003800200 */
[----:B------:R-:W-:-:S04]  /*0790*/  LOP3.LUT R26, R3, 0x7, RZ, 0xc0, !PT ;  /* 0x00000007031a7812 */ /* 0x000fc800078ec0ff */
[----:B------:R-:W-:-:S07]  /*07a0*/  ISETP.NE.AND P0, PT, R26, RZ, PT ;  /* 0x000000ff1a00720c */ /* 0x000fce0003f05270 */
[----:B------:R-:W-:Y:S06]  /*07b0*/  @!P1 BRA `(.L_x_97) ;  /* 0x00000000008c9947 */ /* 0x000fec0003800000 */
[----:B------:R-:W0:Y:S02]  /*07c0*/  LDC.64 R10, c[0x0][0x380] ;  /* 0x0000e000ff0a7b82 */ /* 0x000e240000000a00 */
[----:B0-----:R-:W-:-:S05]  /*07d0*/  IMAD.WIDE R10, R2, 0x8, R10 ;  /* 0x00000008020a7825 */ /* 0x001fca00078e020a */
        /* <DEDUP_REMOVED lines=33> */
.L_x_97:
[----:B------:R-:W-:Y:S05]  /*09f0*/  BSYNC.RECONVERGENT B2 ;  /* 0x0000000000027941 */ /* 0x000fea0003800200 */
.L_x_96:
        /* <DEDUP_REMOVED lines=25> */
.L_x_99:
[----:B------:R-:W-:Y:S05]  /*0b90*/  BSYNC.RECONVERGENT B2 ;  /* 0x0000000000027941 */ /* 0x000fea0003800200 */
.L_x_98:
[----:B------:R-:W-:Y:S05]  /*0ba0*/  @!P0 BRA `(.L_x_92) ;  /* 0x00000000002c8947 */ /* 0x000fea0003800000 */
[----:B------:R-:W0:Y:S01]  /*0bb0*/  LDC.64 R10, c[0x0][0x380] ;  /* 0x0000e000ff0a7b82 */ /* 0x000e220000000a00 */
[----:B------:R-:W-:-:S07]  /*0bc0*/  IMAD.MOV R3, RZ, RZ, -R3 ;  /* 0x000000ffff037224 */ /* 0x000fce00078e0a03 */
.L_x_100:
[----:B0-----:R-:W-:-:S06]  /*0bd0*/  IMAD.WIDE R6, R2, 0x8, R10 ;  /* 0x0000000802067825 */ /* 0x001fcc00078e020a */
        /* <DEDUP_REMOVED lines=8> */
.L_x_92:
[----:B------:R-:W-:Y:S05]  /*0c60*/  BSYNC.RECONVERGENT B1 ;  /* 0x0000000000017941 */ /* 0x000fea0003800200 */
.L_x_91:
[----:B------:R-:W-:-:S04]  /*0c70*/  ISETP.GE.U32.AND P0, PT, R8, 0x100, PT ;  /* 0x000001000800780c */ /* 0x000fc80003f06070 */
[----:B------:R-:W-:-:S13]  /*0c80*/  ISETP.GE.U32.AND.EX P0, PT, R9, RZ, PT, P0 ;  /* 0x000000ff0900720c */ /* 0x000fda0003f06100 */
        /* <DEDUP_REMOVED lines=17> */
[----:B------:R-:W1:Y:S04]  /*0da0*/  @!P2 S2R R7, SR_CgaCtaId ;  /* 0x000000000007a919 */ /* 0x000e680000008800 */
        /* <DEDUP_REMOVED lines=19> */
[----:B------:R-:W-:-:S03]  /*0ee0*/  @!P0 FSEL R11, R3, R11, !P1 ;  /* 0x0000000b030b8208 */ /* 0x000fc60004800000 */
[----:B------:R-:W-:Y:S01]  /*0ef0*/  SHFL.DOWN PT, R2, R9, 0x10, 0x1f ;  /* 0x0a001f0009027f89 */ /* 0x000fe200000e0000 */
[----:B------:R-:W-:Y:S02]  /*0f00*/  IMAD.MOV.U32 R4, RZ, RZ, R9 ;  /* 0x000000ffff047224 */ /* 0x000fe400078e0009 */
[----:B------:R-:W-:Y:S01]  /*0f10*/  IMAD.MOV.U32 R5, RZ, RZ, R11 ;  /* 0x000000ffff057224 */ /* 0x000fe200078e000b */
[----:B------:R-:W0:Y:S05]  /*0f20*/  SHFL.DOWN PT, R3, R11, 0x10, 0x1f ;  /* 0x0a001f000b037f89 */ /* 0x000e2a00000e0000 */
[----:B0-----:R-:W-:Y:S01]  /*0f30*/  DSETP.GEU.AND P0, PT, R4, R2, PT ;  /* 0x000000020400722a */ /* 0x001fe20003f0e000 */
[----:B------:R-:W-:-:S04]  /*0f40*/  @!P2 SHF.R.U32.HI R4, RZ, 0x2, R0 ;  /* 0x00000002ff04a819 */ /* 0x000fc80000011600 */
[----:B------:R-:W-:Y:S02]  /*0f50*/  @!P2 LOP3.LUT R6, R4, 0xf8, RZ, 0xc0, !PT ;  /* 0x000000f80406a812 */ /* 0x000fe400078ec0ff */
[----:B------:R-:W-:Y:S02]  /*0f60*/  FSEL R4, R2, R9, !P0 ;  /* 0x0000000902047208 */ /* 0x000fe40004000000 */
[----:B------:R-:W-:Y:S01]  /*0f70*/  FSEL R5, R3, R11, !P0 ;  /* 0x0000000b03057208 */ /* 0x000fe20004000000 */
[----:B------:R-:W-:Y:S01]  /*0f80*/  @!P2 IMAD.IADD R7, R6, 0x1, R7 ;  /* 0x000000010607a824 */ /* 0x000fe200078e0207 */
[----:B------:R-:W-:-:S04]  /*0f90*/  ISETP.GT.AND P0, PT, R8, 0xf, PT ;  /* 0x0000000f0800780c */ /* 0x000fc80003f04270 */
[----:B------:R1:W-:Y:S01]  /*0fa0*/  @!P2 STS.64 [R7+0x8], R4 ;  /* 0x000008040700a388 */ /* 0x0003e20000000a00 */
[----:B------:R-:W-:Y:S01]  /*0fb0*/  BAR.SYNC.DEFER_BLOCKING 0x0 ;  /* 0x0000000000007b1d */ /* 0x000fe20000010000 */
[----:B------:R-:W-:Y:S02]  /*0fc0*/  ISETP.NE.AND P2, PT, R0, RZ, PT ;  /* 0x000000ff0000720c */ /* 0x000fe40003f45270 */
[----:B------:R-:W-:Y:S02]  /*0fd0*/  FSEL R2, R9, R4, P0 ;  /* 0x0000000409027208 */ /* 0x000fe40000000000 */
[----:B------:R-:W-:-:S09]  /*0fe0*/  FSEL R3, R11, R5, P0 ;  /* 0x000000050b037208 */ /* 0x000fd20000000000 */
[----:B-1----:R-:W-:Y:S05]  /*0ff0*/  @P2 BRA `(.L_x_102) ;  /* 0x0000001c00bc2947 */ /* 0x002fea0003800000 */
[----:B------:R-:W0:Y:S01]  /*1000*/  S2UR UR5, SR_CgaCtaId ;  /* 0x00000000000579c3 */ /* 0x000e220000008800 */
[----:B------:R-:W-:Y:S02]  /*1010*/  UMOV UR4, 0x400 ;  /* 0x0000040000047882 */ /* 0x000fe40000000000 */
[----:B0-----:R-:W-:-:S09]  /*1020*/  ULEA UR4, UR5, UR4, 0x18 ;  /* 0x0000000405047291 */ /* 0x001fd2000f8ec0ff */
[----:B------:R-:W0:Y:S04]  /*1030*/  LDS.128 R4, [UR4+0x10] ;  /* 0x00001004ff047984 */ /* 0x000e280008000c00 */
[----:B------:R-:W1:Y:S04]  /*1040*/  LDS.128 R8, [UR4+0x20] ;  /* 0x00002004ff087984 */ /* 0x000e680008000c00 */
[----:B------:R-:W2:Y:S01]  /*1050*/  LDS.128 R12, [UR4+0x30] ;  /* 0x00003004ff0c7984 */ /* 0x000ea20008000c00 */
        /* <DEDUP_REMOVED lines=8> */
[----:B------:R-:W-:Y:S02]  /*10e0*/  FSEL R5, R9, R3, !P0 ;  /* 0x0000000309057208 */ /* 0x000fe40004000000 */
[----:B------:R-:W0:Y:S04]  /*10f0*/  LDS.64 R2, [UR4+0x40] ;  /* 0x00004004ff027984 */ /* 0x000e280008000a00 */
[----:B------:R-:W-:-:S06]  /*1100*/  DSETP.GEU.AND P0, PT, R4, R10, PT ;  /* 0x0000000a0400722a */ /* 0x000fcc0003f0e000 */
[----:B------:R-:W-:Y:S02]  /*1110*/  FSEL R4, R10, R4, !P0 ;  /* 0x000000040a047208 */ /* 0x000fe40004000000 */
[----:B------:R-:W-:-:S06]  /*1120*/  FSEL R5, R11, R5, !P0 ;  /* 0x000000050b057208 */ /* 0x000fcc0004000000 */
[----:B--2---:R-:W-:-:S06]  /*1130*/  DSETP.GEU.AND P0, PT, R4, R12, PT ;  /* 0x0000000c0400722a */ /* 0x004fcc0003f0e000 */
[----:B------:R-:W-:Y:S02]  /*1140*/  FSEL R4, R12, R4, !P0 ;  /* 0x000000040c047208 */ /* 0x000fe40004000000 */
[----:B------:R-:W-:-:S06]  /*1150*/  FSEL R5, R13, R5, !P0 ;  /* 0x000000050d057208 */ /* 0x000fcc0004000000 */
[----:B------:R-:W-:-:S06]  /*1160*/  DSETP.GEU.AND P0, PT, R4, R14, PT ;  /* 0x0000000e0400722a */ /* 0x000fcc0003f0e000 */
[----:B------:R-:W-:Y:S02]  /*1170*/  FSEL R4, R14, R4, !P0 ;  /* 0x000000040e047208 */ /* 0x000fe40004000000 */
[----:B------:R-:W-:-:S06]  /*1180*/  FSEL R5, R15, R5, !P0 ;  /* 0x000000050f057208 */ /* 0x000fcc0004000000 */
[----:B0-----:R-:W-:-:S06]  /*1190*/  DSETP.GEU.AND P0, PT, R4, R2, PT ;  /* 0x000000020400722a */ /* 0x001fcc0003f0e000 */
[----:B------:R-:W-:Y:S02]  /*11a0*/  FSEL R2, R2, R4, !P0 ;  /* 0x0000000402027208 */ /* 0x000fe40004000000 */
[----:B------:R-:W-:Y:S01]  /*11b0*/  FSEL R3, R3, R5, !P0 ;  /* 0x0000000503037208 */ /* 0x000fe20004000000 */
[----:B------:R-:W-:Y:S06]  /*11c0*/  BRA `(.L_x_102) ;  /* 0x0000001c00487947 */ /* 0x000fec0003800000 */
.L_x_101:
[----:B------:R-:W-:Y:S01]  /*11d0*/  LOP3.LUT R2, R0, 0x3e0, RZ, 0xc0, !PT ;  /* 0x000003e000027812 */ /* 0x000fe200078ec0ff */
[----:B------:R-:W0:Y:S03]  /*11e0*/  S2R R12, SR_LANEID ;  /* 0x00000000000c7919 */ /* 0x000e260000000000 */
[----:B------:R-:W-:Y:S01]  /*11f0*/  LOP3.LUT R7, RZ, R2, RZ, 0x33, !PT ;  /* 0x00000002ff077212 */ /* 0x000fe200078e33ff */
[----:B------:R-:W-:-:S04]  /*1200*/  VIADD R3, R2, 0x20 ;  /* 0x0000002002037836 */ /* 0x000fc80000000000 */
[----:B------:R-:W-:Y:S01]  /*1210*/  IMAD.IADD R7, R7, 0x1, R8 ;  /* 0x0000000107077824 */ /* 0x000fe200078e0208 */
[----:B------:R-:W-:-:S04]  /*1220*/  ISETP.GT.U32.AND P0, PT, R3, R8, PT ;  /* 0x000000080300720c */ /* 0x000fc80003f04070 */
        /* <DEDUP_REMOVED lines=29> */
[C---:B------:R-:W-:Y:S02]  /*1400*/  ISETP.NE.AND P0, PT, R12.reuse, RZ, PT ;  /* 0x000000ff0c00720c */ /* 0x040fe40003f05270 */
[----:B------:R-:W0:Y:S11]  /*1410*/  SHFL.DOWN PT, R3, R5, 0x8, R7 ;  /* 0x0900000005037989 */ /* 0x000e3600000e0007 */
[----:B------:R-:W1:Y:S01]  /*1420*/  @!P0 S2R R11, SR_CgaCtaId ;  /* 0x00000000000b8919 */ /* 0x000e620000008800 */
[----:B------:R-:W-:Y:S01]  /*1430*/  @!P0 MOV R6, 0x400 ;  /* 0x0000040000068802 */ /* 0x000fe20000000f00 */
[----:B0-----:R-:W-:Y:S01]  /*1440*/  DSETP.GEU.AND P2, PT, R4, R2, PT ;  /* 0x000000020400722a */ /* 0x001fe20003f4e000 */
[----:B------:R-:W-:-:S05]  /*1450*/  VIADD R4, R12, 0x10 ;  /* 0x000000100c047836 */ /* 0x000fca0000000000 */
[----:B------:R-:W-:Y:S02]  /*1460*/  @!P1 FSEL R10, R2, R10, !P2 ;  /* 0x0000000a020a9208 */ /* 0x000fe40005000000 */
[----:B------:R-:W-:Y:S02]  /*1470*/  @!P1 FSEL R5, R3, R5, !P2 ;  /* 0x0000000503059208 */ /* 0x000fe40005000000 */
[----:B------:R-:W-:Y:S01]  /*1480*/  ISETP.GT.AND P1, PT, R4, R7, PT ;  /* 0x000000070400720c */ /* 0x000fe20003f24270 */
[----:B------:R-:W-:Y:S01]  /*1490*/  SHFL.DOWN PT, R2, R10, 0x10, R7 ;  /* 0x0a0000000a027989 */ /* 0x000fe200000e0007 */
[----:B------:R-:W-:-:S03]  /*14a0*/  IMAD.MOV.U32 R4, RZ, RZ, R10 ;  /* 0x000000ffff047224 */ /* 0x000fc600078e000a */
[----:B------:R-:W0:Y:S01]  /*14b0*/  SHFL.DOWN PT, R3, R5, 0x10, R7 ;  /* 0x0a00000005037989 */ /* 0x000e2200000e0007 */
[----:B-1----:R-:W-:Y:S02]  /*14c0*/  @!P0 LEA R11, R11, R6, 0x18 ;  /* 0x000000060b0b8211 */ /* 0x002fe400078ec0ff */
[----:B0-----:R-:W-:Y:S01]  /*14d0*/  DSETP.GEU.AND P2, PT, R4, R2, PT ;  /* 0x000000020400722a */ /* 0x001fe20003f4e000 */
[----:B------:R-:W-:-:S05]  /*14e0*/  @!P0 SHF.R.U32.HI R4, RZ, 0x2, R0 ;  /* 0x00000002ff048819 */ /* 0x000fca0000011600 */
[----:B------:R-:W-:Y:S02]  /*14f0*/  @!P1 FSEL R10, R2, R10, !P2 ;  /* 0x0000000a020a9208 */ /* 0x000fe40005000000 */
[----:B------:R-:W-:Y:S02]  /*1500*/  @!P1 FSEL R5, R3, R5, !P2 ;  /* 0x0000000503059208 */ /* 0x000fe40005000000 */
[----:B------:R-:W-:Y:S01]  /*1510*/  ISETP.NE.AND P2, PT, R0, RZ, PT ;  /* 0x000000ff0000720c */ /* 0x000fe20003f45270 */
[----:B------:R-:W-:Y:S01]  /*1520*/  IMAD.MOV.U32 R2, RZ, RZ, R10 ;  /* 0x000000ffff027224 */ /* 0x000fe200078e000a */
[----:B------:R-:W-:Y:S01]  /*1530*/  @!P0 LOP3.LUT R4, R4, 0xf8, RZ, 0xc0, !PT ;  /* 0x000000f804048812 */ /* 0x000fe200078ec0ff */
[----:B------:R-:W-:-:S04]  /*1540*/  IMAD.MOV.U32 R3, RZ, RZ, R5 ;  /* 0x000000ffff037224 */ /* 0x000fc800078e0005 */
[----:B------:R-:W-:-:S05]  /*1550*/  @!P0 IMAD.IADD R11, R4, 0x1, R11 ;  /* 0x00000001040b8824 */ /* 0x000fca00078e020b */
[----:B------:R0:W-:Y:S01]  /*1560*/  @!P0 STS.64 [R11+0x8], R2 ;  /* 0x000008020b008388 */ /* 0x0001e20000000a00 */
[----:B------:R-:W-:Y:S06]  /*1570*/  BAR.SYNC.DEFER_BLOCKING 0x0 ;  /* 0x0000000000007b1d */ /* 0x000fec0000010000 */
[----:B------:R-:W-:Y:S05]  /*1580*/  @P2 BRA `(.L_x_102) ;  /* 0x0000001800582947 */ /* 0x000fea0003800000 */
[----:B------:R-:W1:Y:S01]  /*1590*/  S2UR UR5, SR_CgaCtaId ;  /* 0x00000000000579c3 */ /* 0x000e620000008800 */
[----:B------:R-:W-:Y:S01]  /*15a0*/  UMOV UR4, 0x400 ;  /* 0x0000040000047882 */ /* 0x000fe20000000000 */
[C---:B------:R-:W-:Y:S02]  /*15b0*/  ISETP.GT.U32.AND P0, PT, R8.reuse, 0x20, PT ;  /* 0x000000200800780c */ /* 0x040fe40003f04070 */
[----:B------:R-:W-:Y:S02]  /*15c0*/  ISETP.GT.U32.AND P1, PT, R8, 0x40, PT ;  /* 0x000000400800780c */ /* 0x000fe40003f24070 */
[C---:B------:R-:W-:Y:S02]  /*15d0*/  ISETP.GT.U32.AND.EX P0, PT, R9.reuse, RZ, PT, P0 ;  /* 0x000000ff0900720c */ /* 0x040fe40003f04100 */
[----:B------:R-:W-:Y:S01]  /*15e0*/  ISETP.GT.U32.AND.EX P1, PT, R9, RZ, PT, P1 ;  /* 0x000000ff0900720c */ /* 0x000fe20003f24110 */
[----:B-1----:R-:W-:-:S09]  /*15f0*/  ULEA UR4, UR5, UR4, 0x18 ;  /* 0x0000000405047291 */ /* 0x002fd2000f8ec0ff */
[----:B------:R-:W1:Y:S04]  /*1600*/  LDS.128 R16, [UR4+0x10] ;  /* 0x00001004ff107984 */ /* 0x000e680008000c00 */
[----:B------:R-:W2:Y:S01]  /*1610*/  LDS.128 R12, [UR4+0x20] ;  /* 0x00002004ff0c7984 */ /* 0x000ea20008000c00 */
[----:B-1----:R-:W-:-:S06]  /*1620*/  DSETP.GEU.AND P3, PT, R2, R16, PT ;  /* 0x000000100200722a */ /* 0x002fcc0003f6e000 */
[-C--:B------:R-:W-:Y:S02]  /*1630*/  FSEL R5, R16, R2.reuse, !P3 ;  /* 0x0000000210057208 */ /* 0x080fe40005800000 */
[-C--:B0-----:R-:W-:Y:S02]  /*1640*/  FSEL R11, R17, R3.reuse, !P3 ;  /* 0x00000003110b7208 */ /* 0x081fe40005800000 */
[----:B------:R-:W-:Y:S02]  /*1650*/  FSEL R10, R5, R2, P0 ;  /* 0x00000002050a7208 */ /* 0x000fe40000000000 */
[----:B------:R-:W-:Y:S01]  /*1660*/  FSEL R11, R11, R3, P0 ;  /* 0x000000030b0b7208 */ /* 0x000fe20000000000 */
[----:B------:R-:W0:Y:S01]  /*1670*/  LDS.128 R4, [UR4+0x30] ;  /* 0x00003004ff047984 */ /* 0x000e220008000c00 */
[----:B------:R-:W-:Y:S01]  /*1680*/  ISETP.GT.U32.AND P0, PT, R8, 0x60, PT ;  /* 0x000000600800780c */ /* 0x000fe20003f04070 */
[----:B------:R-:W-:Y:S02]  /*1690*/  IMAD.MOV.U32 R2, RZ, RZ, R10 ;  /* 0x000000ffff027224 */ /* 0x000fe400078e000a */
[----:B------:R-:W-:Y:S01]  /*16a0*/  IMAD.MOV.U32 R3, RZ, RZ, R11 ;  /* 0x000000ffff037224 */ /* 0x000fe200078e000b */
[----:B------:R-:W-:-:S05]  /*16b0*/  ISETP.GT.U32.AND.EX P0, PT, R9, RZ, PT, P0 ;  /* 0x000000ff0900720c */ /* 0x000fca0003f04100 */
[----:B------:R-:W-:-:S06]  /*16c0*/  DSETP.GEU.AND P3, PT, R2, R18, PT ;  /* 0x000000120200722a */ /* 0x000fcc0003f6e000 */
[----:B------:R-:W-:Y:S02]  /*16d0*/  @P1 FSEL R10, R18, R10, !P3 ;  /* 0x0000000a120a1208 */ /* 0x000fe40005800000 */
[----:B------:R-:W-:Y:S02]  /*16e0*/  @P1 FSEL R11, R19, R11, !P3 ;  /* 0x0000000b130b1208 */ /* 0x000fe40005800000 */
[----:B------:R-:W-:Y:S01]  /*16f0*/  ISETP.GT.U32.AND P1, PT, R8, 0x80, PT ;  /* 0x000000800800780c */ /* 0x000fe20003f24070 */
[----:B------:R-:W-:Y:S02]  /*1700*/  IMAD.MOV.U32 R2, RZ, RZ, R10 ;  /* 0x000000ffff027224 */ /* 0x000fe400078e000a */
[----:B------:R-:W-:Y:S01]  /*1710*/  IMAD.MOV.U32 R3, RZ, RZ, R11 ;  /* 0x000000ffff037224 */ /* 0x000fe200078e000b */
[----:B------:R-:W-:-:S05]  /*1720*/  ISETP.GT.U32.AND.EX P1, PT, R9, RZ, PT, P1 ;  /* 0x000000ff0900720c */ /* 0x000fca0003f24110 */
[----:B--2---:R-:W-:Y:S01]  /*1730*/  DSETP.GEU.AND P3, PT, R2, R12, PT ;  /* 0x0000000c0200722a */ /* 0x004fe20003f6e000 */
[----:B------:R-:W1:Y:S05]  /*1740*/  LDS.64 R2, [UR4+0x40] ;  /* 0x00004004ff027984 */ /* 0x000e6a0008000a00 */
[----:B------:R-:W-:Y:S02]  /*1750*/  @P0 FSEL R10, R12, R10, !P3 ;  /* 0x0000000a0c0a0208 */ /* 0x000fe40005800000 */
[----:B------:R-:W-:Y:S02]  /*1760*/  @P0 FSEL R11, R13, R11, !P3 ;  /* 0x0000000b0d0b0208 */ /* 0x000fe40005800000 */
[----:B------:R-:W-:-:S04]  /*1770*/  ISETP.GT.U32.AND P0, PT, R8, 0xa0, PT ;  /* 0x000000a00800780c */ /* 0x000fc80003f04070 */
[----:B------:R-:W-:Y:S01]  /*1780*/  DSETP.GEU.AND P3, PT, R10, R14, PT ;  /* 0x0000000e0a00722a */ /* 0x000fe20003f6e000 */
[----:B------:R-:W-:-:S05]  /*1790*/  ISETP.GT.U32.AND.EX P0, PT, R9, RZ, PT, P0 ;  /* 0x000000ff0900720c */ /* 0x000fca0003f04100 */
[----:B------:R-:W-:Y:S02]  /*17a0*/  @P1 FSEL R10, R14, R10, !P3 ;  /* 0x0000000a0e0a1208 */ /* 0x000fe40005800000 */
[----:B------:R-:W-:Y:S02]  /*17b0*/  @P1 FSEL R11, R15, R11, !P3 ;  /* 0x0000000b0f0b1208 */ /* 0x000fe40005800000 */
[----:B------:R-:W-:-:S04]  /*17c0*/  ISETP.GT.U32.AND P1, PT, R8, 0xc0, PT ;  /* 0x000000c00800780c */ /* 0x000fc80003f24070 */
[----:B0-----:R-:W-:Y:S01]  /*17d0*/  DSETP.GEU.AND P3, PT, R10, R4, PT ;  /* 0x000000040a00722a */ /* 0x001fe20003f6e000 */
[----:B------:R-:W-:-:S05]  /*17e0*/  ISETP.GT.U32.AND.EX P1, PT, R9, RZ, PT, P1 ;  /* 0x000000ff0900720c */ /* 0x000fca0003f24110 */
[----:B------:R-:W-:Y:S02]  /*17f0*/  @P0 FSEL R10, R4, R10, !P3 ;  /* 0x0000000a040a0208 */ /* 0x000fe40005800000 */
[----:B------:R-:W-:Y:S02]  /*1800*/  @P0 FSEL R11, R5, R11, !P3 ;  /* 0x0000000b050b0208 */ /* 0x000fe40005800000 */
[----:B------:R-:W-:Y:S01]  /*1810*/  ISETP.GT.U32.AND P0, PT, R8, 0xe0, PT ;  /* 0x000000e00800780c */ /* 0x000fe20003f04070 */
[----:B------:R-:W-:Y:S02]  /*1820*/  IMAD.MOV.U32 R4, RZ, RZ, R10 ;  /* 0x000000ffff047224 */ /* 0x000fe400078e000a */
[----:B------:R-:W-:Y:S01]  /*1830*/  IMAD.MOV.U32 R5, RZ, RZ, R11 ;  /* 0x000000ffff057224 */ /* 0x000fe200078e000b */
[----:B------:R-:W-:-:S05]  /*1840*/  ISETP.GT.U32.AND.EX P0, PT, R9, RZ, PT, P0 ;  /* 0x000000ff0900720c */ /* 0x000fca0003f04100 */
        /* <DEDUP_REMOVED lines=11> */
.L_x_88:
[----:B------:R-:W0:Y:S01]  /*1900*/  S2R R0, SR_TID.X ;  /* 0x0000000000007919 */ /* 0x000e220000002100 */
[----:B------:R-:W0:Y:S02]  /*1910*/  LDC.64 R10, c[0x0][0x380] ;  /* 0x0000e000ff0a7b82 */ /* 0x000e240000000a00 */
[----:B0-----:R-:W-:-:S05]  /*1920*/  IMAD.WIDE.U32 R10, R0, 0x8, R10 ;  /* 0x00000008000a7825 */ /* 0x001fca00078e000a */
        /* <DEDUP_REMOVED lines=23> */
[----:B------:R-:W-:Y:S01]  /*1aa0*/  IMAD.MOV.U32 R3, RZ, RZ, 0x800 ;  /* 0x00000800ff037424 */ /* 0x000fe200078e00ff */
[----:B------:R-:W-:-:S04]  /*1ab0*/  IADD3 R2, P1, PT, R8, -0x800, RZ ;  /* 0xfffff80008027810 */ /* 0x000fc80007f3e0ff */
[----:B------:R-:W-:-:S06]  /*1ac0*/  DSETP.GEU.AND P0, PT, R4, R18, PT ;  /* 0x000000120400722a */ /* 0x000fcc0003f0e000 */
[----:B------:R-:W-:Y:S01]  /*1ad0*/  FSEL R6, R18, R4, !P0 ;  /* 0x0000000412067208 */ /* 0x000fe20004000000 */
[----:B------:R-:W-:Y:S01]  /*1ae0*/  IMAD.MOV.U32 R4, RZ, RZ, RZ ;  /* 0x000000ffff047224 */ /* 0x000fe200078e00ff */
[----:B------:R-:W-:Y:S02]  /*1af0*/  FSEL R7, R19, R5, !P0 ;  /* 0x0000000513077208 */ /* 0x000fe40004000000 */
[----:B------:R-:W-:Y:S02]  /*1b00*/  ISETP.GE.U32.AND P0, PT, R2, 0x800, PT ;  /* 0x000008000200780c */ /* 0x000fe40003f06070 */
[----:B------:R-:W-:Y:S02]  /*1b10*/  IADD3.X R5, PT, PT, R9, -0x1, RZ, P1, !PT ;  /* 0xffffffff09057810 */ /* 0x000fe40000ffe4ff */
[----:B------:R-:W-:Y:S02]  /*1b20*/  DSETP.GEU.AND P1, PT, R6, R20, PT ;  /* 0x000000140600722a */ /* 0x000fe40003f2e000 */
[----:B------:R-:W-:-:S04]  /*1b30*/  ISETP.GE.U32.AND.EX P0, PT, R5, RZ, PT, P0 ;  /* 0x000000ff0500720c */ /* 0x000fc80003f06100 */
[----:B------:R-:W-:Y:S02]  /*1b40*/  FSEL R6, R20, R6, !P1 ;  /* 0x0000000614067208 */ /* 0x000fe40004800000 */
[----:B------:R-:W-:-:S07]  /*1b50*/  FSEL R7, R21, R7, !P1 ;  /* 0x0000000715077208 */ /* 0x000fce0004800000 */
[----:B------:R-:W-:Y:S05]  /*1b60*/  @!P0 BRA `(.L_x_103) ;  /* 0x0000000000bc8947 */ /* 0x000fea0003800000 */
[----:B------:R-:W0:Y:S01]  /*1b70*/  LDC.64 R8, c[0x0][0x390] ;  /* 0x0000e400ff087b82 */ /* 0x000e220000000a00 */
[----:B------:R-:W-:Y:S02]  /*1b80*/  IMAD.MOV.U32 R3, RZ, RZ, 0x800 ;  /* 0x00000800ff037424 */ /* 0x000fe400078e00ff */
[----:B------:R-:W-:-:S07]  /*1b90*/  IMAD.MOV.U32 R4, RZ, RZ, RZ ;  /* 0x000000ffff047224 */ /* 0x000fce00078e00ff */
.L_x_105:
[----:B------:R-:W-:-:S04]  /*1ba0*/  LEA R16, P0, R3, R10, 0x3 ;  /* 0x0000000a03107211 */ /* 0x000fc800078018ff */
[----:B------:R-:W-:-:S05]  /*1bb0*/  LEA.HI.X R17, R3, R11, R4, 0x3, P0 ;  /* 0x0000000b03117211 */ /* 0x000fca00000f1c04 */
        /* <DEDUP_REMOVED lines=28> */
[----:B0-----:R-:W-:Y:S02]  /*1d80*/  IADD3 R12, P1, PT, -R3, R8, RZ ;  /* 0x00000008030c7210 */ /* 0x001fe40007f3e1ff */
[----:B------:R-:W-:Y:S02]  /*1d90*/  FSEL R7, R13, R7, !P0 ;  /* 0x000000070d077208 */ /* 0x000fe40004000000 */
[----:B------:R-:W-:Y:S01]  /*1da0*/  ISETP.GE.U32.AND P0, PT, R12, 0x800, PT ;  /* 0x000008000c00780c */ /* 0x000fe20003f06070 */
[----:B------:R-:W-:-:S03]  /*1db0*/  IMAD.X R12, R9, 0x1, ~R4, P1 ;  /* 0x00000001090c7824 */ /* 0x000fc600008e0e04 */
[----:B------:R-:W-:Y:S02]  /*1dc0*/  DSETP.GEU.AND P1, PT, R6, R14, PT ;  /* 0x0000000e0600722a */ /* 0x000fe40003f2e000 */
[----:B------:R-:W-:-:S04]  /*1dd0*/  ISETP.GE.U32.AND.EX P0, PT, R12, RZ, PT, P0 ;  /* 0x000000ff0c00720c */ /* 0x000fc80003f06100 */
[----:B------:R-:W-:Y:S02]  /*1de0*/  FSEL R6, R14, R6, !P1 ;  /* 0x000000060e067208 */ /* 0x000fe40004800000 */
[----:B------:R-:W-:-:S07]  /*1df0*/  FSEL R7, R15, R7, !P1 ;  /* 0x000000070f077208 */ /* 0x000fce0004800000 */
[----:B------:R-:W-:Y:S05]  /*1e00*/  @!P0 BRA `(.L_x_104) ;  /* 0x0000000c00088947 */ /* 0x000fea0003800000 */
[----:B------:R-:W-:-:S05]  /*1e10*/  IADD3 R3, P0, PT, R3, 0x800, RZ ;  /* 0x0000080003037810 */ /* 0x000fca0007f1e0ff */
[----:B------:R-:W-:Y:S01]  /*1e20*/  IMAD.X R4, RZ, RZ, R4, P0 ;  /* 0x000000ffff047224 */ /* 0x000fe200000e0604 */
[----:B------:R-:W-:-:S04]  /*1e30*/  ISETP.GT.U32.AND P0, PT, R3, R2, PT ;  /* 0x000000020300720c */ /* 0x000fc80003f04070 */
[----:B------:R-:W-:-:S13]  /*1e40*/  ISETP.GT.U32.AND.EX P0, PT, R4, R5, PT, P0 ;  /* 0x000000050400720c */ /* 0x000fda0003f04100 */
[----:B------:R-:W-:Y:S05]  /*1e50*/  @!P0 BRA `(.L_x_105) ;  /* 0xfffffffc00508947 */ /* 0x000fea000383ffff */
.L_x_103:
[----:B------:R-:W-:Y:S01]  /*1e60*/  IMAD.IADD R5, R8, 0x1, -R3 ;  /* 0x0000000108057824 */ /* 0x000fe200078e0a03 */
[----:B------:R-:W-:Y:S01]  /*1e70*/  ISETP.GE.U32.AND P1, PT, R3, R8, PT ;  /* 0x000000080300720c */ /* 0x000fe20003f26070 */
[----:B------:R-:W-:Y:S03]  /*1e80*/  BSSY.RECONVERGENT B1, `(.L_x_104) ;  /* 0x00000ba000017945 */ /* 0x000fe60003800200 */
[----:B------:R-:W-:-:S04]  /*1e90*/  ISETP.GE.AND P0, PT, R0, R5, PT ;  /* 0x000000050000720c */ /* 0x000fc80003f06270 */
[----:B------:R-:W-:-:S13]  /*1ea0*/  ISETP.GE.U32.OR.EX P0, PT, R4, R9, P0, P1 ;  /* 0x000000090400720c */ /* 0x000fda0000706510 */
[----:B------:R-:W-:Y:S05]  /*1eb0*/  @P0 BRA `(.L_x_106) ;  /* 0x0000000800d80947 */ /* 0x000fea0003800000 */
[----:B------:R-:W-:Y:S01]  /*1ec0*/  LOP3.LUT R2, RZ, R0, RZ, 0x33, !PT ;  /* 0x00000000ff027212 */ /* 0x000fe200078e33ff */
[----:B------:R-:W-:Y:S03]  /*1ed0*/  BSSY.RECONVERGENT B2, `(.L_x_107) ;  /* 0x0000058000027945 */ /* 0x000fe60003800200 */
[----:B------:R-:W-:-:S04]  /*1ee0*/  IADD3 R2, PT, PT, -R3, R8, R2 ;  /* 0x0000000803027210 */ /* 0x000fc80007ffe102 */
[C---:B------:R-:W-:Y:S02]  /*1ef0*/  ISETP.GE.U32.AND P1, PT, R2.reuse, 0xf00, PT ;  /* 0x00000f000200780c */ /* 0x040fe40003f26070 */
[----:B------:R-:W-:Y:S01]  /*1f00*/  LEA.HI R5, R2, 0x1, RZ, 0x18 ;  /* 0x0000000102057811 */ /* 0x000fe200078fc0ff */
[----:B------:R-:W-:-:S03]  /*1f10*/  IMAD.MOV.U32 R2, RZ, RZ, R0 ;  /* 0x000000ffff027224 */ /* 0x000fc600078e0000 */
[----:B------:R-:W-:-:S04]  /*1f20*/  LOP3.LUT R42, R5, 0xf, RZ, 0xc0, !PT ;  /* 0x0000000f052a7812 */ /* 0x000fc800078ec0ff */
[----:B------:R-:W-:-:S03]  /*1f30*/  ISETP.NE.AND P0, PT, R42, RZ, PT ;  /* 0x000000ff2a00720c */ /* 0x000fc60003f05270 */
[----:B------:R-:W-:Y:S10]  /*1f40*/  @!P1 BRA `(.L_x_108) ;  /* 0x0000000400409947 */ /* 0x000ff40003800000 */
[----:B------:R-:W0:Y:S01]  /*1f50*/  LDCU.64 UR4, c[0x0][0x380] ;  /* 0x00007000ff0477ac */ /* 0x000e220008000a00 */
[----:B------:R-:W-:Y:S02]  /*1f60*/  IADD3 R9, P1, PT, R0, R3, RZ ;  /* 0x0000000300097210 */ /* 0x000fe40007f3e0ff */
[----:B------:R-:W-:-:S03]  /*1f70*/  LOP3.LUT R43, R5, 0x1fffff0, RZ, 0xc0, !PT ;  /* 0x01fffff0052b7812 */ /* 0x000fc600078ec0ff */
[----:B------:R-:W-:Y:S02]  /*1f80*/  IMAD.X R2, RZ, RZ, R4, P1 ;  /* 0x000000ffff027224 */ /* 0x000fe400008e0604 */
[----:B------:R-:W-:Y:S01]  /*1f90*/  IMAD.MOV R43, RZ, RZ, -R43 ;  /* 0x000000ffff2b7224 */ /* 0x000fe200078e0a2b */
[----:B0-----:R-:W-:-:S04]  /*1fa0*/  LEA R8, P2, R9, UR4, 0x3 ;  /* 0x0000000409087c11 */ /* 0x001fc8000f8418ff */
[----:B------:R-:W-:Y:S02]  /*1fb0*/  IADD3 R8, P1, PT, R8, 0x4000, RZ ;  /* 0x0000400008087810 */ /* 0x000fe40007f3e0ff */
[----:B------:R-:W-:Y:S01]  /*1fc0*/  LEA.HI.X R9, R9, UR5, R2, 0x3, P2 ;  /* 0x0000000509097c11 */ /* 0x000fe200090f1c02 */
[----:B------:R-:W-:-:S04]  /*1fd0*/  IMAD.MOV.U32 R2, RZ, RZ, R0 ;  /* 0x000000ffff027224 */ /* 0x000fc800078e0000 */
[----:B------:R-:W-:-:S07]  /*1fe0*/  IMAD.X R9, RZ, RZ, R9, P1 ;  /* 0x000000ffff097224 */ /* 0x000fce00008e0609 */
.L_x_109:
[----:B------:R-:W2:Y:S04]  /*1ff0*/  LDG.E.64 R10, desc[UR6][R8.64+-0x4000] ;  /* 0xffc00006080a7981 */ /* 0x000ea8000c1e1b00 */
[----:B------:R-:W3:Y:S04]  /*2000*/  LDG.E.64 R12, desc[UR6][R8.64+-0x3800] ;  /* 0xffc80006080c7981 */ /* 0x000ee8000c1e1b00 */
[----:B------:R-:W4:Y:S04]  /*2010*/  LDG.E.64 R14, desc[UR6][R8.64+-0x3000] ;  /* 0xffd00006080e7981 */ /* 0x000f28000c1e1b00 */
[----:B------:R-:W5:Y:S04]  /*2020*/  LDG.E.64 R16, desc[UR6][R8.64+-0x2800] ;  /* 0xffd8000608107981 */ /* 0x000f68000c1e1b00 */
        /* <DEDUP_REMOVED lines=11> */
[----:B------:R0:W5:Y:S01]  /*20e0*/  LDG.E.64 R40, desc[UR6][R8.64+0x3800] ;  /* 0x0038000608287981 */ /* 0x000162000c1e1b00 */
[----:B------:R-:W-:-:S02]  /*20f0*/  VIADD R43, R43, 0x10 ;  /* 0x000000102b2b7836 */ /* 0x000fc40000000000 */
[----:B------:R-:W-:-:S03]  /*2100*/  VIADD R2, R2, 0x1000 ;  /* 0x0000100002027836 */ /* 0x000fc60000000000 */
[----:B------:R-:W-:Y:S02]  /*2110*/  ISETP.NE.AND P2, PT, R43, RZ, PT ;  /* 0x000000ff2b00720c */ /* 0x000fe40003f45270 */
[----:B0-----:R-:W-:-:S05]  /*2120*/  IADD3 R8, P3, PT, R8, 0x8000, RZ ;  /* 0x0000800008087810 */ /* 0x001fca0007f7e0ff */
        /* <DEDUP_REMOVED lines=50> */
.L_x_108:
[----:B------:R-:W-:Y:S05]  /*2450*/  BSYNC.RECONVERGENT B2 ;  /* 0x0000000000027941 */ /* 0x000fea0003800200 */
.L_x_107:
[----:B------:R-:W-:Y:S05]  /*2460*/  @!P0 BRA `(.L_x_106) ;  /* 0x00000004006c8947 */ /* 0x000fea0003800000 */
[----:B------:R-:W-:Y:S01]  /*2470*/  ISETP.GE.U32.AND P1, PT, R42, 0x8, PT ;  /* 0x000000082a00780c */ /* 0x000fe20003f26070 */
[----:B------:R-:W-:Y:S01]  /*2480*/  BSSY.RECONVERGENT B2, `(.L_x_110) ;  /* 0x000002a000027945 */ /* 0x000fe20003800200 */
[----:B------:R-:W-:-:S04]  /*2490*/  LOP3.LUT R26, R5, 0x7, RZ, 0xc0, !PT ;  /* 0x00000007051a7812 */ /* 0x000fc800078ec0ff */
[----:B------:R-:W-:-:S07]  /*24a0*/  ISETP.NE.AND P0, PT, R26, RZ, PT ;  /* 0x000000ff1a00720c */ /* 0x000fce0003f05270 */
[----:B------:R-:W-:Y:S06]  /*24b0*/  @!P1 BRA `(.L_x_111) ;  /* 0x0000000000989947 */ /* 0x000fec0003800000 */
[----:B------:R-:W0:Y:S01]  /*24c0*/  LDCU.64 UR4, c[0x0][0x380] ;  /* 0x00007000ff0477ac */ /* 0x000e220008000a00 */
[----:B------:R-:W-:-:S05]  /*24d0*/  IADD3 R8, P1, PT, R2, R3, RZ ;  /* 0x0000000302087210 */ /* 0x000fca0007f3e0ff */
[----:B------:R-:W-:Y:S01]  /*24e0*/  IMAD.X R9, RZ, RZ, R4, P1 ;  /* 0x000000ffff097224 */ /* 0x000fe200008e0604 */
[----:B0-----:R-:W-:-:S04]  /*24f0*/  LEA R10, P1, R8, UR4, 0x3 ;  /* 0x00000004080a7c11 */ /* 0x001fc8000f8218ff */
        /* <DEDUP_REMOVED lines=34> */
.L_x_111:
[----:B------:R-:W-:Y:S05]  /*2720*/  BSYNC.RECONVERGENT B2 ;  /* 0x0000000000027941 */ /* 0x000fea0003800200 */
.L_x_110:
        /* <DEDUP_REMOVED lines=28> */
.L_x_113:
[----:B------:R-:W-:Y:S05]  /*28f0*/  BSYNC.RECONVERGENT B2 ;  /* 0x0000000000027941 */ /* 0x000fea0003800200 */
.L_x_112:
[----:B------:R-:W-:Y:S05]  /*2900*/  @!P0 BRA `(.L_x_106) ;  /* 0x0000000000448947 */ /* 0x000fea0003800000 */
[----:B------:R-:W0:Y:S01]  /*2910*/  LDCU.64 UR4, c[0x0][0x380] ;  /* 0x00007000ff0477ac */ /* 0x000e220008000a00 */
[----:B------:R-:W-:-:S05]  /*2920*/  IADD3 R3, P0, PT, R2, R3, RZ ;  /* 0x0000000302037210 */ /* 0x000fca0007f1e0ff */
[----:B------:R-:W-:Y:S02]  /*2930*/  IMAD.X R8, RZ, RZ, R4, P0 ;  /* 0x000000ffff087224 */ /* 0x000fe400000e0604 */
[----:B------:R-:W-:Y:S01]  /*2940*/  IMAD.MOV R4, RZ, RZ, -R18 ;  /* 0x000000ffff047224 */ /* 0x000fe200078e0a12 */
[----:B0-----:R-:W-:-:S04]  /*2950*/  LEA R5, P1, R3, UR4, 0x3 ;  /* 0x0000000403057c11 */ /* 0x001fc8000f8218ff */
[----:B------:R-:W-:-:S09]  /*2960*/  LEA.HI.X R8, R3, UR5, R8, 0x3, P1 ;  /* 0x0000000503087c11 */ /* 0x000fd200088f1c08 */
.L_x_114:
[----:B------:R-:W-:Y:S02]  /*2970*/  IMAD.MOV.U32 R2, RZ, RZ, R5 ;  /* 0x000000ffff027224 */ /* 0x000fe400078e0005 */
[----:B------:R-:W-:-:S06]  /*2980*/  IMAD.MOV.U32 R3, RZ, RZ, R8 ;  /* 0x000000ffff037224 */ /* 0x000fcc00078e0008 */
[----:B------:R-:W2:Y:S01]  /*2990*/  LDG.E.64 R2, desc[UR6][R2.64] ;  /* 0x0000000602027981 */ /* 0x000ea2000c1e1b00 */
[----:B------:R-:W-:Y:S01]  /*29a0*/  VIADD R4, R4, 0x1 ;  /* 0x0000000104047836 */ /* 0x000fe20000000000 */
[----:B------:R-:W-:-:S04]  /*29b0*/  IADD3 R5, P2, PT, R5, 0x800, RZ ;  /* 0x0000080005057810 */ /* 0x000fc80007f5e0ff */
[----:B------:R-:W-:Y:S01]  /*29c0*/  ISETP.NE.AND P1, PT, R4, RZ, PT ;  /* 0x000000ff0400720c */ /* 0x000fe20003f25270 */
[----:B------:R-:W-:Y:S01]  /*29d0*/  IMAD.X R8, RZ, RZ, R8, P2 ;  /* 0x000000ffff087224 */ /* 0x000fe200010e0608 */
[----:B--2---:R-:W-:-:S06]  /*29e0*/  DSETP.GEU.AND P0, PT, R6, R2, PT ;  /* 0x000000020600722a */ /* 0x004fcc0003f0e000 */
[----:B------:R-:W-:Y:S02]  /*29f0*/  FSEL R6, R2, R6, !P0 ;  /* 0x0000000602067208 */ /* 0x000fe40004000000 */
[----:B------:R-:W-:-:S03]  /*2a00*/  FSEL R7, R3, R7, !P0 ;  /* 0x0000000703077208 */ /* 0x000fc60004000000 */
[----:B------:R-:W-:Y:S05]  /*2a10*/  @P1 BRA `(.L_x_114) ;  /* 0xfffffffc00d41947 */ /* 0x000fea000383ffff */
.L_x_106:
[----:B------:R-:W-:Y:S05]  /*2a20*/  BSYNC.RECONVERGENT B1 ;  /* 0x0000000000017941 */ /* 0x000fea0003800200 */
.L_x_104:
        /* <DEDUP_REMOVED lines=33> */
[----:B------:R-:W-:-:S03]  /*2c40*/  @!P1 FSEL R5, R3, R5, !P0 ;  /* 0x0000000503059208 */ /* 0x000fc60004000000 */
[----:B------:R-:W-:Y:S04]  /*2c50*/  SHFL.DOWN PT, R2, R4, 0x10, 0x1f ;  /* 0x0a001f0004027f89 */ /* 0x000fe800000e0000 */
[----:B------:R-:W0:Y:S02]  /*2c60*/  SHFL.DOWN PT, R3, R5, 0x10, 0x1f ;  /* 0x0a001f0005037f89 */ /* 0x000e2400000e0000 */
[----:B0-----:R-:W-:-:S06]  /*2c70*/  DSETP.GEU.AND P0, PT, R4, R2, PT ;  /* 0x000000020400722a */ /* 0x001fcc0003f0e000 */
[----:B------:R-:W-:Y:S02]  /*2c80*/  FSEL R2, R2, R4, !P0 ;  /* 0x0000000402027208 */ /* 0x000fe40004000000 */
[----:B------:R-:W-:Y:S02]  /*2c90*/  FSEL R3, R3, R5, !P0 ;  /* 0x0000000503037208 */ /* 0x000fe40004000000 */
[----:B------:R-:W-:-:S03]  /*2ca0*/  ISETP.GT.AND P0, PT, R9, 0xf, PT ;  /* 0x0000000f0900780c */ /* 0x000fc60003f04270 */
[----:B------:R0:W-:Y:S01]  /*2cb0*/  @!P2 STS.64 [R7+0x8], R2 ;  /* 0x000008020700a388 */ /* 0x0001e20000000a00 */
[----:B------:R-:W-:Y:S01]  /*2cc0*/  BAR.SYNC.DEFER_BLOCKING 0x0 ;  /* 0x0000000000007b1d */ /* 0x000fe20000010000 */
[----:B------:R-:W-:Y:S02]  /*2cd0*/  ISETP.NE.AND P2, PT, R0, RZ, PT ;  /* 0x000000ff0000720c */ /* 0x000fe40003f45270 */
[----:B------:R-:W-:Y:S02]  /*2ce0*/  FSEL R0, R4, R2, P0 ;  /* 0x0000000204007208 */ /* 0x000fe40000000000 */
[----:B------:R-:W-:-:S03]  /*2cf0*/  FSEL R5, R5, R3, P0 ;  /* 0x0000000305057208 */ /* 0x000fc60000000000 */
[----:B0-----:R-:W-:Y:S02]  /*2d00*/  IMAD.MOV.U32 R2, RZ, RZ, R0 ;  /* 0x000000ffff027224 */ /* 0x001fe400078e0000 */
[----:B------:R-:W-:-:S04]  /*2d10*/  IMAD.MOV.U32 R3, RZ, RZ, R5 ;  /* 0x000000ffff037224 */ /* 0x000fc800078e0005 */
[----:B------:R-:W-:Y:S05]  /*2d20*/  @P2 BRA `(.L_x_102) ;  /* 0x0000000000702947 */ /* 0x000fea0003800000 */
        /* <DEDUP_REMOVED lines=27> */
[----:B------:R-:W-:-:S07]  /*2ee0*/  FSEL R3, R3, R5, !P0 ;  /* 0x0000000503037208 */ /* 0x000fce0004000000 */
.L_x_102:
[----:B------:R-:W-:Y:S05]  /*2ef0*/  BSYNC.RECONVERGENT B0 ;  /* 0x0000000000007941 */ /* 0x000fea0003800200 */
.L_x_87:
[----:B------:R-:W-:Y:S05]  /*2f00*/  @P2 EXIT ;  /* 0x000000000000294d */ /* 0x000fea0003800000 */
[----:B------:R-:W1:Y:S01]  /*2f10*/  LDCU.64 UR8, c[0x0][0x3a0] ;  /* 0x00007400ff0877ac */ /* 0x000e620008000a00 */
[----:B------:R-:W2:Y:S01]  /*2f20*/  LDC.64 R4, c[0x0][0x388] ;  /* 0x0000e200ff047b82 */ /* 0x000ea20000000a00 */
[----:B------:R-:W0:Y:S01]  /*2f30*/  LDCU.64 UR4, c[0x0][0x3a0] ;  /* 0x00007400ff0477ac */ /* 0x000e220008000a00 */
[----:B-1----:R-:W-:-:S06]  /*2f40*/  DSETP.GT.AND P0, PT, R2, UR8, PT ;  /* 0x0000000802007e2a */ /* 0x002fcc000bf04000 */
[----:B0-----:R-:W-:Y:S02]  /*2f50*/  FSEL R2, R2, UR4, P0 ;  /* 0x0000000402027c08 */ /* 0x001fe40008000000 */
[----:B------:R-:W-:-:S05]  /*2f60*/  FSEL R3, R3, UR5, P0 ;  /* 0x0000000503037c08 */ /* 0x000fca0008000000 */
[----:B--2---:R-:W-:Y:S01]  /*2f70*/  STG.E.64 desc[UR6][R4.64], R2 ;  /* 0x0000000204007986 */ /* 0x004fe2000c101b06 */
[----:B------:R-:W-:Y:S05]  /*2f80*/  EXIT ;  /* 0x000000000000794d */ /* 0x000fea0003800000 */
.L_x_115:
        /* <DEDUP_REMOVED lines=15> */
.L_x_318:


//--------------------- .text._ZN3cub18CUB_300001_SM_10006detail6reduce28DeviceReduceSingleTileKernelINS2_10policy_hubIdjN4cuda3__47maximumIdEEE10Policy1000EPdSB_iS8_ddNS5_3std3__410__identityEEEvT0_T1_T2_T3_T4_T6_ --------------------------
	.section	.text._ZN3cub18CUB_300001_SM_10006detail6reduce28DeviceReduceSingleTileKernelINS2_10policy_hubIdjN4cuda3__47maximumIdEEE10Policy1000EPdSB_iS8_ddNS5_3std3__410__identityEEEvT0_T1_T2_T3_T4_T6_,"ax",@progbits
	.align	128
        .global         _ZN3cub18CUB_300001_SM_10006detail6reduce28DeviceReduceSingleTileKernelINS2_10policy_hubIdjN4cuda3__47maximumIdEEE10Policy1000EPdSB_iS8_ddNS5_3std3__410__identityEEEvT0_T1_T2_T3_T4_T6_
        .type           _ZN3cub18CUB_300001_SM_10006detail6reduce28DeviceReduceSingleTileKernelINS2_10policy_hubIdjN4cuda3__47maximumIdEEE10Policy1000EPdSB_iS8_ddNS5_3std3__410__identityEEEvT0_T1_T2_T3_T4_T6_,@function
        .size           _ZN3cub18CUB_300001_SM_10006detail6reduce28DeviceReduceSingleTileKernelINS2_10policy_hubIdjN4cuda3__47maximumIdEEE10Policy1000EPdSB_iS8_ddNS5_3std3__410__identityEEEvT0_T1_T2_T3_T4_T6_,(.L_x_319 - _ZN3cub18CUB_300001_SM_10006detail6reduce28DeviceReduceSingleTileKernelINS2_10policy_hubIdjN4cuda3__47maximumIdEEE10Policy1000EPdSB_iS8_ddNS5_3std3__410__identityEEEvT0_T1_T2_T3_T4_T6_)
        .other          _ZN3cub18CUB_300001_SM_10006detail6reduce28DeviceReduceSingleTileKernelINS2_10policy_hubIdjN4cuda3__47maximumIdEEE10Policy1000EPdSB_iS8_ddNS5_3std3__410__identityEEEvT0_T1_T2_T3_T4_T6_,@"STO_CUDA_ENTRY STV_DEFAULT"
_ZN3cub18CUB_300001_SM_10006detail6reduce28DeviceReduceSingleTileKernelINS2_10policy_hubIdjN4cuda3__47maximumIdEEE10Policy1000EPdSB_iS8_ddNS5_3std3__410__identityEEEvT0_T1_T2_T3_T4_T6_:
.text._ZN3cub18CUB_300001_SM_10006detail6reduce28DeviceReduceSingleTileKernelINS2_10policy_hubIdjN4cuda3__47maximumIdEEE10Policy1000EPdSB_iS8_ddNS5_3std3__410__identityEEEvT0_T1_T2_T3_T4_T6_:
        /* <DEDUP_REMOVED lines=13> */
.L_x_116:
        /* <DEDUP_REMOVED lines=16> */
.L_x_121:
[----:B------:R-:W-:Y:S05]  /*01d0*/  BSYNC.RECONVERGENT B1 ;  /* 0x0000000000017941 */ /* 0x000fea0003800200 */
.L_x_120:
        /* <DEDUP_REMOVED lines=17> */
.L_x_126:
        /* <DEDUP_REMOVED lines=12> */
.L_x_125:
[----:B------:R-:W-:Y:S05]  /*03b0*/  BSYNC.RECONVERGENT B2 ;  /* 0x0000000000027941 */ /* 0x000fea0003800200 */
.L_x_124:
        /* <DEDUP_REMOVED lines=9> */
.L_x_129:
        /* <DEDUP_REMOVED lines=74> */
.L_x_128:
[----:B------:R-:W-:Y:S05]  /*08f0*/  BSYNC.RECONVERGENT B2 ;  /* 0x0000000000027941 */ /* 0x000fea0003800200 */
.L_x_127:
        /* <DEDUP_REMOVED lines=42> */
.L_x_131:
[----:B------:R-:W-:Y:S05]  /*0ba0*/  BSYNC.RECONVERGENT B2 ;  /* 0x0000000000027941 */ /* 0x000fea0003800200 */
.L_x_130:
        /* <DEDUP_REMOVED lines=20> */
.L_x_123:
[----:B------:R-:W-:Y:S05]  /*0cf0*/  BSYNC.RECONVERGENT B1 ;  /* 0x0000000000017941 */ /* 0x000fea0003800200 */
.L_x_122:
        /* <DEDUP_REMOVED lines=81> */
.L_x_132:
        /* <DEDUP_REMOVED lines=108> */
.L_x_119:
        /* <DEDUP_REMOVED lines=38> */
.L_x_136:
        /* <DEDUP_REMOVED lines=37> */
.L_x_134:
        /* <DEDUP_REMOVED lines=19> */
.L_x_140:
        /* <DEDUP_REMOVED lines=10> */
.L_x_139:
[----:B------:R-:W-:Y:S05]  /*1f50*/  BSYNC.RECONVERGENT B2 ;  /* 0x0000000000027941 */ /* 0x000fea0003800200 */
.L_x_138:
        /* <DEDUP_REMOVED lines=16> */
.L_x_143:
        /* <DEDUP_REMOVED lines=77> */
.L_x_142:
[----:B------:R-:W-:Y:S05]  /*2530*/  BSYNC.RECONVERGENT B2 ;  /* 0x0000000000027941 */ /* 0x000fea0003800200 */
.L_x_141:
        /* <DEDUP_REMOVED lines=44> */
.L_x_145:
[----:B------:R-:W-:Y:S05]  /*2800*/  BSYNC.RECONVERGENT B2 ;  /* 0x0000000000027941 */ /* 0x000fea0003800200 */
.L_x_144:
        /* <DEDUP_REMOVED lines=19> */
.L_x_137:
[----:B------:R-:W-:Y:S05]  /*2940*/  BSYNC.RECONVERGENT B1 ;  /* 0x0000000000017941 */ /* 0x000fea0003800200 */
.L_x_135:
        /* <DEDUP_REMOVED lines=75> */
.L_x_118:
        /* <DEDUP_REMOVED lines=12> */
.L_x_148:
[----:B------:R-:W-:Y:S05]  /*2ec0*/  BSYNC.RECONVERGENT B1 ;  /* 0x0000000000017941 */ /* 0x000fea0003800200 */
.L_x_147:
        /* <DEDUP_REMOVED lines=17> */
.L_x_153:
        /* <DEDUP_REMOVED lines=12> */
.L_x_152:
[----:B------:R-:W-:Y:S05]  /*30a0*/  BSYNC.RECONVERGENT B2 ;  /* 0x0000000000027941 */ /* 0x000fea0003800200 */
.L_x_151:
        /* <DEDUP_REMOVED lines=9> */
.L_x_156:
        /* <DEDUP_REMOVED lines=74> */
.L_x_155:
[----:B------:R-:W-:Y:S05]  /*35e0*/  BSYNC.RECONVERGENT B2 ;  /* 0x0000000000027941 */ /* 0x000fea0003800200 */
.L_x_154:
        /* <DEDUP_REMOVED lines=42> */
.L_x_158:
[----:B------:R-:W-:Y:S05]  /*3890*/  BSYNC.RECONVERGENT B2 ;  /* 0x0000000000027941 */ /* 0x000fea0003800200 */
.L_x_157:
        /* <DEDUP_REMOVED lines=20> */
.L_x_150:
[----:B------:R-:W-:Y:S05]  /*39e0*/  BSYNC.RECONVERGENT B1 ;  /* 0x0000000000017941 */ /* 0x000fea0003800200 */
.L_x_149:
        /* <DEDUP_REMOVED lines=85> */
.L_x_159:
        /* <DEDUP_REMOVED lines=108> */
.L_x_146:
        /* <DEDUP_REMOVED lines=38> */
.L_x_162:
        /* <DEDUP_REMOVED lines=40> */
.L_x_160:
        /* <DEDUP_REMOVED lines=20> */
.L_x_166:
        /* <DEDUP_REMOVED lines=10> */
.L_x_165:
[----:B------:R-:W-:Y:S05]  /*4cc0*/  BSYNC.RECONVERGENT B2 ;  /* 0x0000000000027941 */ /* 0x000fea0003800200 */
.L_x_164:
        /* <DEDUP_REMOVED lines=17> */
.L_x_169:
        /* <DEDUP_REMOVED lines=77> */
.L_x_168:
[----:B------:R-:W-:Y:S05]  /*52b0*/  BSYNC.RECONVERGENT B2 ;  /* 0x0000000000027941 */ /* 0x000fea0003800200 */
.L_x_167:
        /* <DEDUP_REMOVED lines=45> */
.L_x_171:
[----:B------:R-:W-:Y:S05]  /*5590*/  BSYNC.RECONVERGENT B2 ;  /* 0x0000000000027941 */ /* 0x000fea0003800200 */
.L_x_170:
        /* <DEDUP_REMOVED lines=20> */
.L_x_163:
[----:B------:R-:W-:Y:S05]  /*56e0*/  BSYNC.RECONVERGENT B1 ;  /* 0x0000000000017941 */ /* 0x000fea0003800200 */
.L_x_161:
        /* <DEDUP_REMOVED lines=82> */
.L_x_133:
[----:B------:R-:W-:Y:S05]  /*5c10*/  BSYNC.RECONVERGENT B0 ;  /* 0x0000000000007941 */ /* 0x000fea0003800200 */
.L_x_117:
        /* <DEDUP_REMOVED lines=9> */
.L_x_172:
        /* <DEDUP_REMOVED lines=13> */
.L_x_319:


//--------------------- .text._ZN3cub18CUB_300001_SM_10006detail6reduce18DeviceReduceKernelINS2_10policy_hubIdjN4cuda3__47maximumIdEEE10Policy1000EN6thrust24THRUST_300001_SM_1000_NS10device_ptrIdEEjS8_dNS5_3std3__410__identityEEEvT0_PT3_T1_NS0_13GridEvenShareISL_EET2_T4_ --------------------------
	.section	.text._ZN3cub18CUB_300001_SM_10006detail6reduce18DeviceReduceKernelINS2_10policy_hubIdjN4cuda3__47maximumIdEEE10Policy1000EN6thrust24THRUST_300001_SM_1000_NS10device_ptrIdEEjS8_dNS5_3std3__410__identityEEEvT0_PT3_T1_NS0_13GridEvenShareISL_EET2_T4_,"ax",@progbits
	.align	128
        .global         _ZN3cub18CUB_300001_SM_10006detail6reduce18DeviceReduceKernelINS2_10policy_hubIdjN4cuda3__47maximumIdEEE10Policy1000EN6thrust24THRUST_300001_SM_1000_NS10device_ptrIdEEjS8_dNS5_3std3__410__identityEEEvT0_PT3_T1_NS0_13GridEvenShareISL_EET2_T4_
        .type           _ZN3cub18CUB_300001_SM_10006detail6reduce18DeviceReduceKernelINS2_10policy_hubIdjN4cuda3__47maximumIdEEE10Policy1000EN6thrust24THRUST_300001_SM_1000_NS10device_ptrIdEEjS8_dNS5_3std3__410__identityEEEvT0_PT3_T1_NS0_13GridEvenShareISL_EET2_T4_,@function
        .size           _ZN3cub18CUB_300001_SM_10006detail6reduce18DeviceReduceKernelINS2_10policy_hubIdjN4cuda3__47maximumIdEEE10Policy1000EN6thrust24THRUST_300001_SM_1000_NS10device_ptrIdEEjS8_dNS5_3std3__410__identityEEEvT0_PT3_T1_NS0_13GridEvenShareISL_EET2_T4_,(.L_x_320 - _ZN3cub18CUB_300001_SM_10006detail6reduce18DeviceReduceKernelINS2_10policy_hubIdjN4cuda3__47maximumIdEEE10Policy1000EN6thrust24THRUST_300001_SM_1000_NS10device_ptrIdEEjS8_dNS5_3std3__410__identityEEEvT0_PT3_T1_NS0_13GridEvenShareISL_EET2_T4_)
        .other          _ZN3cub18CUB_300001_SM_10006detail6reduce18DeviceReduceKernelINS2_10policy_hubIdjN4cuda3__47maximumIdEEE10Policy1000EN6thrust24THRUST_300001_SM_1000_NS10device_ptrIdEEjS8_dNS5_3std3__410__identityEEEvT0_PT3_T1_NS0_13GridEvenShareISL_EET2_T4_,@"STO_CUDA_ENTRY STV_DEFAULT"
_ZN3cub18CUB_300001_SM_10006detail6reduce18DeviceReduceKernelINS2_10policy_hubIdjN4cuda3__47maximumIdEEE10Policy1000EN6thrust24THRUST_300001_SM_1000_NS10device_ptrIdEEjS8_dNS5_3std3__410__identityEEEvT0_PT3_T1_NS0_13GridEvenShareISL_EET2_T4_:
.text._ZN3cub18CUB_300001_SM_10006detail6reduce18DeviceReduceKernelINS2_10policy_hubIdjN4cuda3__47maximumIdEEE10Policy1000EN6thrust24THRUST_300001_SM_1000_NS10device_ptrIdEEjS8_dNS5_3std3__410__identityEEEvT0_PT3_T1_NS0_13GridEvenShareISL_EET2_T4_:
[----:B------:R-:W-:Y:S08]  /*0000*/  LDC R1, c[0x0][0x37c] ;  /* 0x0000df00ff017b82 */ /* 0x000ff00000000800 */
[----:B------:R-:W0:Y:S01]  /*0010*/  S2UR UR10, SR_CTAID.X ;  /* 0x00000000000a79c3 */ /* 0x000e220000002500 */
[----:B------:R-:W1:Y:S01]  /*0020*/  LDCU.64 UR12, c[0x0][0x3a8] ;  /* 0x00007500ff0c77ac */ /* 0x000e620008000a00 */
[----:B------:R-:W-:Y:S01]  /*0030*/  BSSY.RECONVERGENT B0, `(.L_x_173) ;  /* 0x000033f000007945 */ /* 0x000fe20003800200 */
[----:B------:R-:W2:Y:S01]  /*0040*/  LDCU.64 UR8, c[0x0][0x358] ;  /* 0x00006b00ff0877ac */ /* 0x000ea20008000a00 */
[----:B-1----:R-:W-:Y:S01]  /*0050*/  IMAD.U32 R4, RZ, RZ, UR12 ;  /* 0x0000000cff047e24 */ /* 0x002fe2000f8e00ff */
[----:B------:R-:W-:-:S02]  /*0060*/  USHF.L.U32 UR4, UR13, 0xb, URZ ;  /* 0x0000000b0d047899 */ /* 0x000fc400080006ff */
[----:B0-----:R-:W-:-:S06]  /*0070*/  USHF.L.U32 UR6, UR10, 0xb, URZ ;  /* 0x0000000b0a067899 */ /* 0x001fcc00080006ff */
[----:B------:R-:W-:-:S05]  /*0080*/  VIADD R2, R4, -UR6 ;  /* 0x8000000604027c36 */ /* 0x000fca0008000000 */
[----:B------:R-:W-:-:S13]  /*0090*/  ISETP.GT.U32.AND P0, PT, R2, 0x7ff, PT ;  /* 0x000007ff0200780c */ /* 0x000fda0003f04070 */
[----:B--2---:R-:W-:Y:S05]  /*00a0*/  @P0 BRA `(.L_x_174) ;  /* 0x0000001800940947 */ /* 0x004fea0003800000 */
[----:B------:R-:W0:Y:S01]  /*00b0*/  S2R R3, SR_TID.X ;  /* 0x0000000000037919 */ /* 0x000e220000002100 */
[----:B------:R-:W-:Y:S01]  /*00c0*/  BSSY.RECONVERGENT B1, `(.L_x_175) ;  /* 0x000000a000017945 */ /* 0x000fe20003800200 */
[----:B------:R-:W-:Y:S02]  /*00d0*/  CS2R R14, SRZ ;  /* 0x00000000000e7805 */ /* 0x000fe4000001ff00 */
[----:B0-----:R-:W-:Y:S01]  /*00e0*/  ISETP.GE.U32.AND P0, PT, R3, R2, PT ;  /* 0x000000020300720c */ /* 0x001fe20003f06070 */
[----:B------:R-:W-:-:S12]  /*00f0*/  IMAD.MOV.U32 R21, RZ, RZ, R3 ;  /* 0x000000ffff157224 */ /* 0x000fd800078e0003 */
[----:B------:R-:W-:Y:S05]  /*0100*/  @P0 BRA `(.L_x_176) ;  /* 0x0000000000140947 */ /* 0x000fea0003800000 */
[----:B------:R-:W0:Y:S01]  /*0110*/  LDC.64 R14, c[0x0][0x380] ;  /* 0x0000e000ff0e7b82 */ /* 0x000e220000000a00 */
[----:B------:R-:W-:-:S04]  /*0120*/  VIADD R5, R3, UR6 ;  /* 0x0000000603057c36 */ /* 0x000fc80008000000 */
[----:B0-----:R-:W-:-:S06]  /*0130*/  IMAD.WIDE.U32 R14, R5, 0x8, R14 ;  /* 0x00000008050e7825 */ /* 0x001fcc00078e000e */
[----:B------:R-:W5:Y:S01]  /*0140*/  LDG.E.64 R14, desc[UR8][R14.64] ;  /* 0x000000080e0e7981 */ /* 0x000f62000c1e1b00 */
[----:B------:R-:W-:-:S07]  /*0150*/  VIADD R21, R3, 0x100 ;  /* 0x0000010003157836 */ /* 0x000fce0000000000 */
.L_x_176:
[----:B------:R-:W-:Y:S05]  /*0160*/  BSYNC.RECONVERGENT B1 ;  /* 0x0000000000017941 */ /* 0x000fea0003800200 */
.L_x_175:
[----:B------:R-:W-:Y:S01]  /*0170*/  ISETP.GE.U32.AND P0, PT, R21, R2, PT ;  /* 0x000000021500720c */ /* 0x000fe20003f06070 */
[----:B------:R-:W-:-:S12]  /*0180*/  BSSY.RECONVERGENT B1, `(.L_x_177) ;  /* 0x00000de000017945 */ /* 0x000fd80003800200 */
[----:B------:R-:W-:Y:S05]  /*0190*/  @P0 BRA `(.L_x_178) ;  /* 0x0000000c00700947 */ /* 0x000fea0003800000 */
[----:B------:R-:W-:Y:S01]  /*01a0*/  LOP3.LUT R5, RZ, R21, RZ, 0x33, !PT ;  /* 0x00000015ff057212 */ /* 0x000fe200078e33ff */
[----:B------:R-:W-:Y:S03]  /*01b0*/  BSSY.RECONVERGENT B2, `(.L_x_179) ;  /* 0x0000072000027945 */ /* 0x000fe60003800200 */
[----:B------:R-:W-:-:S04]  /*01c0*/  IADD3 R5, PT, PT, R4, -UR6, R5 ;  /* 0x8000000604057c10 */ /* 0x000fc8000fffe005 */
[C---:B------:R-:W-:Y:S02]  /*01d0*/  ISETP.GE.U32.AND P0, PT, R5.reuse, 0xf00, PT ;  /* 0x00000f000500780c */ /* 0x040fe40003f06070 */
[----:B------:R-:W-:-:S04]  /*01e0*/  LEA.HI R0, R5, 0x1, RZ, 0x18 ;  /* 0x0000000105007811 */ /* 0x000fc800078fc0ff */
[----:B------:R-:W-:-:S07]  /*01f0*/  LOP3.LUT R4, R0, 0xf, RZ, 0xc0, !PT ;  /* 0x0000000f00047812 */ /* 0x000fce00078ec0ff */
[----:B------:R-:W-:Y:S05]  /*0200*/  @!P0 BRA `(.L_x_180) ;  /* 0x0000000400b08947 */ /* 0x000fea0003800000 */
[----:B------:R-:W0:Y:S01]  /*0210*/  LDC.64 R6, c[0x0][0x380] ;  /* 0x0000e000ff067b82 */ /* 0x000e220000000a00 */
[----:B------:R-:W-:Y:S01]  /*0220*/  LOP3.LUT R25, R0, 0x1fffff0, RZ, 0xc0, !PT ;  /* 0x01fffff000197812 */ /* 0x000fe200078ec0ff */
[----:B------:R-:W-:Y:S01]  /*0230*/  BSSY.RECONVERGENT B3, `(.L_x_181) ;  /* 0x0000068000037945 */ /* 0x000fe20003800200 */
[C---:B------:R-:W-:Y:S01]  /*0240*/  LOP3.LUT R24, R21.reuse, 0x800, RZ, 0xfc, !PT ;  /* 0x0000080015187812 */ /* 0x040fe200078efcff */
[----:B------:R-:W-:Y:S02]  /*0250*/  VIADD R5, R21, UR6 ;  /* 0x0000000615057c36 */ /* 0x000fe40008000000 */
[----:B------:R-:W-:-:S07]  /*0260*/  IMAD.MOV R25, RZ, RZ, -R25 ;  /* 0x000000ffff197224 */ /* 0x000fce00078e0a19 */
.L_x_182:
[----:B0-----:R-:W-:-:S04]  /*0270*/  IMAD.WIDE.U32 R8, R5, 0x8, R6 ;  /* 0x0000000805087825 */ /* 0x001fc800078e0006 */
[----:B------:R-:W-:Y:S02]  /*0280*/  VIADD R23, R5, 0x100 ;  /* 0x0000010005177836 */ /* 0x000fe40000000000 */
[----:B------:R-:W2:Y:S02]  /*0290*/  LDG.E.64 R8, desc[UR8][R8.64] ;  /* 0x0000000808087981 */ /* 0x000ea4000c1e1b00 */
[----:B------:R-:W-:-:S06]  /*02a0*/  IMAD.WIDE.U32 R22, R23, 0x8, R6 ;  /* 0x0000000817167825 */ /* 0x000fcc00078e0006 */
[----:B------:R-:W3:Y:S01]  /*02b0*/  LDG.E.64 R22, desc[UR8][R22.64] ;  /* 0x0000000816167981 */ /* 0x000ee2000c1e1b00 */
[----:B------:R-:W-:-:S04]  /*02c0*/  VIADD R21, R5, 0x200 ;  /* 0x0000020005157836 */ /* 0x000fc80000000000 */
[----:B------:R-:W-:-:S04]  /*02d0*/  IMAD.WIDE.U32 R20, R21, 0x8, R6 ;  /* 0x0000000815147825 */ /* 0x000fc800078e0006 */
[----:B------:R-:W-:Y:S02]  /*02e0*/  VIADD R19, R5, 0x300 ;  /* 0x0000030005137836 */ /* 0x000fe40000000000 */
[----:B------:R-:W4:Y:S02]  /*02f0*/  LDG.E.64 R20, desc[UR8][R20.64] ;  /* 0x0000000814147981 */ /* 0x000f24000c1e1b00 */
        /* <DEDUP_REMOVED lines=9> */
[----:B------:R-:W-:-:S06]  /*0390*/  IMAD.WIDE.U32 R10, R11, 0x8, R6 ;  /* 0x000000080b0a7825 */ /* 0x000fcc00078e0006 */
[----:B------:R-:W4:Y:S01]  /*03a0*/  LDG.E.64 R10, desc[UR8][R10.64] ;  /* 0x000000080a0a7981 */ /* 0x000f22000c1e1b00 */
[----:B--2--5:R-:W-:-:S06]  /*03b0*/  DSETP.GEU.AND P0, PT, R14, R8, PT ;  /* 0x000000080e00722a */ /* 0x024fcc0003f0e000 */
[----:B------:R-:W-:Y:S02]  /*03c0*/  FSEL R14, R8, R14, !P0 ;  /* 0x0000000e080e7208 */ /* 0x000fe40004000000 */
[----:B------:R-:W-:Y:S01]  /*03d0*/  FSEL R15, R9, R15, !P0 ;  /* 0x0000000f090f7208 */ /* 0x000fe20004000000 */
[----:B------:R-:W-:-:S04]  /*03e0*/  VIADD R9, R5, 0x700 ;  /* 0x0000070005097836 */ /* 0x000fc80000000000 */
[----:B------:R-:W-:Y:S01]  /*03f0*/  IMAD.WIDE.U32 R8, R9, 0x8, R6 ;  /* 0x0000000809087825 */ /* 0x000fe200078e0006 */
[----:B---3--:R-:W-:-:S05]  /*0400*/  DSETP.GEU.AND P0, PT, R14, R22, PT ;  /* 0x000000160e00722a */ /* 0x008fca0003f0e000 */
[----:B------:R-:W2:Y:S01]  /*0410*/  LDG.E.64 R8, desc[UR8][R8.64] ;  /* 0x0000000808087981 */ /* 0x000ea2000c1e1b00 */
[----:B------:R-:W-:Y:S01]  /*0420*/  FSEL R15, R23, R15, !P0 ;  /* 0x0000000f170f7208 */ /* 0x000fe20004000000 */
[----:B------:R-:W-:Y:S01]  /*0430*/  VIADD R23, R5, 0x800 ;  /* 0x0000080005177836 */ /* 0x000fe20000000000 */
[----:B------:R-:W-:-:S03]  /*0440*/  FSEL R14, R22, R14, !P0 ;  /* 0x0000000e160e7208 */ /* 0x000fc60004000000 */
[----:B------:R-:W-:-:S06]  /*0450*/  IMAD.WIDE.U32 R22, R23, 0x8, R6 ;  /* 0x0000000817167825 */ /* 0x000fcc00078e0006 */
[----:B------:R-:W3:Y:S01]  /*0460*/  LDG.E.64 R22, desc[UR8][R22.64] ;  /* 0x0000000816167981 */ /* 0x000ee2000c1e1b00 */
[----:B----4-:R-:W-:-:S06]  /*0470*/  DSETP.GEU.AND P0, PT, R14, R20, PT ;  /* 0x000000140e00722a */ /* 0x010fcc0003f0e000 */
[----:B------:R-:W-:Y:S02]  /*0480*/  FSEL R14, R20, R14, !P0 ;  /* 0x0000000e140e7208 */ /* 0x000fe40004000000 */
[----:B------:R-:W-:Y:S01]  /*0490*/  FSEL R15, R21, R15, !P0 ;  /* 0x0000000f150f7208 */ /* 0x000fe20004000000 */
[----:B------:R-:W-:-:S04]  /*04a0*/  VIADD R21, R5, 0x900 ;  /* 0x0000090005157836 */ /* 0x000fc80000000000 */
[----:B------:R-:W-:Y:S01]  /*04b0*/  IMAD.WIDE.U32 R20, R21, 0x8, R6 ;  /* 0x0000000815147825 */ /* 0x000fe200078e0006 */
[----:B------:R-:W-:-:S05]  /*04c0*/  DSETP.GEU.AND P0, PT, R14, R18, PT ;  /* 0x000000120e00722a */ /* 0x000fca0003f0e000 */
[----:B------:R-:W4:Y:S01]  /*04d0*/  LDG.E.64 R20, desc[UR8][R20.64] ;  /* 0x0000000814147981 */ /* 0x000f22000c1e1b00 */
        /* <DEDUP_REMOVED lines=21> */
[----:B------:R-:W-:-:S06]  /*0630*/  IMAD.WIDE.U32 R12, R13, 0x8, R6 ;  /* 0x000000080d0c7825 */ /* 0x000fcc00078e0006 */
[----:B------:R-:W4:Y:S01]  /*0640*/  LDG.E.64 R12, desc[UR8][R12.64] ;  /* 0x000000080c0c7981 */ /* 0x000f22000c1e1b00 */
[----:B--2---:R-:W-:-:S06]  /*0650*/  DSETP.GEU.AND P0, PT, R10, R8, PT ;  /* 0x000000080a00722a */ /* 0x004fcc0003f0e000 */
        /* <DEDUP_REMOVED lines=24> */
[----:B------:R-:W-:-:S05]  /*07e0*/  VIADD R25, R25, 0x10 ;  /* 0x0000001019197836 */ /* 0x000fca0000000000 */
[----:B------:R-:W-:Y:S02]  /*07f0*/  FSEL R8, R12, R8, !P0 ;  /* 0x000000080c087208 */ /* 0x000fe40004000000 */
[----:B------:R-:W-:Y:S02]  /*0800*/  FSEL R9, R13, R9, !P0 ;  /* 0x000000090d097208 */ /* 0x000fe40004000000 */
[----:B------:R-:W-:Y:S01]  /*0810*/  ISETP.NE.AND P1, PT, R25, RZ, PT ;  /* 0x000000ff1900720c */ /* 0x000fe20003f25270 */
[----:B------:R-:W-:Y:S02]  /*0820*/  VIADD R24, R24, 0x1000 ;  /* 0x0000100018187836 */ /* 0x000fe40000000000 */
[----:B------:R-:W-:Y:S01]  /*0830*/  VIADD R5, R5, 0x1000 ;  /* 0x0000100005057836 */ /* 0x000fe20000000000 */
[----:B--2---:R-:W-:-:S06]  /*0840*/  DSETP.GEU.AND P0, PT, R8, R10, PT ;  /* 0x0000000a0800722a */ /* 0x004fcc0003f0e000 */
[----:B------:R-:W-:Y:S02]  /*0850*/  FSEL R8, R10, R8, !P0 ;  /* 0x000000080a087208 */ /* 0x000fe40004000000 */
[----:B------:R-:W-:-:S06]  /*0860*/  FSEL R9, R11, R9, !P0 ;  /* 0x000000090b097208 */ /* 0x000fcc0004000000 */
[----:B---3--:R-:W-:-:S06]  /*0870*/  DSETP.GEU.AND P0, PT, R8, R22, PT ;  /* 0x000000160800722a */ /* 0x008fcc0003f0e000 */
[----:B------:R-:W-:Y:S02]  /*0880*/  FSEL R14, R22, R8, !P0 ;  /* 0x00000008160e7208 */ /* 0x000fe40004000000 */
[----:B------:R-:W-:Y:S01]  /*0890*/  FSEL R15, R23, R9, !P0 ;  /* 0x00000009170f7208 */ /* 0x000fe20004000000 */
[----:B------:R-:W-:Y:S06]  /*08a0*/  @P1 BRA `(.L_x_182) ;  /* 0xfffffff800701947 */ /* 0x000fec000383ffff */
[----:B------:R-:W-:Y:S05]  /*08b0*/  BSYNC.RECONVERGENT B3 ;  /* 0x0000000000037941 */ /* 0x000fea0003800200 */
.L_x_181:
[----:B------:R-:W-:-:S07]  /*08c0*/  VIADD R21, R24, 0xfffff800 ;  /* 0xfffff80018157836 */ /* 0x000fce0000000000 */
.L_x_180:
[----:B------:R-:W-:Y:S05]  /*08d0*/  BSYNC.RECONVERGENT B2 ;  /* 0x0000000000027941 */ /* 0x000fea0003800200 */
.L_x_179:
[----:B------:R-:W-:-:S13]  /*08e0*/  ISETP.NE.AND P0, PT, R4, RZ, PT ;  /* 0x000000ff0400720c */ /* 0x000fda0003f05270 */
[----:B------:R-:W-:Y:S05]  /*08f0*/  @!P0 BRA `(.L_x_178) ;  /* 0x0000000400988947 */ /* 0x000fea0003800000 */
[----:B------:R-:W-:Y:S01]  /*0900*/  ISETP.GE.U32.AND P1, PT, R4, 0x8, PT ;  /* 0x000000080400780c */ /* 0x000fe20003f26070 */
[----:B------:R-:W-:Y:S01]  /*0910*/  BSSY.RECONVERGENT B2, `(.L_x_183) ;  /* 0x0000036000027945 */ /* 0x000fe20003800200 */
[----:B------:R-:W-:-:S04]  /*0920*/  LOP3.LUT R20, R0, 0x7, RZ, 0xc0, !PT ;  /* 0x0000000700147812 */ /* 0x000fc800078ec0ff */
[----:B------:R-:W-:-:S07]  /*0930*/  ISETP.NE.AND P0, PT, R20, RZ, PT ;  /* 0x000000ff1400720c */ /* 0x000fce0003f05270 */
[----:B------:R-:W-:Y:S06]  /*0940*/  @!P1 BRA `(.L_x_184) ;  /* 0x0000000000c89947 */ /* 0x000fec0003800000 */
[----:B------:R-:W0:Y:S01]  /*0950*/  LDC.64 R4, c[0x0][0x380] ;  /* 0x0000e000ff047b82 */ /* 0x000e220000000a00 */
[----:B------:R-:W-:-:S04]  /*0960*/  VIADD R25, R21, UR6 ;  /* 0x0000000615197c36 */ /* 0x000fc80008000000 */
[C---:B------:R-:W-:Y:S02]  /*0970*/  VIADD R9, R25.reuse, 0x100 ;  /* 0x0000010019097836 */ /* 0x040fe40000000000 */
[----:B0-----:R-:W-:-:S06]  /*0980*/  IMAD.WIDE.U32 R6, R25, 0x8, R4 ;  /* 0x0000000819067825 */ /* 0x001fcc00078e0004 */
[----:B------:R-:W2:Y:S01]  /*0990*/  LDG.E.64 R6, desc[UR8][R6.64] ;  /* 0x0000000806067981 */ /* 0x000ea2000c1e1b00 */
[----:B------:R-:W-:-:S04]  /*09a0*/  IMAD.WIDE.U32 R8, R9, 0x8, R4 ;  /* 0x0000000809087825 */ /* 0x000fc800078e0004 */
[----:B------:R-:W-:Y:S02]  /*09b0*/  VIADD R11, R25, 0x200 ;  /* 0x00000200190b7836 */ /* 0x000fe40000000000 */
[----:B------:R-:W3:Y:S02]  /*09c0*/  LDG.E.64 R8, desc[UR8][R8.64] ;  /* 0x0000000808087981 */ /* 0x000ee4000c1e1b00 */
        /* <DEDUP_REMOVED lines=42> */
.L_x_184:
[----:B------:R-:W-:Y:S05]  /*0c70*/  BSYNC.RECONVERGENT B2 ;  /* 0x0000000000027941 */ /* 0x000fea0003800200 */
.L_x_183:
        /* <DEDUP_REMOVED lines=32> */
.L_x_186:
[----:B------:R-:W-:Y:S05]  /*0e80*/  BSYNC.RECONVERGENT B2 ;  /* 0x0000000000027941 */ /* 0x000fea0003800200 */
.L_x_185:
[----:B------:R-:W-:Y:S05]  /*0e90*/  @!P0 BRA `(.L_x_178) ;  /* 0x0000000000308947 */ /* 0x000fea0003800000 */
[----:B------:R-:W0:Y:S01]  /*0ea0*/  LDC.64 R6, c[0x0][0x380] ;  /* 0x0000e000ff067b82 */ /* 0x000e220000000a00 */
[----:B------:R-:W-:Y:S02]  /*0eb0*/  VIADD R9, R21, UR6 ;  /* 0x0000000615097c36 */ /* 0x000fe40008000000 */
[----:B------:R-:W-:-:S07]  /*0ec0*/  IMAD.MOV R0, RZ, RZ, -R0 ;  /* 0x000000ffff007224 */ /* 0x000fce00078e0a00 */
.L_x_187:
[----:B0-----:R-:W-:-:S06]  /*0ed0*/  IMAD.WIDE.U32 R4, R9, 0x8, R6 ;  /* 0x0000000809047825 */ /* 0x001fcc00078e0006 */
        /* <DEDUP_REMOVED lines=8> */
.L_x_178:
[----:B------:R-:W-:Y:S05]  /*0f60*/  BSYNC.RECONVERGENT B1 ;  /* 0x0000000000017941 */ /* 0x000fea0003800200 */
.L_x_177:
[----:B------:R-:W-:-:S13]  /*0f70*/  ISETP.GE.U32.AND P0, PT, R2, 0x100, PT ;  /* 0x000001000200780c */ /* 0x000fda0003f06070 */
        /* <DEDUP_REMOVED lines=50> */
[----:B------:R-:W1:Y:S04]  /*12a0*/  LDS.128 R12, [UR4+0x10] ;  /* 0x00001004ff0c7984 */ /* 0x000e680008000c00 */
[----:B0-----:R-:W0:Y:S01]  /*12b0*/  LDS.128 R8, [UR4+0x20] ;  /* 0x00002004ff087984 */ /* 0x001e220008000c00 */
[----:B-1----:R-:W-:-:S06]  /*12c0*/  DSETP.GEU.AND P1, PT, R4, R12, PT ;  /* 0x0000000c0400722a */ /* 0x002fcc0003f2e000 */
[----:B------:R-:W-:Y:S02]  /*12d0*/  FSEL R2, R12, R4, !P1 ;  /* 0x000000040c027208 */ /* 0x000fe40004800000 */
[----:B------:R-:W-:Y:S02]  /*12e0*/  FSEL R3, R13, R5, !P1 ;  /* 0x000000050d037208 */ /* 0x000fe40004800000 */
[----:B------:R-:W1:Y:S04]  /*12f0*/  LDS.128 R4, [UR4+0x30] ;  /* 0x00003004ff047984 */ /* 0x000e680008000c00 */
[----:B------:R-:W-:-:S06]  /*1300*/  DSETP.GEU.AND P1, PT, R2, R14, PT ;  /* 0x0000000e0200722a */ /* 0x000fcc0003f2e000 */
[----:B------:R-:W-:Y:S02]  /*1310*/  FSEL R2, R14, R2, !P1 ;  /* 0x000000020e027208 */ /* 0x000fe40004800000 */
[----:B------:R-:W-:-:S06]  /*1320*/  FSEL R3, R15, R3, !P1 ;  /* 0x000000030f037208 */ /* 0x000fcc0004800000 */
[----:B0-----:R-:W-:-:S06]  /*1330*/  DSETP.GEU.AND P1, PT, R2, R8, PT ;  /* 0x000000080200722a */ /* 0x001fcc0003f2e000 */
[----:B------:R-:W-:Y:S02]  /*1340*/  FSEL R8, R8, R2, !P1 ;  /* 0x0000000208087208 */ /* 0x000fe40004800000 */
[----:B------:R-:W-:Y:S02]  /*1350*/  FSEL R9, R9, R3, !P1 ;  /* 0x0000000309097208 */ /* 0x000fe40004800000 */
[----:B------:R-:W0:Y:S04]  /*1360*/  LDS.64 R2, [UR4+0x40] ;  /* 0x00004004ff027984 */ /* 0x000e280008000a00 */
[----:B------:R-:W-:-:S06]  /*1370*/  DSETP.GEU.AND P1, PT, R8, R10, PT ;  /* 0x0000000a0800722a */ /* 0x000fcc0003f2e000 */
[----:B------:R-:W-:Y:S02]  /*1380*/  FSEL R8, R10, R8, !P1 ;  /* 0x000000080a087208 */ /* 0x000fe40004800000 */
[----:B------:R-:W-:-:S06]  /*1390*/  FSEL R9, R11, R9, !P1 ;  /* 0x000000090b097208 */ /* 0x000fcc0004800000 */
[----:B-1----:R-:W-:-:S06]  /*13a0*/  DSETP.GEU.AND P1, PT, R8, R4, PT ;  /* 0x000000040800722a */ /* 0x002fcc0003f2e000 */
        /* <DEDUP_REMOVED lines=9> */
.L_x_188:
[----:B------:R-:W-:-:S04]  /*1440*/  LOP3.LUT R0, R3, 0x3e0, RZ, 0xc0, !PT ;  /* 0x000003e003007812 */ /* 0x000fc800078ec0ff */
[----:B------:R-:W-:Y:S01]  /*1450*/  LOP3.LUT R7, RZ, R0, RZ, 0x33, !PT ;  /* 0x00000000ff077212 */ /* 0x000fe200078e33ff */
[----:B------:R-:W-:Y:S02]  /*1460*/  VIADD R5, R0, 0x20 ;  /* 0x0000002000057836 */ /* 0x000fe40000000000 */
[----:B------:R-:W0:Y:S03]  /*1470*/  S2R R0, SR_LANEID ;  /* 0x0000000000007919 */ /* 0x000e260000000000 */
[----:B------:R-:W-:Y:S01]  /*1480*/  ISETP.GT.U32.AND P0, PT, R5, R2, PT ;  /* 0x000000020500720c */ /* 0x000fe20003f04070 */
[----:B------:R-:W-:-:S05]  /*1490*/  IMAD.IADD R5, R2, 0x1, R7 ;  /* 0x0000000102057824 */ /* 0x000fca00078e0207 */
[----:B------:R-:W-:-:S05]  /*14a0*/  SEL R5, R5, 0x1f, P0 ;  /* 0x0000001f05057807 */ /* 0x000fca0000000000 */
[----:B-----5:R-:W-:Y:S04]  /*14b0*/  SHFL.DOWN PT, R6, R14, 0x1, R5 ;  /* 0x082000000e067989 */ /* 0x020fe800000e0005 */
[----:B------:R-:W1:Y:S01]  /*14c0*/  SHFL.DOWN PT, R7, R15, 0x1, R5 ;  /* 0x082000000f077989 */ /* 0x000e6200000e0005 */
[----:B0-----:R-:W-:Y:S01]  /*14d0*/  ISETP.GE.AND P0, PT, R0, R5, PT ;  /* 0x000000050000720c */ /* 0x001fe20003f06270 */
[----:B-1----:R-:W-:-:S06]  /*14e0*/  DSETP.GEU.AND P1, PT, R14, R6, PT ;  /* 0x000000060e00722a */ /* 0x002fcc0003f2e000 */
        /* <DEDUP_REMOVED lines=47> */
[----:B0-----:R-:W-:Y:S05]  /*17e0*/  @P0 BRA `(.L_x_189) ;  /* 0x0000001c000c0947 */ /* 0x001fea0003800000 */
[----:B------:R-:W0:Y:S01]  /*17f0*/  S2UR UR5, SR_CgaCtaId ;  /* 0x00000000000579c3 */ /* 0x000e220000008800 */
[----:B------:R-:W-:Y:S01]  /*1800*/  UMOV UR4, 0x400 ;  /* 0x0000040000047882 */ /* 0x000fe20000000000 */
[----:B------:R-:W-:Y:S01]  /*1810*/  ISETP.GT.U32.AND P2, PT, R2, 0x20, PT ;  /* 0x000000200200780c */ /* 0x000fe20003f44070 */
[----:B0-----:R-:W-:-:S09]  /*1820*/  ULEA UR4, UR5, UR4, 0x18 ;  /* 0x0000000405047291 */ /* 0x001fd2000f8ec0ff */
[----:B------:R-:W0:Y:S04]  /*1830*/  LDS.128 R12, [UR4+0x10] ;  /* 0x00001004ff0c7984 */ /* 0x000e280008000c00 */
[----:B------:R-:W1:Y:S01]  /*1840*/  LDS.128 R8, [UR4+0x20] ;  /* 0x00002004ff087984 */ /* 0x000e620008000c00 */
[----:B0-----:R-:W-:-:S06]  /*1850*/  DSETP.GEU.AND P1, PT, R4, R12, PT ;  /* 0x0000000c0400722a */ /* 0x001fcc0003f2e000 */
[-C--:B------:R-:W-:Y:S02]  /*1860*/  FSEL R3, R12, R4.reuse, !P1 ;  /* 0x000000040c037208 */ /* 0x080fe40004800000 */
[-C--:B------:R-:W-:Y:S02]  /*1870*/  FSEL R13, R13, R5.reuse, !P1 ;  /* 0x000000050d0d7208 */ /* 0x080fe40004800000 */
[----:B------:R-:W-:Y:S02]  /*1880*/  FSEL R0, R3, R4, P2 ;  /* 0x0000000403007208 */ /* 0x000fe40001000000 */
[C---:B------:R-:W-:Y:S02]  /*1890*/  ISETP.GT.U32.AND P1, PT, R2.reuse, 0x40, PT ;  /* 0x000000400200780c */ /* 0x040fe40003f24070 */
[----:B------:R-:W-:Y:S01]  /*18a0*/  FSEL R13, R13, R5, P2 ;  /* 0x000000050d0d7208 */ /* 0x000fe20001000000 */
[----:B------:R-:W-:Y:S01]  /*18b0*/  IMAD.MOV.U32 R12, RZ, RZ, R0 ;  /* 0x000000ffff0c7224 */ /* 0x000fe200078e0000 */
[----:B------:R-:W-:Y:S01]  /*18c0*/  ISETP.GT.U32.AND P2, PT, R2, 0x60, PT ;  /* 0x000000600200780c */ /* 0x000fe20003f44070 */
[----:B------:R-:W0:Y:S04]  /*18d0*/  LDS.128 R4, [UR4+0x30] ;  /* 0x00003004ff047984 */ /* 0x000e280008000c00 */
[----:B------:R-:W-:-:S06]  /*18e0*/  DSETP.GEU.AND P3, PT, R12, R14, PT ;  /* 0x0000000e0c00722a */ /* 0x000fcc0003f6e000 */
[----:B------:R-:W-:Y:S02]  /*18f0*/  @P1 FSEL R0, R14, R0, !P3 ;  /* 0x000000000e001208 */ /* 0x000fe40005800000 */
[----:B------:R-:W-:Y:S02]  /*1900*/  @P1 FSEL R13, R15, R13, !P3 ;  /* 0x0000000d0f0d1208 */ /* 0x000fe40005800000 */
[----:B------:R-:W-:Y:S01]  /*1910*/  ISETP.GT.U32.AND P1, PT, R2, 0x80, PT ;  /* 0x000000800200780c */ /* 0x000fe20003f24070 */
[----:B------:R-:W-:-:S06]  /*1920*/  IMAD.MOV.U32 R12, RZ, RZ, R0 ;  /* 0x000000ffff0c7224 */ /* 0x000fcc00078e0000 */
[----:B-1----:R-:W-:-:S06]  /*1930*/  DSETP.GEU.AND P3, PT, R12, R8, PT ;  /* 0x000000080c00722a */ /* 0x002fcc0003f6e000 */
[----:B------:R-:W-:Y:S02]  /*1940*/  @P2 FSEL R0, R8, R0, !P3 ;  /* 0x0000000008002208 */ /* 0x000fe40005800000 */
[----:B------:R-:W-:Y:S02]  /*1950*/  @P2 FSEL R13, R9, R13, !P3 ;  /* 0x0000000d090d2208 */ /* 0x000fe40005800000 */
[----:B------:R-:W-:Y:S01]  /*1960*/  ISETP.GT.U32.AND P2, PT, R2, 0xa0, PT ;  /* 0x000000a00200780c */ /* 0x000fe20003f44070 */
[----:B------:R-:W-:Y:S01]  /*1970*/  IMAD.MOV.U32 R12, RZ, RZ, R0 ;  /* 0x000000ffff0c7224 */ /* 0x000fe200078e0000 */
[----:B------:R-:W1:Y:S05]  /*1980*/  LDS.64 R8, [UR4+0x40] ;  /* 0x00004004ff087984 */ /* 0x000e6a0008000a00 */
[----:B------:R-:W-:-:S06]  /*1990*/  DSETP.GEU.AND P3, PT, R12, R10, PT ;  /* 0x0000000a0c00722a */ /* 0x000fcc0003f6e000 */
[----:B------:R-:W-:Y:S02]  /*19a0*/  @P1 FSEL R0, R10, R0, !P3 ;  /* 0x000000000a001208 */ /* 0x000fe40005800000 */
[----:B------:R-:W-:Y:S02]  /*19b0*/  @P1 FSEL R13, R11, R13, !P3 ;  /* 0x0000000d0b0d1208 */ /* 0x000fe40005800000 */
[----:B------:R-:W-:Y:S01]  /*19c0*/  ISETP.GT.U32.AND P1, PT, R2, 0xc0, PT ;  /* 0x000000c00200780c */ /* 0x000fe20003f24070 */
[----:B------:R-:W-:Y:S02]  /*19d0*/  IMAD.MOV.U32 R10, RZ, RZ, R0 ;  /* 0x000000ffff0a7224 */ /* 0x000fe400078e0000 */
[----:B------:R-:W-:-:S06]  /*19e0*/  IMAD.MOV.U32 R11, RZ, RZ, R13 ;  /* 0x000000ffff0b7224 */ /* 0x000fcc00078e000d */
[----:B0-----:R-:W-:-:S06]  /*19f0*/  DSETP.GEU.AND P3, PT, R10, R4, PT ;  /* 0x000000040a00722a */ /* 0x001fcc0003f6e000 */
[----:B------:R-:W-:Y:S02]  /*1a00*/  @P2 FSEL R0, R4, R0, !P3 ;  /* 0x0000000004002208 */ /* 0x000fe40005800000 */
[----:B------:R-:W-:Y:S02]  /*1a10*/  @P2 FSEL R13, R5, R13, !P3 ;  /* 0x0000000d050d2208 */ /* 0x000fe40005800000 */
[----:B------:R-:W-:Y:S01]  /*1a20*/  ISETP.GT.U32.AND P2, PT, R2, 0xe0, PT ;  /* 0x000000e00200780c */ /* 0x000fe20003f44070 */
        /* <DEDUP_REMOVED lines=13> */
.L_x_174:
[----:B------:R-:W0:Y:S01]  /*1b00*/  S2R R0, SR_TID.X ;  /* 0x0000000000007919 */ /* 0x000e220000002100 */
[----:B------:R-:W1:Y:S02]  /*1b10*/  LDCU.64 UR14, c[0x0][0x380] ;  /* 0x00007000ff0e77ac */ /* 0x000e640008000a00 */
[----:B-1----:R-:W-:Y:S02]  /*1b20*/  IMAD.U32 R6, RZ, RZ, UR14 ;  /* 0x0000000eff067e24 */ /* 0x002fe4000f8e00ff */
[----:B------:R-:W-:Y:S02]  /*1b30*/  IMAD.U32 R7, RZ, RZ, UR15 ;  /* 0x0000000fff077e24 */ /* 0x000fe4000f8e00ff */
[----:B0-----:R-:W-:-:S04]  /*1b40*/  VIADD R25, R0, UR6 ;  /* 0x0000000600197c36 */ /* 0x001fc80008000000 */
[----:B------:R-:W-:-:S05]  /*1b50*/  IMAD.WIDE.U32 R24, R25, 0x8, R6 ;  /* 0x0000000819187825 */ /* 0x000fca00078e0006 */
        /* <DEDUP_REMOVED lines=8> */
[----:B------:R-:W-:Y:S01]  /*1be0*/  ISETP.GE.U32.AND P1, PT, R2, UR4, PT ;  /* 0x0000000402007c0c */ /* 0x000fe2000bf26070 */
        /* <DEDUP_REMOVED lines=22> */
[----:B------:R-:W-:Y:S01]  /*1d50*/  ULEA UR11, UR13, UR6, 0xb ;  /* 0x000000060d0b7291 */ /* 0x000fe2000f8e58ff */
[----:B------:R-:W-:Y:S01]  /*1d60*/  VIADD R3, R4, 0xfffff800 ;  /* 0xfffff80004037836 */ /* 0x000fe20000000000 */
[----:B------:R-:W-:Y:S01]  /*1d70*/  LOP3.LUT R5, RZ, R0, RZ, 0x33, !PT ;  /* 0x00000000ff057212 */ /* 0x000fe200078e33ff */
[----:B------:R-:W-:-:S03]  /*1d80*/  UIADD3 UR5, UPT, UPT, UR4, UR6, URZ ;  /* 0x0000000604057290 */ /* 0x000fc6000fffe0ff */
[----:B------:R-:W-:Y:S02]  /*1d90*/  ISETP.LT.U32.AND P0, PT, R3, UR11, PT ;  /* 0x0000000b03007c0c */ /* 0x000fe4000bf01070 */
[----:B------:R-:W-:Y:S01]  /*1da0*/  IADD3 R5, PT, PT, R4, -UR4, R5 ;  /* 0x8000000404057c10 */ /* 0x000fe2000fffe005 */
[----:B------:R-:W-:Y:S01]  /*1db0*/  IMAD.U32 R25, RZ, RZ, UR5 ;  /* 0x00000005ff197e24 */ /* 0x000fe2000f8e00ff */
[----:B------:R-:W-:-:S03]  /*1dc0*/  UMOV UR4, URZ ;  /* 0x000000ff00047c82 */ /* 0x000fc60008000000 */
[----:B------:R-:W-:Y:S01]  /*1dd0*/  VIADD R2, R5, -UR6 ;  /* 0x8000000605027c36 */ /* 0x000fe20008000000 */
[----:B------:R-:W-:Y:S01]  /*1de0*/  UMOV UR6, UR5 ;  /* 0x0000000500067c82 */ /* 0x000fe20008000000 */
[----:B------:R-:W-:-:S04]  /*1df0*/  IADD3 R25, PT, PT, R25, 0x800, R0 ;  /* 0x0000080019197810 */ /* 0x000fc80007ffe000 */
[----:B------:R-:W-:Y:S05]  /*1e00*/  @P0 BRA `(.L_x_191) ;  /* 0x0000000000c40947 */ /* 0x000fea0003800000 */
[----:B------:R-:W0:Y:S01]  /*1e10*/  LDC.64 R6, c[0x0][0x380] ;  /* 0x0000e000ff067b82 */ /* 0x000e220000000a00 */
[----:B------:R-:W1:Y:S01]  /*1e20*/  LDCU.64 UR12, c[0x0][0x3a8] ;  /* 0x00007500ff0c77ac */ /* 0x000e620008000a00 */
[----:B------:R-:W-:Y:S01]  /*1e30*/  NOP ;  /* 0x0000000000007918 */ /* 0x000fe20000000000 */
.L_x_192:
[----:B------:R-:W-:-:S04]  /*1e40*/  VIADD R19, R0, UR11 ;  /* 0x0000000b00137c36 */ /* 0x000fc80008000000 */
[----:B0-----:R-:W-:-:S05]  /*1e50*/  IMAD.WIDE.U32 R18, R19, 0x8, R6 ;  /* 0x0000000813127825 */ /* 0x001fca00078e0006 */
        /* <DEDUP_REMOVED lines=26> */
[----:B-1----:R-:W-:-:S04]  /*2000*/  USHF.L.U32 UR7, UR13, 0xb, URZ ;  /* 0x0000000b0d077899 */ /* 0x002fc800080006ff */
[----:B------:R-:W-:Y:S02]  /*2010*/  UIADD3 UR6, UPT, UPT, UR7, UR6, URZ ;  /* 0x0000000607067290 */ /* 0x000fe4000fffe0ff */
[----:B------:R-:W-:Y:S02]  /*2020*/  VIADD R2, R2, -UR7 ;  /* 0x8000000702027c36 */ /* 0x000fe40008000000 */
[----:B------:R-:W-:Y:S01]  /*2030*/  VIADD R25, R25, UR7 ;  /* 0x0000000719197c36 */ /* 0x000fe20008000000 */
[----:B--2---:R-:W-:-:S06]  /*2040*/  DSETP.GEU.AND P0, PT, R4, R20, PT ;  /* 0x000000140400722a */ /* 0x004fcc0003f0e000 */
[----:B------:R-:W-:Y:S01]  /*2050*/  FSEL R8, R20, R4, !P0 ;  /* 0x0000000414087208 */ /* 0x000fe20004000000 */
[----:B------:R-:W-:Y:S01]  /*2060*/  IMAD.U32 R4, RZ, RZ, UR12 ;  /* 0x0000000cff047e24 */ /* 0x000fe2000f8e00ff */
[----:B------:R-:W-:-:S03]  /*2070*/  FSEL R9, R21, R5, !P0 ;  /* 0x0000000515097208 */ /* 0x000fc60004000000 */
[----:B------:R-:W-:-:S05]  /*2080*/  VIADD R5, R4, -UR11 ;  /* 0x8000000b04057c36 */ /* 0x000fca0008000000 */
[----:B------:R-:W-:Y:S01]  /*2090*/  ISETP.GE.U32.AND P1, PT, R5, UR7, PT ;  /* 0x0000000705007c0c */ /* 0x000fe2000bf26070 */
[----:B------:R-:W-:-:S06]  /*20a0*/  DSETP.GEU.AND P0, PT, R8, R22, PT ;  /* 0x000000160800722a */ /* 0x000fcc0003f0e000 */
[----:B------:R-:W-:Y:S02]  /*20b0*/  FSEL R14, R22, R8, !P0 ;  /* 0x00000008160e7208 */ /* 0x000fe40004000000 */
[----:B------:R-:W-:-:S04]  /*20c0*/  FSEL R15, R23, R9, !P0 ;  /* 0x00000009170f7208 */ /* 0x000fc80004000000 */
[----:B------:R-:W-:Y:S05]  /*20d0*/  @!P1 BRA `(.L_x_190) ;  /* 0x0000000c00a09947 */ /* 0x000fea0003800000 */
[----:B------:R-:W-:Y:S02]  /*20e0*/  ULEA UR11, UR13, UR11, 0xb ;  /* 0x0000000b0d0b7291 */ /* 0x000fe4000f8e58ff */
[----:B------:R-:W-:-:S04]  /*20f0*/  UIADD3 UR4, UPT, UPT, UR4, 0x1, URZ ;  /* 0x0000000104047890 */ /* 0x000fc8000fffe0ff */
[----:B------:R-:W-:-:S13]  /*2100*/  ISETP.LT.U32.AND P0, PT, R3, UR11, PT ;  /* 0x0000000b03007c0c */ /* 0x000fda000bf01070 */
[----:B------:R-:W-:Y:S05]  /*2110*/  @!P0 BRA `(.L_x_192) ;  /* 0xfffffffc00488947 */ /* 0x000fea000383ffff */
.L_x_191:
[----:B------:R-:W-:Y:S01]  /*2120*/  VIADD R3, R4, -UR11 ;  /* 0x8000000b04037c36 */ /* 0x000fe20008000000 */
[----:B------:R-:W-:Y:S04]  /*2130*/  BSSY.RECONVERGENT B1, `(.L_x_190) ;  /* 0x00000e2000017945 */ /* 0x000fe80003800200 */
[----:B------:R-:W-:-:S04]  /*2140*/  ISETP.GE.AND P0, PT, R0, R3, PT ;  /* 0x000000030000720c */ /* 0x000fc80003f06270 */
[----:B------:R-:W-:-:S13]  /*2150*/  ISETP.LE.U32.OR P0, PT, R4, UR11, P0 ;  /* 0x0000000b04007c0c */ /* 0x000fda0008703470 */
[----:B------:R-:W-:Y:S05]  /*2160*/  @P0 BRA `(.L_x_193) ;  /* 0x0000000c00780947 */ /* 0x000fea0003800000 */
[----:B------:R-:W-:Y:S01]  /*2170*/  UIMAD UR7, UR4, UR13, URZ ;  /* 0x0000000d040772a4 */ /* 0x000fe2000f8e02ff */
[----:B------:R-:W-:Y:S01]  /*2180*/  LOP3.LUT R3, RZ, R0, RZ, 0x33, !PT ;  /* 0x00000000ff037212 */ /* 0x000fe200078e33ff */
[----:B------:R-:W-:Y:S03]  /*2190*/  BSSY.RECONVERGENT B2, `(.L_x_194) ;  /* 0x0000074000027945 */ /* 0x000fe60003800200 */
[----:B------:R-:W-:Y:S01]  /*21a0*/  IADD3 R4, PT, PT, R4, -UR5, R3 ;  /* 0x8000000504047c10 */ /* 0x000fe2000fffe003 */
[----:B------:R-:W-:-:S04]  /*21b0*/  IMAD.U32 R3, RZ, RZ, UR7 ;  /* 0x00000007ff037e24 */ /* 0x000fc8000f8e00ff */
[----:B------:R-:W-:Y:S02]  /*21c0*/  IMAD R4, R3, -0x800, R4 ;  /* 0xfffff80003047824 */ /* 0x000fe400078e0204 */
[----:B------:R-:W-:-:S03]  /*21d0*/  IMAD.MOV.U32 R3, RZ, RZ, R0 ;  /* 0x000000ffff037224 */ /* 0x000fc600078e0000 */
[C---:B------:R-:W-:Y:S02]  /*21e0*/  ISETP.GE.U32.AND P0, PT, R4.reuse, 0xf00, PT ;  /* 0x00000f000400780c */ /* 0x040fe40003f06070 */
[----:B------:R-:W-:-:S04]  /*21f0*/  LEA.HI R4, R4, 0x1, RZ, 0x18 ;  /* 0x0000000104047811 */ /* 0x000fc800078fc0ff */
[----:B------:R-:W-:-:S07]  /*2200*/  LOP3.LUT R5, R4, 0xf, RZ, 0xc0, !PT ;  /* 0x0000000f04057812 */ /* 0x000fce00078ec0ff */
[----:B------:R-:W-:Y:S05]  /*2210*/  @!P0 BRA `(.L_x_195) ;  /* 0x0000000400ac8947 */ /* 0x000fea0003800000 */
[----:B------:R-:W-:Y:S01]  /*2220*/  LEA.HI R3, R2, 0x1, RZ, 0x18 ;  /* 0x0000000102037811 */ /* 0x000fe200078fc0ff */
[----:B------:R-:W-:Y:S03]  /*2230*/  BSSY.RECONVERGENT B3, `(.L_x_196) ;  /* 0x0000068000037945 */ /* 0x000fe60003800200 */
[----:B------:R-:W-:Y:S02]  /*2240*/  LOP3.LUT R24, R3, 0x1fffff0, RZ, 0xc0, !PT ;  /* 0x01fffff003187812 */ /* 0x000fe400078ec0ff */
[----:B------:R-:W-:-:S03]  /*2250*/  LOP3.LUT R3, R0, 0x800, RZ, 0xfc, !PT ;  /* 0x0000080000037812 */ /* 0x000fc600078efcff */
[----:B------:R-:W-:-:S07]  /*2260*/  IMAD.MOV R24, RZ, RZ, -R24 ;  /* 0x000000ffff187224 */ /* 0x000fce00078e0a18 */
.L_x_197:
[----:B------:R-:W-:-:S04]  /*2270*/  VIADD R9, R25, 0xfffff800 ;  /* 0xfffff80019097836 */ /* 0x000fc80000000000 */
[----:B------:R-:W-:-:S06]  /*2280*/  IMAD.WIDE.U32 R8, R9, 0x8, R6 ;  /* 0x0000000809087825 */ /* 0x000fcc00078e0006 */
[----:B------:R-:W2:Y:S01]  /*2290*/  LDG.E.64 R8, desc[UR8][R8.64] ;  /* 0x0000000808087981 */ /* 0x000ea2000c1e1b00 */
[----:B------:R-:W-:-:S04]  /*22a0*/  VIADD R23, R25, 0xfffff900 ;  /* 0xfffff90019177836 */ /* 0x000fc80000000000 */
        /* <DEDUP_REMOVED lines=8> */
[----:B------:R-:W5:Y:S02]  /*2330*/  LDG.E.64 R18, desc[UR8][R18.64] ;  /* 0x0000000812127981 */ /* 0x000f64000c1e1b00 */
[----:B------:R-:W-:-:S04]  /*2340*/  IMAD.WIDE.U32 R16, R17, 0x8, R6 ;  /* 0x0000000811107825 */ /* 0x000fc800078e0006 */
[----:B------:R-:W-:Y:S02]  /*2350*/  VIADD R13, R25, 0xfffffd00 ;  /* 0xfffffd00190d7836 */ /* 0x000fe40000000000 */
[----:B------:R-:W5:Y:S02]  /*2360*/  LDG.E.64 R16, desc[UR8][R16.64] ;  /* 0x0000000810107981 */ /* 0x000f64000c1e1b00 */
[----:B------:R-:W-:-:S04]  /*2370*/  IMAD.WIDE.U32 R12, R13, 0x8, R6 ;  /* 0x000000080d0c7825 */ /* 0x000fc800078e0006 */
[----:B------:R-:W-:Y:S02]  /*2380*/  VIADD R11, R25, 0xfffffe00 ;  /* 0xfffffe00190b7836 */ /* 0x000fe40000000000 */
[----:B------:R-:W5:Y:S02]  /*2390*/  LDG.E.64 R12, desc[UR8][R12.64] ;  /* 0x000000080c0c7981 */ /* 0x000f64000c1e1b00 */
[----:B------:R-:W-:-:S06]  /*23a0*/  IMAD.WIDE.U32 R10, R11, 0x8, R6 ;  /* 0x000000080b0a7825 */ /* 0x000fcc00078e0006 */
[----:B------:R-:W5:Y:S01]  /*23b0*/  LDG.E.64 R10, desc[UR8][R10.64] ;  /* 0x000000080a0a7981 */ /* 0x000f62000c1e1b00 */
[----:B--2---:R-:W-:-:S06]  /*23c0*/  DSETP.GEU.AND P0, PT, R14, R8, PT ;  /* 0x000000080e00722a */ /* 0x004fcc0003f0e000 */
[----:B------:R-:W-:Y:S01]  /*23d0*/  FSEL R15, R9, R15, !P0 ;  /* 0x0000000f090f7208 */ /* 0x000fe20004000000 */
[----:B------:R-:W-:Y:S01]  /*23e0*/  VIADD R9, R25, 0xffffff00 ;  /* 0xffffff0019097836 */ /* 0x000fe20000000000 */
[----:B------:R-:W-:-:S03]  /*23f0*/  FSEL R14, R8, R14, !P0 ;  /* 0x0000000e080e7208 */ /* 0x000fc60004000000 */
[----:B------:R-:W-:-:S03]  /*2400*/  IMAD.WIDE.U32 R8, R9, 0x8, R6 ;  /* 0x0000000809087825 */ /* 0x000fc600078e0006 */
[----:B---3--:R-:W-:-:S03]  /*2410*/  DSETP.GEU.AND P0, PT, R14, R22, PT ;  /* 0x000000160e00722a */ /* 0x008fc60003f0e000 */
[----:B------:R-:W2:Y:S03]  /*2420*/  LDG.E.64 R8, desc[UR8][R8.64] ;  /* 0x0000000808087981 */ /* 0x000ea6000c1e1b00 */
[----:B------:R-:W-:Y:S02]  /*2430*/  FSEL R14, R22, R14, !P0 ;  /* 0x0000000e160e7208 */ /* 0x000fe40004000000 */
[----:B------:R-:W-:Y:S01]  /*2440*/  FSEL R15, R23, R15, !P0 ;  /* 0x0000000f170f7208 */ /* 0x000fe20004000000 */
[----:B------:R-:W-:-:S06]  /*2450*/  IMAD.WIDE.U32 R22, R25, 0x8, R6 ;  /* 0x0000000819167825 */ /* 0x000fcc00078e0006 */
[----:B------:R-:W3:Y:S01]  /*2460*/  LDG.E.64 R22, desc[UR8][R22.64] ;  /* 0x0000000816167981 */ /* 0x000ee2000c1e1b00 */
[----:B----4-:R-:W-:-:S06]  /*2470*/  DSETP.GEU.AND P0, PT, R14, R20, PT ;  /* 0x000000140e00722a */ /* 0x010fcc0003f0e000 */
[----:B------:R-:W-:Y:S02]  /*2480*/  FSEL R14, R20, R14, !P0 ;  /* 0x0000000e140e7208 */ /* 0x000fe40004000000 */
[----:B------:R-:W-:Y:S01]  /*2490*/  FSEL R15, R21, R15, !P0 ;  /* 0x0000000f150f7208 */ /* 0x000fe20004000000 */
[----:B------:R-:W-:-:S04]  /*24a0*/  VIADD R21, R25, 0x100 ;  /* 0x0000010019157836 */ /* 0x000fc80000000000 */
[----:B------:R-:W-:Y:S01]  /*24b0*/  IMAD.WIDE.U32 R20, R21, 0x8, R6 ;  /* 0x0000000815147825 */ /* 0x000fe200078e0006 */
[----:B-----5:R-:W-:-:S05]  /*24c0*/  DSETP.GEU.AND P0, PT, R14, R18, PT ;  /* 0x000000120e00722a */ /* 0x020fca0003f0e000 */
[----:B------:R-:W4:Y:S01]  /*24d0*/  LDG.E.64 R20, desc[UR8][R20.64] ;  /* 0x0000000814147981 */ /* 0x000f22000c1e1b00 */
[----:B------:R-:W-:Y:S02]  /*24e0*/  FSEL R14, R18, R14, !P0 ;  /* 0x0000000e120e7208 */ /* 0x000fe40004000000 */
[----:B------:R-:W-:Y:S01]  /*24f0*/  FSEL R15, R19, R15, !P0 ;  /* 0x0000000f130f7208 */ /* 0x000fe20004000000 */
[----:B------:R-:W-:-:S04]  /*2500*/  VIADD R19, R25, 0x200 ;  /* 0x0000020019137836 */ /* 0x000fc80000000000 */
[----:B------:R-:W-:Y:S01]  /*2510*/  IMAD.WIDE.U32 R18, R19, 0x8, R6 ;  /* 0x0000000813127825 */ /* 0x000fe200078e0006 */
[----:B------:R-:W-:-:S05]  /*2520*/  DSETP.GEU.AND P0, PT, R14, R16, PT ;  /* 0x000000100e00722a */ /* 0x000fca0003f0e000 */
[----:B------:R-:W5:Y:S01]  /*2530*/  LDG.E.64 R18, desc[UR8][R18.64] ;  /* 0x0000000812127981 */ /* 0x000f62000c1e1b00 */
        /* <DEDUP_REMOVED lines=15> */
[----:B------:R-:W-:-:S06]  /*2630*/  IMAD.WIDE.U32 R12, R13, 0x8, R6 ;  /* 0x000000080d0c7825 */ /* 0x000fcc00078e0006 */
[----:B------:R-:W5:Y:S01]  /*2640*/  LDG.E.64 R12, desc[UR8][R12.64] ;  /* 0x000000080c0c7981 */ /* 0x000f62000c1e1b00 */
        /* <DEDUP_REMOVED lines=39> */
.L_x_196:
[----:B------:R-:W-:-:S07]  /*28c0*/  VIADD R3, R3, 0xfffff800 ;  /* 0xfffff80003037836 */ /* 0x000fce0000000000 */
.L_x_195:
[----:B------:R-:W-:Y:S05]  /*28d0*/  BSYNC.RECONVERGENT B2 ;  /* 0x0000000000027941 */ /* 0x000fea0003800200 */
.L_x_194:
[----:B------:R-:W-:-:S13]  /*28e0*/  ISETP.NE.AND P0, PT, R5, RZ, PT ;  /* 0x000000ff0500720c */ /* 0x000fda0003f05270 */
[----:B------:R-:W-:Y:S05]  /*28f0*/  @!P0 BRA `(.L_x_193) ;  /* 0x0000000400948947 */ /* 0x000fea0003800000 */
[----:B------:R-:W-:Y:S01]  /*2900*/  ISETP.GE.U32.AND P1, PT, R5, 0x8, PT ;  /* 0x000000080500780c */ /* 0x000fe20003f26070 */
[----:B------:R-:W-:Y:S01]  /*2910*/  BSSY.RECONVERGENT B2, `(.L_x_198) ;  /* 0x0000035000027945 */ /* 0x000fe20003800200 */
[----:B------:R-:W-:-:S04]  /*2920*/  LOP3.LUT R26, R4, 0x7, RZ, 0xc0, !PT ;  /* 0x00000007041a7812 */ /* 0x000fc800078ec0ff */
[----:B------:R-:W-:-:S07]  /*2930*/  ISETP.NE.AND P0, PT, R26, RZ, PT ;  /* 0x000000ff1a00720c */ /* 0x000fce0003f05270 */
[----:B------:R-:W-:Y:S06]  /*2940*/  @!P1 BRA `(.L_x_199) ;  /* 0x0000000000c49947 */ /* 0x000fec0003800000 */
[----:B------:R-:W-:-:S04]  /*2950*/  VIADD R5, R3, UR11 ;  /* 0x0000000b03057c36 */ /* 0x000fc80008000000 */
[----:B------:R-:W-:-:S04]  /*2960*/  IMAD.WIDE.U32 R8, R5, 0x8, R6 ;  /* 0x0000000805087825 */ /* 0x000fc800078e0006 */
[----:B------:R-:W-:Y:S02]  /*2970*/  VIADD R11, R5, 0x100 ;  /* 0x00000100050b7836 */ /* 0x000fe40000000000 */
[----:B------:R-:W2:Y:S02]  /*2980*/  LDG.E.64 R8, desc[UR8][R8.64] ;  /* 0x0000000808087981 */ /* 0x000ea4000c1e1b00 */
        /* <DEDUP_REMOVED lines=45> */
.L_x_199:
[----:B------:R-:W-:Y:S05]  /*2c60*/  BSYNC.RECONVERGENT B2 ;  /* 0x0000000000027941 */ /* 0x000fea0003800200 */
.L_x_198:
[----:B------:R-:W-:Y:S05]  /*2c70*/  @!P0 BRA `(.L_x_193) ;  /* 0x0000000000b48947 */ /* 0x000fea0003800000 */
[----:B------:R-:W-:Y:S01]  /*2c80*/  ISETP.GE.U32.AND P1, PT, R26, 0x4, PT ;  /* 0x000000041a00780c */ /* 0x000fe20003f26070 */
[----:B------:R-:W-:Y:S01]  /*2c90*/  BSSY.RECONVERGENT B2, `(.L_x_200) ;  /* 0x000001c000027945 */ /* 0x000fe20003800200 */
[----:B------:R-:W-:-:S11]  /*2ca0*/  LOP3.LUT P0, RZ, R4, 0x3, RZ, 0xc0, !PT ;  /* 0x0000000304ff7812 */ /* 0x000fd6000780c0ff */
[----:B------:R-:W-:Y:S05]  /*2cb0*/  @!P1 BRA `(.L_x_201) ;  /* 0x0000000000649947 */ /* 0x000fea0003800000 */
        /* <DEDUP_REMOVED lines=25> */
.L_x_201:
[----:B------:R-:W-:Y:S05]  /*2e50*/  BSYNC.RECONVERGENT B2 ;  /* 0x0000000000027941 */ /* 0x000fea0003800200 */
.L_x_200:
[----:B------:R-:W-:Y:S05]  /*2e60*/  @!P0 BRA `(.L_x_193) ;  /* 0x0000000000388947 */ /* 0x000fea0003800000 */
[----:B------:R-:W-:Y:S01]  /*2e70*/  LOP3.LUT R2, R2, 0xffff, RZ, 0xc0, !PT ;  /* 0x0000ffff02027812 */ /* 0x000fe200078ec0ff */
[----:B------:R-:W-:-:S03]  /*2e80*/  VIADD R5, R3, UR6 ;  /* 0x0000000603057c36 */ /* 0x000fc60008000000 */
[----:B------:R-:W-:-:S04]  /*2e90*/  LEA.HI R2, R2, 0x1, RZ, 0x18 ;  /* 0x0000000102027811 */ /* 0x000fc800078fc0ff */
[----:B------:R-:W-:-:S05]  /*2ea0*/  LOP3.LUT R2, R2, 0x3, RZ, 0xc0, !PT ;  /* 0x0000000302027812 */ /* 0x000fca00078ec0ff */
[----:B------:R-:W-:-:S07]  /*2eb0*/  IMAD.MOV R4, RZ, RZ, -R2 ;  /* 0x000000ffff047224 */ /* 0x000fce00078e0a02 */
.L_x_202:
[----:B------:R-:W-:-:S06]  /*2ec0*/  IMAD.WIDE.U32 R2, R5, 0x8, R6 ;  /* 0x0000000805027825 */ /* 0x000fcc00078e0006 */
[----:B------:R-:W2:Y:S01]  /*2ed0*/  LDG.E.64 R2, desc[UR8][R2.64] ;  /* 0x0000000802027981 */ /* 0x000ea2000c1e1b00 */
[----:B------:R-:W-:Y:S02]  /*2ee0*/  VIADD R4, R4, 0x1 ;  /* 0x0000000104047836 */ /* 0x000fe40000000000 */
[----:B------:R-:W-:Y:S01]  /*2ef0*/  VIADD R5, R5, 0x100 ;  /* 0x0000010005057836 */ /* 0x000fe20000000000 */
[----:B--2---:R-:W-:-:S06]  /*2f00*/  DSETP.GEU.AND P0, PT, R14, R2, PT ;  /* 0x000000020e00722a */ /* 0x004fcc0003f0e000 */
[----:B------:R-:W-:Y:S02]  /*2f10*/  FSEL R14, R2, R14, !P0 ;  /* 0x0000000e020e7208 */ /* 0x000fe40004000000 */
[----:B------:R-:W-:Y:S02]  /*2f20*/  FSEL R15, R3, R15, !P0 ;  /* 0x0000000f030f7208 */ /* 0x000fe40004000000 */
[----:B------:R-:W-:-:S13]  /*2f30*/  ISETP.NE.AND P0, PT, R4, RZ, PT ;  /* 0x000000ff0400720c */ /* 0x000fda0003f05270 */
[----:B------:R-:W-:Y:S05]  /*2f40*/  @P0 BRA `(.L_x_202) ;  /* 0xfffffffc00dc0947 */ /* 0x000fea000383ffff */
.L_x_193:
[----:B------:R-:W-:Y:S05]  /*2f50*/  BSYNC.RECONVERGENT B1 ;  /* 0x0000000000017941 */ /* 0x000fea0003800200 */
.L_x_190:
        /* <DEDUP_REMOVED lines=43> */
[----:B------:R-:W-:-:S03]  /*3210*/  FSEL R3, R3, R5, P1 ;  /* 0x0000000503037208 */ /* 0x000fc60000800000 */
[----:B0-----:R-:W-:Y:S02]  /*3220*/  IMAD.MOV.U32 R4, RZ, RZ, R2 ;  /* 0x000000ffff047224 */ /* 0x001fe400078e0002 */
[----:B------:R-:W-:Y:S01]  /*3230*/  IMAD.MOV.U32 R5, RZ, RZ, R3 ;  /* 0x000000ffff057224 */ /* 0x000fe200078e0003 */
[----:B------:R-:W-:Y:S06]  /*3240*/  BAR.SYNC.DEFER_BLOCKING 0x0 ;  /* 0x0000000000007b1d */ /* 0x000fec0000010000 */
[----:B------:R-:W-:Y:S05]  /*3250*/  @P0 BRA `(.L_x_189) ;  /* 0x0000000000700947 */ /* 0x000fea0003800000 */
[----:B------:R-:W0:Y:S01]  /*3260*/  S2UR UR5, SR_CgaCtaId ;  /* 0x00000000000579c3 */ /* 0x000e220000008800 */
[----:B------:R-:W-:Y:S02]  /*3270*/  UMOV UR4, 0x400 ;  /* 0x0000040000047882 */ /* 0x000fe40000000000 */
[----:B0-----:R-:W-:-:S09]  /*3280*/  ULEA UR4, UR5, UR4, 0x18 ;  /* 0x0000000405047291 */ /* 0x001fd2000f8ec0ff */
[----:B------:R-:W0:Y:S04]  /*3290*/  LDS.128 R12, [UR4+0x10] ;  /* 0x00001004ff0c7984 */ /* 0x000e280008000c00 */
        /* <DEDUP_REMOVED lines=24> */
.L_x_189:
[----:B------:R-:W-:Y:S05]  /*3420*/  BSYNC.RECONVERGENT B0 ;  /* 0x0000000000007941 */ /* 0x000fea0003800200 */
.L_x_173:
[----:B------:R-:W-:Y:S05]  /*3430*/  @P0 EXIT ;  /* 0x000000000000094d */ /* 0x000fea0003800000 */
[----:B------:R-:W1:Y:S02]  /*3440*/  LDCU.64 UR4, c[0x0][0x388] ;  /* 0x00007100ff0477ac */ /* 0x000e640008000a00 */
[----:B-1----:R-:W-:-:S06]  /*3450*/  UIMAD.WIDE.U32 UR4, UR10, 0x8, UR4 ;  /* 0x000000080a0478a5 */ /* 0x002fcc000f8e0004 */
[----:B------:R-:W-:Y:S02]  /*3460*/  IMAD.U32 R2, RZ, RZ, UR4 ;  /* 0x00000004ff027e24 */ /* 0x000fe4000f8e00ff */
[----:B------:R-:W-:-:S05]  /*3470*/  IMAD.U32 R3, RZ, RZ, UR5 ;  /* 0x00000005ff037e24 */ /* 0x000fca000f8e00ff */
[----:B------:R-:W-:Y:S01]  /*3480*/  STG.E.64 desc[UR8][R2.64], R4 ;  /* 0x0000000402007986 */ /* 0x000fe2000c101b08 */
[----:B------:R-:W-:Y:S05]  /*3490*/  EXIT ;  /* 0x000000000000794d */ /* 0x000fea0003800000 */
.L_x_203:
        /* <DEDUP_REMOVED lines=14> */
.L_x_320:


//--------------------- .text._ZN3cub18CUB_300001_SM_10006detail6reduce28DeviceReduceSingleTileKernelINS2_10policy_hubIdjN4cuda3__47maximumIdEEE10Policy1000EN6thrust24THRUST_300001_SM_1000_NS10device_ptrIdEEPdjS8_ddNS5_3std3__410__identityEEEvT0_T1_T2_T3_T4_T6_ --------------------------
	.section	.text._ZN3cub18CUB_300001_SM_10006detail6reduce28DeviceReduceSingleTileKernelINS2_10policy_hubIdjN4cuda3__47maximumIdEEE10Policy1000EN6thrust24THRUST_300001_SM_1000_NS10device_ptrIdEEPdjS8_ddNS5_3std3__410__identityEEEvT0_T1_T2_T3_T4_T6_,"ax",@progbits
	.align	128
        .global         _ZN3cub18CUB_300001_SM_10006detail6reduce28DeviceReduceSingleTileKernelINS2_10policy_hubIdjN4cuda3__47maximumIdEEE10Policy1000EN6thrust24THRUST_300001_SM_1000_NS10device_ptrIdEEPdjS8_ddNS5_3std3__410__identityEEEvT0_T1_T2_T3_T4_T6_
        .type           _ZN3cub18CUB_300001_SM_10006detail6reduce28DeviceReduceSingleTileKernelINS2_10policy_hubIdjN4cuda3__47maximumIdEEE10Policy1000EN6thrust24THRUST_300001_SM_1000_NS10device_ptrIdEEPdjS8_ddNS5_3std3__410__identityEEEvT0_T1_T2_T3_T4_T6_,@function
        .size           _ZN3cub18CUB_300001_SM_10006detail6reduce28DeviceReduceSingleTileKernelINS2_10policy_hubIdjN4cuda3__47maximumIdEEE10Policy1000EN6thrust24THRUST_300001_SM_1000_NS10device_ptrIdEEPdjS8_ddNS5_3std3__410__identityEEEvT0_T1_T2_T3_T4_T6_,(.L_x_321 - _ZN3cub18CUB_300001_SM_10006detail6reduce28DeviceReduceSingleTileKernelINS2_10policy_hubIdjN4cuda3__47maximumIdEEE10Policy1000EN6thrust24THRUST_300001_SM_1000_NS10device_ptrIdEEPdjS8_ddNS5_3std3__410__identityEEEvT0_T1_T2_T3_T4_T6_)
        .other          _ZN3cub18CUB_300001_SM_10006detail6reduce28DeviceReduceSingleTileKernelINS2_10policy_hubIdjN4cuda3__47maximumIdEEE10Policy1000EN6thrust24THRUST_300001_SM_1000_NS10device_ptrIdEEPdjS8_ddNS5_3std3__410__identityEEEvT0_T1_T2_T3_T4_T6_,@"STO_CUDA_ENTRY STV_DEFAULT"
_ZN3cub18CUB_300001_SM_10006detail6reduce28DeviceReduceSingleTileKernelINS2_10policy_hubIdjN4cuda3__47maximumIdEEE10Policy1000EN6thrust24THRUST_300001_SM_1000_NS10device_ptrIdEEPdjS8_ddNS5_3std3__410__identityEEEvT0_T1_T2_T3_T4_T6_:
.text._ZN3cub18CUB_300001_SM_10006detail6reduce28DeviceReduceSingleTileKernelINS2_10policy_hubIdjN4cuda3__47maximumIdEEE10Policy1000EN6thrust24THRUST_300001_SM_1000_NS10device_ptrIdEEPdjS8_ddNS5_3std3__410__identityEEEvT0_T1_T2_T3_T4_T6_:
        /* <DEDUP_REMOVED lines=13> */
.L_x_204:
[----:B------:R-:W-:Y:S01]  /*00d0*/  ISETP.GT.U32.AND P0, PT, R2, 0x7ff, PT ;  /* 0x000007ff0200780c */ /* 0x000fe20003f04070 */
[----:B------:R-:W-:-:S12]  /*00e0*/  BSSY.RECONVERGENT B0, `(.L_x_205) ;  /* 0x00002f1000007945 */ /* 0x000fd80003800200 */
        /* <DEDUP_REMOVED lines=11> */
.L_x_208:
[----:B------:R-:W-:Y:S05]  /*01a0*/  BSYNC.RECONVERGENT B1 ;  /* 0x0000000000017941 */ /* 0x000fea0003800200 */
.L_x_207:
        /* <DEDUP_REMOVED lines=17> */
.L_x_213:
        /* <DEDUP_REMOVED lines=70> */
.L_x_212:
[----:B------:R-:W-:Y:S05]  /*0720*/  BSYNC.RECONVERGENT B2 ;  /* 0x0000000000027941 */ /* 0x000fea0003800200 */
.L_x_211:
[----:B------:R-:W-:Y:S05]  /*0730*/  @!P0 BRA `(.L_x_210) ;  /* 0x0000000400508947 */ /* 0x000fea0003800000 */
[----:B------:R-:W-:Y:S01]  /*0740*/  ISETP.GE.U32.AND P1, PT, R42, 0x8, PT ;  /* 0x000000082a00780c */ /* 0x000fe20003f26070 */
[----:B------:R-:W-:Y:S01]  /*0750*/  BSSY.RECONVERGENT B2, `(.L_x_214) ;  /* 0x0000027000027945 */ /* 0x000fe20003800200 */
[----:B------:R-:W-:-:S04]  /*0760*/  LOP3.LUT R22, R40, 0x7, RZ, 0xc0, !PT ;  /* 0x0000000728167812 */ /* 0x000fc800078ec0ff */
[----:B------:R-:W-:-:S07]  /*0770*/  ISETP.NE.AND P0, PT, R22, RZ, PT ;  /* 0x000000ff1600720c */ /* 0x000fce0003f05270 */
[----:B------:R-:W-:Y:S06]  /*0780*/  @!P1 BRA `(.L_x_215) ;  /* 0x00000000008c9947 */ /* 0x000fec0003800000 */
[----:B------:R-:W0:Y:S02]  /*0790*/  LDC.64 R4, c[0x0][0x380] ;  /* 0x0000e000ff047b82 */ /* 0x000e240000000a00 */
[----:B0-----:R-:W-:-:S05]  /*07a0*/  IMAD.WIDE.U32 R20, R41, 0x8, R4 ;  /* 0x0000000829147825 */ /* 0x001fca00078e0004 */
        /* <DEDUP_REMOVED lines=33> */
.L_x_215:
[----:B------:R-:W-:Y:S05]  /*09c0*/  BSYNC.RECONVERGENT B2 ;  /* 0x0000000000027941 */ /* 0x000fea0003800200 */
.L_x_214:
        /* <DEDUP_REMOVED lines=25> */
.L_x_217:
[----:B------:R-:W-:Y:S05]  /*0b60*/  BSYNC.RECONVERGENT B2 ;  /* 0x0000000000027941 */ /* 0x000fea0003800200 */
.L_x_216:
[----:B------:R-:W-:Y:S05]  /*0b70*/  @!P0 BRA `(.L_x_210) ;  /* 0x0000000000408947 */ /* 0x000fea0003800000 */
[----:B------:R-:W0:Y:S01]  /*0b80*/  LDC.64 R4, c[0x0][0x380] ;  /* 0x0000e000ff047b82 */ /* 0x000e220000000a00 */
[----:B------:R-:W-:Y:S02]  /*0b90*/  IMAD.MOV R0, RZ, RZ, -R0 ;  /* 0x000000ffff007224 */ /* 0x000fe400078e0a00 */
[----:B0-----:R-:W-:-:S04]  /*0ba0*/  IMAD.WIDE.U32 R4, R41, 0x8, R4 ;  /* 0x0000000829047825 */ /* 0x001fc800078e0004 */
[----:B------:R-:W-:Y:S02]  /*0bb0*/  IMAD.MOV.U32 R6, RZ, RZ, R4 ;  /* 0x000000ffff067224 */ /* 0x000fe400078e0004 */
[----:B------:R-:W-:-:S07]  /*0bc0*/  IMAD.MOV.U32 R7, RZ, RZ, R5 ;  /* 0x000000ffff077224 */ /* 0x000fce00078e0005 */
.L_x_218:
[----:B------:R-:W-:Y:S02]  /*0bd0*/  IMAD.MOV.U32 R4, RZ, RZ, R6 ;  /* 0x000000ffff047224 */ /* 0x000fe400078e0006 */
[----:B------:R-:W-:-:S06]  /*0be0*/  IMAD.MOV.U32 R5, RZ, RZ, R7 ;  /* 0x000000ffff057224 */ /* 0x000fcc00078e0007 */
[----:B------:R-:W2:Y:S01]  /*0bf0*/  LDG.E.64 R4, desc[UR6][R4.64] ;  /* 0x0000000604047981 */ /* 0x000ea2000c1e1b00 */
[----:B------:R-:W-:Y:S01]  /*0c00*/  VIADD R0, R0, 0x1 ;  /* 0x0000000100007836 */ /* 0x000fe20000000000 */
[----:B------:R-:W-:-:S04]  /*0c10*/  IADD3 R6, P2, PT, R6, 0x800, RZ ;  /* 0x0000080006067810 */ /* 0x000fc80007f5e0ff */
[----:B------:R-:W-:Y:S01]  /*0c20*/  ISETP.NE.AND P1, PT, R0, RZ, PT ;  /* 0x000000ff0000720c */ /* 0x000fe20003f25270 */
[----:B------:R-:W-:Y:S01]  /*0c30*/  IMAD.X R7, RZ, RZ, R7, P2 ;  /* 0x000000ffff077224 */ /* 0x000fe200010e0607 */
[----:B--2--5:R-:W-:-:S06]  /*0c40*/  DSETP.GEU.AND P0, PT, R36, R4, PT ;  /* 0x000000042400722a */ /* 0x024fcc0003f0e000 */
[----:B------:R-:W-:Y:S02]  /*0c50*/  FSEL R36, R4, R36, !P0 ;  /* 0x0000002404247208 */ /* 0x000fe40004000000 */
[----:B------:R-:W-:-:S03]  /*0c60*/  FSEL R37, R5, R37, !P0 ;  /* 0x0000002505257208 */ /* 0x000fc60004000000 */
[----:B------:R-:W-:Y:S05]  /*0c70*/  @P1 BRA `(.L_x_218) ;  /* 0xfffffffc00d41947 */ /* 0x000fea000383ffff */
.L_x_210:
[----:B------:R-:W-:Y:S05]  /*0c80*/  BSYNC.RECONVERGENT B1 ;  /* 0x0000000000017941 */ /* 0x000fea0003800200 */
.L_x_209:
        /* <DEDUP_REMOVED lines=85> */
.L_x_219:
        /* <DEDUP_REMOVED lines=18> */
[----:B------:R-:W-:-:S03]  /*1300*/  VIADD R0, R8, 0x4 ;  /* 0x0000000408007836 */ /* 0x000fc60000000000 */
[----:B------:R-:W0:Y:S02]  /*1310*/  SHFL.DOWN PT, R5, R7, 0x2, R9 ;  /* 0x0840000007057989 */ /* 0x000e2400000e0009 */
[----:B0-----:R-:W-:-:S06]  /*1320*/  DSETP.GEU.AND P1, PT, R6, R4, PT ;  /* 0x000000040600722a */ /* 0x001fcc0003f2e000 */
[----:B------:R-:W-:Y:S02]  /*1330*/  @!P0 FSEL R6, R4, R6, !P1 ;  /* 0x0000000604068208 */ /* 0x000fe40004800000 */
[----:B------:R-:W-:Y:S02]  /*1340*/  @!P0 FSEL R7, R5, R7, !P1 ;  /* 0x0000000705078208 */ /* 0x000fe40004800000 */
        /* <DEDUP_REMOVED lines=9> */
[C---:B------:R-:W-:Y:S01]  /*13e0*/  ISETP.NE.AND P0, PT, R8.reuse, RZ, PT ;  /* 0x000000ff0800720c */ /* 0x040fe20003f05270 */
[----:B------:R-:W-:Y:S02]  /*13f0*/  VIADD R0, R8, 0x10 ;  /* 0x0000001008007836 */ /* 0x000fe40000000000 */
[----:B------:R-:W0:Y:S10]  /*1400*/  SHFL.DOWN PT, R5, R7, 0x8, R9 ;  /* 0x0900000007057989 */ /* 0x000e3400000e0009 */
[----:B------:R-:W1:Y:S01]  /*1410*/  @!P0 S2R R11, SR_CgaCtaId ;  /* 0x00000000000b8919 */ /* 0x000e620000008800 */
[----:B------:R-:W-:Y:S01]  /*1420*/  @!P0 MOV R8, 0x400 ;  /* 0x0000040000088802 */ /* 0x000fe20000000f00 */
[----:B0-----:R-:W-:-:S06]  /*1430*/  DSETP.GEU.AND P2, PT, R6, R4, PT ;  /* 0x000000040600722a */ /* 0x001fcc0003f4e000 */
[----:B------:R-:W-:Y:S02]  /*1440*/  @!P1 FSEL R6, R4, R6, !P2 ;  /* 0x0000000604069208 */ /* 0x000fe40005000000 */
[----:B------:R-:W-:Y:S02]  /*1450*/  @!P1 FSEL R7, R5, R7, !P2 ;  /* 0x0000000705079208 */ /* 0x000fe40005000000 */
[----:B------:R-:W-:Y:S01]  /*1460*/  ISETP.GT.AND P1, PT, R0, R9, PT ;  /* 0x000000090000720c */ /* 0x000fe20003f24270 */
[----:B------:R-:W-:Y:S01]  /*1470*/  SHFL.DOWN PT, R4, R6, 0x10, R9 ;  /* 0x0a00000006047989 */ /* 0x000fe200000e0009 */
[----:B------:R-:W-:-:S03]  /*1480*/  @!P0 SHF.R.U32.HI R0, RZ, 0x2, R3 ;  /* 0x00000002ff008819 */ /* 0x000fc60000011603 */
[----:B------:R-:W0:Y:S01]  /*1490*/  SHFL.DOWN PT, R5, R7, 0x10, R9 ;  /* 0x0a00000007057989 */ /* 0x000e2200000e0009 */
[----:B------:R-:W-:Y:S02]  /*14a0*/  @!P0 LOP3.LUT R0, R0, 0xf8, RZ, 0xc0, !PT ;  /* 0x000000f800008812 */ /* 0x000fe400078ec0ff */
[----:B-1----:R-:W-:-:S05]  /*14b0*/  @!P0 LEA R11, R11, R8, 0x18 ;  /* 0x000000080b0b8211 */ /* 0x002fca00078ec0ff */
[----:B------:R-:W-:Y:S01]  /*14c0*/  @!P0 IMAD.IADD R11, R0, 0x1, R11 ;  /* 0x00000001000b8824 */ /* 0x000fe200078e020b */
[----:B0-----:R-:W-:-:S06]  /*14d0*/  DSETP.GEU.AND P2, PT, R6, R4, PT ;  /* 0x000000040600722a */ /* 0x001fcc0003f4e000 */
[----:B------:R-:W-:Y:S02]  /*14e0*/  @!P1 FSEL R6, R4, R6, !P2 ;  /* 0x0000000604069208 */ /* 0x000fe40005000000 */
[----:B------:R-:W-:-:S03]  /*14f0*/  @!P1 FSEL R7, R5, R7, !P2 ;  /* 0x0000000705079208 */ /* 0x000fc60005000000 */
[----:B------:R-:W-:Y:S02]  /*1500*/  IMAD.MOV.U32 R4, RZ, RZ, R6 ;  /* 0x000000ffff047224 */ /* 0x000fe400078e0006 */
        /* <DEDUP_REMOVED lines=14> */
[C---:B------:R-:W-:Y:S02]  /*15f0*/  ISETP.GT.U32.AND P1, PT, R2.reuse, 0x40, PT ;  /* 0x000000400200780c */ /* 0x040fe40003f24070 */
[----:B------:R-:W-:Y:S02]  /*1600*/  FSEL R12, R3, R4, P2 ;  /* 0x00000004030c7208 */ /* 0x000fe40001000000 */
[----:B------:R-:W-:Y:S02]  /*1610*/  FSEL R13, R13, R5, P2 ;  /* 0x000000050d0d7208 */ /* 0x000fe40001000000 */
[----:B------:R-:W0:Y:S01]  /*1620*/  LDS.128 R4, [UR4+0x30] ;  /* 0x00003004ff047984 */ /* 0x000e220008000c00 */
[----:B------:R-:W-:-:S03]  /*1630*/  ISETP.GT.U32.AND P2, PT, R2, 0x60, PT ;  /* 0x000000600200780c */ /* 0x000fc60003f44070 */
[----:B------:R-:W-:-:S06]  /*1640*/  DSETP.GEU.AND P3, PT, R12, R14, PT ;  /* 0x0000000e0c00722a */ /* 0x000fcc0003f6e000 */
[----:B------:R-:W-:Y:S02]  /*1650*/  @P1 FSEL R12, R14, R12, !P3 ;  /* 0x0000000c0e0c1208 */ /* 0x000fe40005800000 */
[----:B------:R-:W-:Y:S02]  /*1660*/  @P1 FSEL R13, R15, R13, !P3 ;  /* 0x0000000d0f0d1208 */ /* 0x000fe40005800000 */
[----:B------:R-:W-:-:S04]  /*1670*/  ISETP.GT.U32.AND P1, PT, R2, 0x80, PT ;  /* 0x000000800200780c */ /* 0x000fc80003f24070 */
[----:B-1----:R-:W-:-:S06]  /*1680*/  DSETP.GEU.AND P3, PT, R12, R8, PT ;  /* 0x000000080c00722a */ /* 0x002fcc0003f6e000 */
[----:B------:R-:W-:Y:S02]  /*1690*/  @P2 FSEL R12, R8, R12, !P3 ;  /* 0x0000000c080c2208 */ /* 0x000fe40005800000 */
[----:B------:R-:W-:Y:S02]  /*16a0*/  @P2 FSEL R13, R9, R13, !P3 ;  /* 0x0000000d090d2208 */ /* 0x000fe40005800000 */
[----:B------:R-:W-:Y:S01]  /*16b0*/  ISETP.GT.U32.AND P2, PT, R2, 0xa0, PT ;  /* 0x000000a00200780c */ /* 0x000fe20003f44070 */
[----:B------:R-:W1:Y:S03]  /*16c0*/  LDS.64 R8, [UR4+0x40] ;  /* 0x00004004ff087984 */ /* 0x000e660008000a00 */
        /* <DEDUP_REMOVED lines=23> */
.L_x_206:
[----:B------:R-:W0:Y:S01]  /*1840*/  S2R R0, SR_TID.X ;  /* 0x0000000000007919 */ /* 0x000e220000002100 */
[----:B------:R-:W1:Y:S02]  /*1850*/  LDCU.64 UR4, c[0x0][0x380] ;  /* 0x00007000ff0477ac */ /* 0x000e640008000a00 */
[----:B-1----:R-:W-:Y:S02]  /*1860*/  IMAD.U32 R6, RZ, RZ, UR4 ;  /* 0x00000004ff067e24 */ /* 0x002fe4000f8e00ff */
[----:B------:R-:W-:Y:S02]  /*1870*/  IMAD.U32 R7, RZ, RZ, UR5 ;  /* 0x00000005ff077e24 */ /* 0x000fe4000f8e00ff */
        /* <DEDUP_REMOVED lines=9> */
[----:B------:R-:W-:Y:S01]  /*1910*/  VIADD R24, R2, 0xfffff800 ;  /* 0xfffff80002187836 */ /* 0x000fe20000000000 */
[----:B------:R-:W-:-:S04]  /*1920*/  UMOV UR4, 0x800 ;  /* 0x0000080000047882 */ /* 0x000fc80000000000 */
[----:B------:R-:W-:Y:S01]  /*1930*/  ISETP.GE.U32.AND P1, PT, R24, 0x800, PT ;  /* 0x000008001800780c */ /* 0x000fe20003f26070 */
        /* <DEDUP_REMOVED lines=23> */
[----:B------:R-:W-:-:S07]  /*1ab0*/  UMOV UR4, 0x800 ;  /* 0x0000080000047882 */ /* 0x000fce0000000000 */
[----:B------:R-:W1:Y:S02]  /*1ac0*/  LDC.64 R6, c[0x0][0x380] ;  /* 0x0000e000ff067b82 */ /* 0x000e640000000a00 */
.L_x_223:
[----:B------:R-:W-:-:S04]  /*1ad0*/  VIADD R3, R0, UR4 ;  /* 0x0000000400037c36 */ /* 0x000fc80008000000 */
[----:B-1----:R-:W-:-:S05]  /*1ae0*/  IMAD.WIDE.U32 R2, R3, 0x8, R6 ;  /* 0x0000000803027825 */ /* 0x002fca00078e0006 */
[----:B------:R-:W2:Y:S04]  /*1af0*/  LDG.E.64 R10, desc[UR6][R2.64] ;  /* 0x00000006020a7981 */ /* 0x000ea8000c1e1b00 */
[----:B------:R-:W3:Y:S04]  /*1b00*/  LDG.E.64 R12, desc[UR6][R2.64+0x800] ;  /* 0x00080006020c7981 */ /* 0x000ee8000c1e1b00 */
[----:B------:R-:W4:Y:S04]  /*1b10*/  LDG.E.64 R14, desc[UR6][R2.64+0x1000] ;  /* 0x00100006020e7981 */ /* 0x000f28000c1e1b00 */
[----:B------:R-:W5:Y:S04]  /*1b20*/  LDG.E.64 R16, desc[UR6][R2.64+0x1800] ;  /* 0x0018000602107981 */ /* 0x000f68000c1e1b00 */
[----:B------:R-:W5:Y:S04]  /*1b30*/  LDG.E.64 R18, desc[UR6][R2.64+0x2000] ;  /* 0x0020000602127981 */ /* 0x000f68000c1e1b00 */
[----:B------:R-:W5:Y:S04]  /*1b40*/  LDG.E.64 R20, desc[UR6][R2.64+0x2800] ;  /* 0x0028000602147981 */ /* 0x000f68000c1e1b00 */
[----:B------:R-:W5:Y:S04]  /*1b50*/  LDG.E.64 R22, desc[UR6][R2.64+0x3000] ;  /* 0x0030000602167981 */ /* 0x000f68000c1e1b00 */
[----:B------:R1:W5:Y:S01]  /*1b60*/  LDG.E.64 R4, desc[UR6][R2.64+0x3800] ;  /* 0x0038000602047981 */ /* 0x000362000c1e1b00 */
        /* <DEDUP_REMOVED lines=10> */
[----:B-1----:R-:W-:Y:S02]  /*1c10*/  FSEL R2, R16, R8, !P0 ;  /* 0x0000000810027208 */ /* 0x002fe40004000000 */
        /* <DEDUP_REMOVED lines=10> */
[----:B------:R-:W-:-:S03]  /*1cc0*/  FSEL R9, R23, R3, !P0 ;  /* 0x0000000317097208 */ /* 0x000fc60004000000 */
[----:B------:R-:W-:-:S03]  /*1cd0*/  VIADD R3, R2, -UR4 ;  /* 0x8000000402037c36 */ /* 0x000fc60008000000 */
[----:B------:R-:W-:Y:S02]  /*1ce0*/  DSETP.GEU.AND P0, PT, R8, R4, PT ;  /* 0x000000040800722a */ /* 0x000fe40003f0e000 */
[----:B------:R-:W-:-:S04]  /*1cf0*/  ISETP.GE.U32.AND P1, PT, R3, 0x800, PT ;  /* 0x000008000300780c */ /* 0x000fc80003f26070 */
[----:B------:R-:W-:Y:S02]  /*1d00*/  FSEL R8, R4, R8, !P0 ;  /* 0x0000000804087208 */ /* 0x000fe40004000000 */
[----:B------:R-:W-:-:S07]  /*1d10*/  FSEL R9, R5, R9, !P0 ;  /* 0x0000000905097208 */ /* 0x000fce0004000000 */
[----:B------:R-:W-:Y:S05]  /*1d20*/  @!P1 BRA `(.L_x_222) ;  /* 0x0000000c00889947 */ /* 0x000fea0003800000 */
[----:B------:R-:W-:-:S06]  /*1d30*/  UIADD3 UR4, UPT, UPT, UR4, 0x800, URZ ;  /* 0x0000080004047890 */ /* 0x000fcc000fffe0ff */
[----:B------:R-:W-:-:S13]  /*1d40*/  ISETP.LT.U32.AND P0, PT, R24, UR4, PT ;  /* 0x0000000418007c0c */ /* 0x000fda000bf01070 */
[----:B------:R-:W-:Y:S05]  /*1d50*/  @!P0 BRA `(.L_x_223) ;  /* 0xfffffffc005c8947 */ /* 0x000fea000383ffff */
.L_x_221:
[----:B------:R-:W-:Y:S01]  /*1d60*/  VIADD R3, R2, -UR4 ;  /* 0x8000000402037c36 */ /* 0x000fe20008000000 */
[----:B------:R-:W-:Y:S04]  /*1d70*/  BSSY.RECONVERGENT B1, `(.L_x_222) ;  /* 0x00000dd000017945 */ /* 0x000fe80003800200 */
[----:B------:R-:W-:-:S04]  /*1d80*/  ISETP.GE.AND P0, PT, R0, R3, PT ;  /* 0x000000030000720c */ /* 0x000fc80003f06270 */
[----:B------:R-:W-:-:S13]  /*1d90*/  ISETP.LE.U32.OR P0, PT, R2, UR4, P0 ;  /* 0x0000000402007c0c */ /* 0x000fda0008703470 */
[----:B------:R-:W-:Y:S05]  /*1da0*/  @P0 BRA `(.L_x_224) ;  /* 0x0000000c00640947 */ /* 0x000fea0003800000 */
[----:B------:R-:W-:Y:S01]  /*1db0*/  LOP3.LUT R3, RZ, R0, RZ, 0x33, !PT ;  /* 0x00000000ff037212 */ /* 0x000fe200078e33ff */
[----:B------:R-:W-:Y:S01]  /*1dc0*/  BSSY.RECONVERGENT B2, `(.L_x_225) ;  /* 0x0000072000027945 */ /* 0x000fe20003800200 */
[----:B------:R-:W-:Y:S02]  /*1dd0*/  IMAD.MOV.U32 R5, RZ, RZ, R0 ;  /* 0x000000ffff057224 */ /* 0x000fe400078e0000 */
[----:B------:R-:W-:-:S04]  /*1de0*/  IADD3 R2, PT, PT, R2, -UR4, R3 ;  /* 0x8000000402027c10 */ /* 0x000fc8000fffe003 */
[C---:B------:R-:W-:Y:S02]  /*1df0*/  ISETP.GE.U32.AND P0, PT, R2.reuse, 0xf00, PT ;  /* 0x00000f000200780c */ /* 0x040fe40003f06070 */
[----:B------:R-:W-:-:S04]  /*1e00*/  LEA.HI R2, R2, 0x1, RZ, 0x18 ;  /* 0x0000000102027811 */ /* 0x000fc800078fc0ff */
[----:B------:R-:W-:-:S07]  /*1e10*/  LOP3.LUT R3, R2, 0xf, RZ, 0xc0, !PT ;  /* 0x0000000f02037812 */ /* 0x000fce00078ec0ff */
[----:B------:R-:W-:Y:S05]  /*1e20*/  @!P0 BRA `(.L_x_226) ;  /* 0x0000000400ac8947 */ /* 0x000fea0003800000 */
[----:B------:R-:W-:Y:S01]  /*1e30*/  LOP3.LUT R42, R2, 0x1fffff0, RZ, 0xc0, !PT ;  /* 0x01fffff0022a7812 */ /* 0x000fe200078ec0ff */
[----:B------:R-:W-:Y:S01]  /*1e40*/  BSSY.RECONVERGENT B3, `(.L_x_227) ;  /* 0x0000068000037945 */ /* 0x000fe20003800200 */
[C---:B------:R-:W-:Y:S01]  /*1e50*/  LOP3.LUT R5, R0.reuse, 0x800, RZ, 0xfc, !PT ;  /* 0x0000080000057812 */ /* 0x040fe200078efcff */
[----:B------:R-:W-:Y:S02]  /*1e60*/  VIADD R4, R0, UR4 ;  /* 0x0000000400047c36 */ /* 0x000fe40008000000 */
[----:B------:R-:W-:-:S07]  /*1e70*/  IMAD.MOV R42, RZ, RZ, -R42 ;  /* 0x000000ffff2a7224 */ /* 0x000fce00078e0a2a */
.L_x_228:
        /* <DEDUP_REMOVED lines=47> */
[----:B------:R-:W-:Y:S02]  /*2170*/  VIADD R42, R42, 0x10 ;  /* 0x000000102a2a7836 */ /* 0x000fe40000000000 */
[----:B------:R-:W-:Y:S02]  /*2180*/  VIADD R5, R5, 0x1000 ;  /* 0x0000100005057836 */ /* 0x000fe40000000000 */
[----:B------:R-:W-:Y:S01]  /*2190*/  VIADD R4, R4, 0x1000 ;  /* 0x0000100004047836 */ /* 0x000fe20000000000 */
[----:B------:R-:W-:Y:S01]  /*21a0*/  ISETP.NE.AND P1, PT, R42, RZ, PT ;  /* 0x000000ff2a00720c */ /* 0x000fe20003f25270 */
        /* <DEDUP_REMOVED lines=49> */
[----:B------:R-:W-:Y:S05]  /*24c0*/  BSYNC.RECONVERGENT B3 ;  /* 0x0000000000037941 */ /* 0x000fea0003800200 */
.L_x_227:
[----:B------:R-:W-:-:S07]  /*24d0*/  VIADD R5, R5, 0xfffff800 ;  /* 0xfffff80005057836 */ /* 0x000fce0000000000 */
.L_x_226:
[----:B------:R-:W-:Y:S05]  /*24e0*/  BSYNC.RECONVERGENT B2 ;  /* 0x0000000000027941 */ /* 0x000fea0003800200 */
.L_x_225:
        /* <DEDUP_REMOVED lines=56> */
.L_x_230:
[----:B------:R-:W-:Y:S05]  /*2870*/  BSYNC.RECONVERGENT B2 ;  /* 0x0000000000027941 */ /* 0x000fea0003800200 */
.L_x_229:
        /* <DEDUP_REMOVED lines=31> */
.L_x_232:
[----:B------:R-:W-:Y:S05]  /*2a70*/  BSYNC.RECONVERGENT B2 ;  /* 0x0000000000027941 */ /* 0x000fea0003800200 */
.L_x_231:
[----:B------:R-:W-:Y:S05]  /*2a80*/  @!P0 BRA `(.L_x_224) ;  /* 0x00000000002c8947 */ /* 0x000fea0003800000 */
[----:B------:R-:W-:Y:S02]  /*2a90*/  VIADD R5, R5, UR4 ;  /* 0x0000000405057c36 */ /* 0x000fe40008000000 */
[----:B------:R-:W-:-:S07]  /*2aa0*/  IMAD.MOV R4, RZ, RZ, -R16 ;  /* 0x000000ffff047224 */ /* 0x000fce00078e0a10 */
.L_x_233:
[----:B------:R-:W-:-:S06]  /*2ab0*/  IMAD.WIDE.U32 R2, R5, 0x8, R6 ;  /* 0x0000000805027825 */ /* 0x000fcc00078e0006 */
[----:B------:R-:W2:Y:S01]  /*2ac0*/  LDG.E.64 R2, desc[UR6][R2.64] ;  /* 0x0000000602027981 */ /* 0x000ea2000c1e1b00 */
[----:B------:R-:W-:Y:S02]  /*2ad0*/  VIADD R4, R4, 0x1 ;  /* 0x0000000104047836 */ /* 0x000fe40000000000 */
[----:B------:R-:W-:-:S03]  /*2ae0*/  VIADD R5, R5, 0x100 ;  /* 0x0000010005057836 */ /* 0x000fc60000000000 */
[----:B------:R-:W-:Y:S01]  /*2af0*/  ISETP.NE.AND P1, PT, R4, RZ, PT ;  /* 0x000000ff0400720c */ /* 0x000fe20003f25270 */
[----:B--2---:R-:W-:-:S06]  /*2b00*/  DSETP.GEU.AND P0, PT, R8, R2, PT ;  /* 0x000000020800722a */ /* 0x004fcc0003f0e000 */
[----:B------:R-:W-:Y:S02]  /*2b10*/  FSEL R8, R2, R8, !P0 ;  /* 0x0000000802087208 */ /* 0x000fe40004000000 */
[----:B------:R-:W-:-:S04]  /*2b20*/  FSEL R9, R3, R9, !P0 ;  /* 0x0000000903097208 */ /* 0x000fc80004000000 */
[----:B------:R-:W-:Y:S05]  /*2b30*/  @P1 BRA `(.L_x_233) ;  /* 0xfffffffc00dc1947 */ /* 0x000fea000383ffff */
.L_x_224:
[----:B------:R-:W-:Y:S05]  /*2b40*/  BSYNC.RECONVERGENT B1 ;  /* 0x0000000000017941 */ /* 0x000fea0003800200 */
.L_x_222:
        /* <DEDUP_REMOVED lines=50> */
[----:B------:R-:W2:Y:S01]  /*2e70*/  LDS.128 R12, [UR4+0x20] ;  /* 0x00002004ff0c7984 */ /* 0x000ea20008000c00 */
[----:B0-----:R-:W-:-:S06]  /*2e80*/  DSETP.GEU.AND P1, PT, R4, R8, PT ;  /* 0x000000080400722a */ /* 0x001fcc0003f2e000 */
[----:B-1----:R-:W-:Y:S02]  /*2e90*/  FSEL R2, R8, R4, !P1 ;  /* 0x0000000408027208 */ /* 0x002fe40004800000 */
        /* <DEDUP_REMOVED lines=21> */
.L_x_220:
[----:B------:R-:W-:Y:S05]  /*2ff0*/  BSYNC.RECONVERGENT B0 ;  /* 0x0000000000007941 */ /* 0x000fea0003800200 */
.L_x_205:
[----:B------:R-:W-:Y:S05]  /*3000*/  @P0 EXIT ;  /* 0x000000000000094d */ /* 0x000fea0003800000 */
[----:B------:R-:W2:Y:S01]  /*3010*/  LDCU.64 UR8, c[0x0][0x398] ;  /* 0x00007300ff0877ac */ /* 0x000ea20008000a00 */
[----:B01----:R-:W0:Y:S01]  /*3020*/  LDC.64 R6, c[0x0][0x388] ;  /* 0x0000e200ff067b82 */ /* 0x003e220000000a00 */
[----:B------:R-:W1:Y:S01]  /*3030*/  LDCU.64 UR4, c[0x0][0x398] ;  /* 0x00007300ff0477ac */ /* 0x000e620008000a00 */
[----:B--2---:R-:W-:-:S06]  /*3040*/  DSETP.GT.AND P0, PT, R4, UR8, PT ;  /* 0x0000000804007e2a */ /* 0x004fcc000bf04000 */
[----:B-1----:R-:W-:Y:S02]  /*3050*/  FSEL R2, R4, UR4, P0 ;  /* 0x0000000404027c08 */ /* 0x002fe40008000000 */
[----:B------:R-:W-:-:S05]  /*3060*/  FSEL R3, R5, UR5, P0 ;  /* 0x0000000505037c08 */ /* 0x000fca0008000000 */
[----:B0-----:R-:W-:Y:S01]  /*3070*/  STG.E.64 desc[UR6][R6.64], R2 ;  /* 0x0000000206007986 */ /* 0x001fe2000c101b06 */
[----:B------:R-:W-:Y:S05]  /*3080*/  EXIT ;  /* 0x000000000000794d */ /* 0x000fea0003800000 */
.L_x_234:
        /* <DEDUP_REMOVED lines=15> */
.L_x_321:


//--------------------- .text._ZN3cub18CUB_300001_SM_10006detail11EmptyKernelIvEEvv --------------------------
	.section	.text._ZN3cub18CUB_300001_SM_10006detail11EmptyKernelIvEEvv,"ax",@progbits
	.align	128
        .global         _ZN3cub18CUB_300001_SM_10006detail11EmptyKernelIvEEvv
        .type           _ZN3cub18CUB_300001_SM_10006detail11EmptyKernelIvEEvv,@function
        .size           _ZN3cub18CUB_300001_SM_10006detail11EmptyKernelIvEEvv,(.L_x_322 - _ZN3cub18CUB_300001_SM_10006detail11EmptyKernelIvEEvv)
        .other          _ZN3cub18CUB_300001_SM_10006detail11EmptyKernelIvEEvv,@"STO_CUDA_ENTRY STV_DEFAULT"
_ZN3cub18CUB_300001_SM_10006detail11EmptyKernelIvEEvv:
.text._ZN3cub18CUB_300001_SM_10006detail11EmptyKernelIvEEvv:
[----:B------:R-:W-:Y:S01]  /*0000*/  LDC R1, c[0x0][0x37c] ;  /* 0x0000df00ff017b82 */ /* 0x000fe20000000800 */
[----:B------:R-:W-:Y:S05]  /*0010*/  EXIT ;  /* 0x000000000000794d */ /* 0x000fea0003800000 */
.L_x_235:
        /* <DEDUP_REMOVED lines=14> */
.L_x_322:


//--------------------- .text._Z15reduceMultiPassILj1ELb0EEvPKdPdj --------------------------
	.section	.text._Z15reduceMultiPassILj1ELb0EEvPKdPdj,"ax",@progbits
	.align	128
        .global         _Z15reduceMultiPassILj1ELb0EEvPKdPdj
        .type           _Z15reduceMultiPassILj1ELb0EEvPKdPdj,@function
        .size           _Z15reduceMultiPassILj1ELb0EEvPKdPdj,(.L_x_323 - _Z15reduceMultiPassILj1ELb0EEvPKdPdj)
        .other          _Z15reduceMultiPassILj1ELb0EEvPKdPdj,@"STO_CUDA_ENTRY STV_DEFAULT"
_Z15reduceMultiPassILj1ELb0EEvPKdPdj:
.text._Z15reduceMultiPassILj1ELb0EEvPKdPdj:
[----:B------:R-:W-:Y:S01]  /*0000*/  LDC R1, c[0x0][0x37c] ;  /* 0x0000df00ff017b82 */ /* 0x000fe20000000800 */
[----:B------:R-:W0:Y:S01]  /*0010*/  S2R R15, SR_TID.X ;  /* 0x00000000000f7919 */ /* 0x000e220000002100 */
[----:B------:R-:W1:Y:S01]  /*0020*/  LDCU UR4, c[0x0][0x390] ;  /* 0x00007200ff0477ac */ /* 0x000e620008000800 */
[----:B------:R-:W-:Y:S01]  /*0030*/  BSSY.RECONVERGENT B0, `(.L_x_236) ;  /* 0x0000025000007945 */ /* 0x000fe20003800200 */
[----:B------:R-:W-:Y:S01]  /*0040*/  IMAD.MOV.U32 R4, RZ, RZ, -0x5e000000 ;  /* 0xa2000000ff047424 */ /* 0x000fe200078e00ff */
[----:B------:R-:W0:Y:S01]  /*0050*/  S2R R0, SR_CTAID.X ;  /* 0x0000000000007919 */ /* 0x000e220000002500 */
[----:B------:R-:W2:Y:S01]  /*0060*/  LDCU.64 UR6, c[0x0][0x358] ;  /* 0x00006b00ff0677ac */ /* 0x000ea20008000a00 */
[----:B------:R-:W-:Y:S01]  /*0070*/  IMAD.MOV.U32 R5, RZ, RZ, -0x3d92e56c ;  /* 0xc26d1a94ff057424 */ /* 0x000fe200078e00ff */
[----:B------:R-:W3:Y:S01]  /*0080*/  LDCU UR8, c[0x0][0x390] ;  /* 0x00007200ff0877ac */ /* 0x000ee20008000800 */
[----:B0-----:R-:W-:-:S05]  /*0090*/  IMAD R6, R0, 0x2, R15 ;  /* 0x0000000200067824 */ /* 0x001fca00078e020f */
[----:B-1----:R-:W-:-:S13]  /*00a0*/  ISETP.GE.U32.AND P0, PT, R6, UR4, PT ;  /* 0x0000000406007c0c */ /* 0x002fda000bf06070 */
[----:B--23--:R-:W-:Y:S05]  /*00b0*/  @P0 BRA `(.L_x_237) ;  /* 0x0000000000700947 */ /* 0x00cfea0003800000 */
[----:B------:R-:W0:Y:S01]  /*00c0*/  LDC R12, c[0x0][0x370] ;  /* 0x0000dc00ff0c7b82 */ /* 0x000e220000000800 */
[----:B------:R-:W-:Y:S02]  /*00d0*/  HFMA2 R4, -RZ, RZ, -0.01171875, 0 ;  /* 0xa2000000ff047431 */ /* 0x000fe400000001ff */
[----:B------:R-:W-:Y:S02]  /*00e0*/  IMAD.MOV.U32 R13, RZ, RZ, R6 ;  /* 0x000000ffff0d7224 */ /* 0x000fe400078e0006 */
[----:B------:R-:W-:-:S03]  /*00f0*/  IMAD.MOV.U32 R5, RZ, RZ, -0x3d92e56c ;  /* 0xc26d1a94ff057424 */ /* 0x000fc600078e00ff */
[----:B------:R-:W1:Y:S04]  /*0100*/  LDC.64 R2, c[0x0][0x380] ;  /* 0x0000e000ff027b82 */ /* 0x000e680000000a00 */
.L_x_238:
[----:B-1----:R-:W-:-:S05]  /*0110*/  IMAD.WIDE.U32 R10, R13, 0x8, R2 ;  /* 0x000000080d0a7825 */ /* 0x002fca00078e0002 */
[----:B------:R-:W2:Y:S01]  /*0120*/  LDG.E.64 R6, desc[UR6][R10.64] ;  /* 0x000000060a067981 */ /* 0x000ea2000c1e1b00 */
[----:B------:R-:W-:-:S05]  /*0130*/  VIADD R8, R13, 0x1 ;  /* 0x000000010d087836 */ /* 0x000fca0000000000 */
[----:B------:R-:W-:-:S13]  /*0140*/  ISETP.GE.U32.AND P0, PT, R8, UR8, PT ;  /* 0x0000000808007c0c */ /* 0x000fda000bf06070 */
[----:B------:R-:W3:Y:S01]  /*0150*/  @!P0 LDG.E.64 R8, desc[UR6][R10.64+0x8] ;  /* 0x000008060a088981 */ /* 0x000ee2000c1e1b00 */
[----:B------:R-:W-:Y:S02]  /*0160*/  IMAD.MOV.U32 R17, RZ, RZ, R5 ;  /* 0x000000ffff117224 */ /* 0x000fe400078e0005 */
[----:B0-----:R-:W-:Y:S01]  /*0170*/  IMAD R13, R12, 0x2, R13 ;  /* 0x000000020c0d7824 */ /* 0x001fe200078e020d */
[----:B--2---:R-:W-:Y:S01]  /*0180*/  DSETP.MAX.AND P1, P2, R6, R4, PT ;  /* 0x000000040600722a */ /* 0x004fe20003a2f000 */
[----:B------:R-:W-:-:S05]  /*0190*/  MOV R14, R7 ;  /* 0x00000007000e7202 */ /* 0x000fca0000000f00 */
[----:B------:R-:W-:Y:S02]  /*01a0*/  FSEL R19, R14, R17, P1 ;  /* 0x000000110e137208 */ /* 0x000fe40000800000 */
[----:B------:R-:W-:Y:S02]  /*01b0*/  SEL R4, R6, R4, P1 ;  /* 0x0000000406047207 */ /* 0x000fe40000800000 */
[----:B------:R-:W-:-:S04]  /*01c0*/  ISETP.GE.U32.AND P1, PT, R13, UR8, PT ;  /* 0x000000080d007c0c */ /* 0x000fc8000bf26070 */
[----:B------:R-:W-:-:S05]  /*01d0*/  @P2 LOP3.LUT R19, R17, 0x80000, RZ, 0xfc, !PT ;  /* 0x0008000011132812 */ /* 0x000fca00078efcff */
[----:B------:R-:W-:Y:S02]  /*01e0*/  IMAD.MOV.U32 R5, RZ, RZ, R19 ;  /* 0x000000ffff057224 */ /* 0x000fe400078e0013 */
[----:B---3--:R-:W-:-:S03]  /*01f0*/  @!P0 IMAD.MOV.U32 R7, RZ, RZ, R8 ;  /* 0x000000ffff078224 */ /* 0x008fc600078e0008 */
[----:B------:R-:W-:Y:S01]  /*0200*/  @!P0 MOV R6, R5 ;  /* 0x0000000500068202 */ /* 0x000fe20000000f00 */
[----:B------:R-:W-:-:S06]  /*0210*/  @!P0 DSETP.MAX.AND P2, P3, R4, R8, PT ;  /* 0x000000080400822a */ /* 0x000fcc0003b4f000 */
[----:B------:R-:W-:Y:S01]  /*0220*/  @!P0 FSEL R8, R6, R9, P2 ;  /* 0x0000000906088208 */ /* 0x000fe20001000000 */
[----:B------:R-:W-:Y:S01]  /*0230*/  @!P0 IMAD.MOV.U32 R6, RZ, RZ, R4 ;  /* 0x000000ffff068224 */ /* 0x000fe200078e0004 */
[----:B------:R-:W-:-:S04]  /*0240*/  @!P0 LOP3.LUT R9, R9, 0x80000, RZ, 0xfc, !PT ;  /* 0x0008000009098812 */ /* 0x000fc800078efcff */
[----:B------:R-:W-:Y:S02]  /*0250*/  @!P0 SEL R4, R6, R7, P2 ;  /* 0x0000000706048207 */ /* 0x000fe40001000000 */
[----:B------:R-:W-:Y:S01]  /*0260*/  @!P0 SEL R5, R9, R8, P3 ;  /* 0x0000000809058207 */ /* 0x000fe20001800000 */
[----:B------:R-:W-:Y:S06]  /*0270*/  @!P1 BRA `(.L_x_238) ;  /* 0xfffffffc00a49947 */ /* 0x000fec000383ffff */
.L_x_237:
[----:B------:R-:W-:Y:S05]  /*0280*/  BSYNC.RECONVERGENT B0 ;  /* 0x0000000000007941 */ /* 0x000fea0003800200 */
.L_x_236:
[----:B------:R-:W0:Y:S01]  /*0290*/  S2UR UR5, SR_CgaCtaId ;  /* 0x00000000000579c3 */ /* 0x000e220000008800 */
[----:B------:R-:W-:Y:S01]  /*02a0*/  UMOV UR4, 0x400 ;  /* 0x0000040000047882 */ /* 0x000fe20000000000 */
[----:B------:R-:W-:Y:S01]  /*02b0*/  ISETP.NE.AND P0, PT, R15, RZ, PT ;  /* 0x000000ff0f00720c */ /* 0x000fe20003f05270 */
[----:B0-----:R-:W-:-:S06]  /*02c0*/  ULEA UR4, UR5, UR4, 0x18 ;  /* 0x0000000405047291 */ /* 0x001fcc000f8ec0ff */
[----:B------:R-:W-:-:S05]  /*02d0*/  LEA R3, R15, UR4, 0x3 ;  /* 0x000000040f037c11 */ /* 0x000fca000f8e18ff */
[----:B------:R0:W-:Y:S01]  /*02e0*/  STS.64 [R3], R4 ;  /* 0x0000000403007388 */ /* 0x0001e20000000a00 */
[----:B------:R-:W-:Y:S06]  /*02f0*/  BAR.SYNC.DEFER_BLOCKING 0x0 ;  /* 0x0000000000007b1d */ /* 0x000fec0000010000 */
[----:B------:R-:W-:Y:S05]  /*0300*/  @P0 EXIT ;  /* 0x000000000000094d */ /* 0x000fea0003800000 */
[----:B0-----:R-:W0:Y:S01]  /*0310*/  LDS.64 R2, [UR4] ;  /* 0x00000004ff027984 */ /* 0x001e220008000a00 */
[----:B------:R-:W1:Y:S02]  /*0320*/  LDC.64 R4, c[0x0][0x388] ;  /* 0x0000e200ff047b82 */ /* 0x000e640000000a00 */
[----:B-1----:R-:W-:-:S05]  /*0330*/  IMAD.WIDE.U32 R4, R0, 0x8, R4 ;  /* 0x0000000800047825 */ /* 0x002fca00078e0004 */
[----:B0-----:R-:W-:Y:S01]  /*0340*/  STG.E.64 desc[UR6][R4.64], R2 ;  /* 0x0000000204007986 */ /* 0x001fe2000c101b06 */
[----:B------:R-:W-:Y:S05]  /*0350*/  EXIT ;  /* 0x000000000000794d */ /* 0x000fea0003800000 */
.L_x_239:
        /* <DEDUP_REMOVED lines=10> */
.L_x_323:


//--------------------- .text._Z15reduceMultiPassILj2ELb0EEvPKdPdj --------------------------
	.section	.text._Z15reduceMultiPassILj2ELb0EEvPKdPdj,"ax",@progbits
	.align	128
        .global         _Z15reduceMultiPassILj2ELb0EEvPKdPdj
        .type           _Z15reduceMultiPassILj2ELb0EEvPKdPdj,@function
        .size           _Z15reduceMultiPassILj2ELb0EEvPKdPdj,(.L_x_324 - _Z15reduceMultiPassILj2ELb0EEvPKdPdj)
        .other          _Z15reduceMultiPassILj2ELb0EEvPKdPdj,@"STO_CUDA_ENTRY STV_DEFAULT"
_Z15reduceMultiPassILj2ELb0EEvPKdPdj:
.text._Z15reduceMultiPassILj2ELb0EEvPKdPdj:
        /* <DEDUP_REMOVED lines=13> */
[----:B------:R-:W-:Y:S02]  /*00d0*/  HFMA2 R5, -RZ, RZ, -3.212890625, 0.00321197509765625 ;  /* 0xc26d1a94ff057431 */ /* 0x000fe400000001ff */
[----:B------:R-:W-:-:S05]  /*00e0*/  IMAD.MOV.U32 R4, RZ, RZ, -0x5e000000 ;  /* 0xa2000000ff047424 */ /* 0x000fca00078e00ff */
[----:B------:R-:W1:Y:S02]  /*00f0*/  LDC.64 R2, c[0x0][0x380] ;  /* 0x0000e000ff027b82 */ /* 0x000e640000000a00 */
.L_x_242:
[----:B-1----:R-:W-:-:S04]  /*0100*/  IMAD.WIDE.U32 R8, R6, 0x8, R2 ;  /* 0x0000000806087825 */ /* 0x002fc800078e0002 */
[----:B------:R-:W-:Y:S02]  /*0110*/  VIADD R11, R6, 0x2 ;  /* 0x00000002060b7836 */ /* 0x000fe40000000000 */
[----:B------:R-:W2:Y:S03]  /*0120*/  LDG.E.64 R8, desc[UR6][R8.64] ;  /* 0x0000000608087981 */ /* 0x000ea6000c1e1b00 */
[----:B------:R-:W-:-:S13]  /*0130*/  ISETP.GE.U32.AND P0, PT, R11, UR8, PT ;  /* 0x000000080b007c0c */ /* 0x000fda000bf06070 */
[----:B------:R-:W-:-:S06]  /*0140*/  @!P0 IMAD.WIDE.U32 R10, R11, 0x8, R2 ;  /* 0x000000080b0a8825 */ /* 0x000fcc00078e0002 */
[----:B------:R-:W3:Y:S01]  /*0150*/  @!P0 LDG.E.64 R10, desc[UR6][R10.64] ;  /* 0x000000060a0a8981 */ /* 0x000ee2000c1e1b00 */
[----:B------:R-:W-:Y:S01]  /*0160*/  IMAD.MOV.U32 R17, RZ, RZ, R5 ;  /* 0x000000ffff117224 */ /* 0x000fe200078e0005 */
[----:B------:R-:W-:Y:S02]  /*0170*/  MOV R15, R4 ;  /* 0x00000004000f7202 */ /* 0x000fe40000000f00 */
[----:B0-----:R-:W-:Y:S01]  /*0180*/  LEA R6, R13, R6, 0x2 ;  /* 0x000000060d067211 */ /* 0x001fe200078e10ff */
[----:B--2---:R-:W-:Y:S01]  /*0190*/  DSETP.MAX.AND P1, P2, R8, R4, PT ;  /* 0x000000040800722a */ /* 0x004fe20003a2f000 */
[----:B------:R-:W-:Y:S02]  /*01a0*/  IMAD.MOV.U32 R12, RZ, RZ, R9 ;  /* 0x000000ffff0c7224 */ /* 0x000fe400078e0009 */
[----:B------:R-:W-:-:S03]  /*01b0*/  IMAD.MOV.U32 R4, RZ, RZ, R8 ;  /* 0x000000ffff047224 */ /* 0x000fc600078e0008 */
[----:B------:R-:W-:Y:S02]  /*01c0*/  FSEL R19, R12, R17, P1 ;  /* 0x000000110c137208 */ /* 0x000fe40000800000 */
[----:B------:R-:W-:Y:S02]  /*01d0*/  SEL R4, R4, R15, P1 ;  /* 0x0000000f04047207 */ /* 0x000fe40000800000 */
[----:B------:R-:W-:-:S04]  /*01e0*/  ISETP.GE.U32.AND P1, PT, R6, UR8, PT ;  /* 0x0000000806007c0c */ /* 0x000fc8000bf26070 */
[----:B------:R-:W-:-:S05]  /*01f0*/  @P2 LOP3.LUT R19, R17, 0x80000, RZ, 0xfc, !PT ;  /* 0x0008000011132812 */ /* 0x000fca00078efcff */
[----:B------:R-:W-:Y:S02]  /*0200*/  IMAD.MOV.U32 R5, RZ, RZ, R19 ;  /* 0x000000ffff057224 */ /* 0x000fe400078e0013 */
[----:B---3--:R-:W-:Y:S02]  /*0210*/  @!P0 IMAD.MOV.U32 R9, RZ, RZ, R10 ;  /* 0x000000ffff098224 */ /* 0x008fe400078e000a */
[----:B------:R-:W-:Y:S02]  /*0220*/  @!P0 IMAD.MOV.U32 R8, RZ, RZ, R5 ;  /* 0x000000ffff088224 */ /* 0x000fe400078e0005 */
[----:B------:R-:W-:-:S06]  /*0230*/  @!P0 DSETP.MAX.AND P2, P3, R4, R10, PT ;  /* 0x0000000a0400822a */ /* 0x000fcc0003b4f000 */
[----:B------:R-:W-:Y:S01]  /*0240*/  @!P0 FSEL R10, R8, R11, P2 ;  /* 0x0000000b080a8208 */ /* 0x000fe20001000000 */
[----:B------:R-:W-:Y:S01]  /*0250*/  @!P0 IMAD.MOV.U32 R8, RZ, RZ, R4 ;  /* 0x000000ffff088224 */ /* 0x000fe200078e0004 */
[----:B------:R-:W-:-:S04]  /*0260*/  @!P0 LOP3.LUT R11, R11, 0x80000, RZ, 0xfc, !PT ;  /* 0x000800000b0b8812 */ /* 0x000fc800078efcff */
[----:B------:R-:W-:Y:S02]  /*0270*/  @!P0 SEL R4, R8, R9, P2 ;  /* 0x0000000908048207 */ /* 0x000fe40001000000 */
[----:B------:R-:W-:Y:S01]  /*0280*/  @!P0 SEL R5, R11, R10, P3 ;  /* 0x0000000a0b058207 */ /* 0x000fe20001800000 */
[----:B------:R-:W-:Y:S06]  /*0290*/  @!P1 BRA `(.L_x_242) ;  /* 0xfffffffc00989947 */ /* 0x000fec000383ffff */
.L_x_241:
[----:B------:R-:W-:Y:S05]  /*02a0*/  BSYNC.RECONVERGENT B0 ;  /* 0x0000000000007941 */ /* 0x000fea0003800200 */
.L_x_240:
[----:B------:R-:W0:Y:S01]  /*02b0*/  S2UR UR5, SR_CgaCtaId ;  /* 0x00000000000579c3 */ /* 0x000e220000008800 */
[----:B------:R-:W-:Y:S01]  /*02c0*/  UMOV UR4, 0x400 ;  /* 0x0000040000047882 */ /* 0x000fe20000000000 */
[----:B------:R-:W-:Y:S01]  /*02d0*/  ISETP.GT.U32.AND P0, PT, R7, 0x1f, PT ;  /* 0x0000001f0700780c */ /* 0x000fe20003f04070 */
[----:B0-----:R-:W-:-:S06]  /*02e0*/  ULEA UR4, UR5, UR4, 0x18 ;  /* 0x0000000405047291 */ /* 0x001fcc000f8ec0ff */
[----:B------:R-:W-:-:S05]  /*02f0*/  LEA R9, R7, UR4, 0x3 ;  /* 0x0000000407097c11 */ /* 0x000fca000f8e18ff */
[----:B------:R0:W-:Y:S01]  /*0300*/  STS.64 [R9], R4 ;  /* 0x0000000409007388 */ /* 0x0001e20000000a00 */
[----:B------:R-:W-:Y:S06]  /*0310*/  BAR.SYNC.DEFER_BLOCKING 0x0 ;  /* 0x0000000000007b1d */ /* 0x000fec0000010000 */
[----:B------:R-:W-:Y:S05]  /*0320*/  @P0 EXIT ;  /* 0x000000000000094d */ /* 0x000fea0003800000 */
[----:B------:R-:W1:Y:S01]  /*0330*/  LDS.64 R2, [R9] ;  /* 0x0000000009027984 */ /* 0x000e620000000a00 */
[----:B------:R-:W-:-:S03]  /*0340*/  ISETP.NE.AND P0, PT, R7, RZ, PT ;  /* 0x000000ff0700720c */ /* 0x000fc60003f05270 */
[----:B0-----:R-:W0:Y:S01]  /*0350*/  LDS.64 R4, [R9+0x8] ;  /* 0x0000080009047984 */ /* 0x001e220000000a00 */
[----:B-1----:R-:W-:Y:S01]  /*0360*/  IMAD.MOV.U32 R6, RZ, RZ, R3 ;  /* 0x000000ffff067224 */ /* 0x002fe200078e0003 */
[----:B0-----:R-:W-:Y:S01]  /*0370*/  DSETP.MAX.AND P1, P2, R2, R4, PT ;  /* 0x000000040200722a */ /* 0x001fe20003a2f000 */
[----:B------:R-:W-:-:S05]  /*0380*/  MOV R7, R5 ;  /* 0x0000000500077202 */ /* 0x000fca0000000f00 */
[----:B------:R-:W-:Y:S02]  /*0390*/  FSEL R11, R6, R7, P1 ;  /* 0x00000007060b7208 */ /* 0x000fe40000800000 */
[----:B------:R-:W-:-:S06]  /*03a0*/  SEL R2, R2, R4, P1 ;  /* 0x0000000402027207 */ /* 0x000fcc0000800000 */
[----:B------:R-:W-:-:S05]  /*03b0*/  @P2 LOP3.LUT R11, R7, 0x80000, RZ, 0xfc, !PT ;  /* 0x00080000070b2812 */ /* 0x000fca00078efcff */
[----:B------:R-:W-:-:S05]  /*03c0*/  IMAD.MOV.U32 R3, RZ, RZ, R11 ;  /* 0x000000ffff037224 */ /* 0x000fca00078e000b */
[----:B------:R0:W-:Y:S01]  /*03d0*/  STS.64 [R9], R2 ;  /* 0x0000000209007388 */ /* 0x0001e20000000a00 */
[----:B------:R-:W-:Y:S05]  /*03e0*/  @P0 EXIT ;  /* 0x000000000000094d */ /* 0x000fea0003800000 */
[----:B0-----:R-:W0:Y:S01]  /*03f0*/  LDS.64 R2, [UR4] ;  /* 0x00000004ff027984 */ /* 0x001e220008000a00 */
[----:B------:R-:W1:Y:S02]  /*0400*/  LDC.64 R4, c[0x0][0x388] ;  /* 0x0000e200ff047b82 */ /* 0x000e640000000a00 */
[----:B-1----:R-:W-:-:S05]  /*0410*/  IMAD.WIDE.U32 R4, R0, 0x8, R4 ;  /* 0x0000000800047825 */ /* 0x002fca00078e0004 */
[----:B0-----:R-:W-:Y:S01]  /*0420*/  STG.E.64 desc[UR6][R4.64], R2 ;  /* 0x0000000204007986 */ /* 0x001fe2000c101b06 */
[----:B------:R-:W-:Y:S05]  /*0430*/  EXIT ;  /* 0x000000000000794d */ /* 0x000fea0003800000 */
.L_x_243:
        /* <DEDUP_REMOVED lines=12> */
.L_x_324:


//--------------------- .text._Z15reduceMultiPassILj4ELb0EEvPKdPdj --------------------------
	.section	.text._Z15reduceMultiPassILj4ELb0EEvPKdPdj,"ax",@progbits
	.align	128
        .global         _Z15reduceMultiPassILj4ELb0EEvPKdPdj
        .type           _Z15reduceMultiPassILj4ELb0EEvPKdPdj,@function
        .size           _Z15reduceMultiPassILj4ELb0EEvPKdPdj,(.L_x_325 - _Z15reduceMultiPassILj4ELb0EEvPKdPdj)
        .other          _Z15reduceMultiPassILj4ELb0EEvPKdPdj,@"STO_CUDA_ENTRY STV_DEFAULT"
_Z15reduceMultiPassILj4ELb0EEvPKdPdj:
.text._Z15reduceMultiPassILj4ELb0EEvPKdPdj:
        /* <DEDUP_REMOVED lines=13> */
[----:B------:R-:W-:Y:S02]  /*00d0*/  IMAD.MOV.U32 R6, RZ, RZ, -0x5e000000 ;  /* 0xa2000000ff067424 */ /* 0x000fe400078e00ff */
[----:B------:R-:W-:-:S05]  /*00e0*/  IMAD.MOV.U32 R7, RZ, RZ, -0x3d92e56c ;  /* 0xc26d1a94ff077424 */ /* 0x000fca00078e00ff */
[----:B------:R-:W1:Y:S02]  /*00f0*/  LDC.64 R4, c[0x0][0x380] ;  /* 0x0000e000ff047b82 */ /* 0x000e640000000a00 */
.L_x_246:
[C---:B-1----:R-:W-:Y:S01]  /*0100*/  IMAD.WIDE.U32 R8, R2.reuse, 0x8, R4 ;  /* 0x0000000802087825 */ /* 0x042fe200078e0004 */
[----:B------:R-:W-:-:S05]  /*0110*/  IADD3 R11, PT, PT, R2, 0x4, RZ ;  /* 0x00000004020b7810 */ /* 0x000fca0007ffe0ff */
[----:B------:R-:W2:Y:S01]  /*0120*/  LDG.E.64 R8, desc[UR6][R8.64] ;  /* 0x0000000608087981 */ /* 0x000ea2000c1e1b00 */
[----:B------:R-:W-:-:S13]  /*0130*/  ISETP.GE.U32.AND P0, PT, R11, UR8, PT ;  /* 0x000000080b007c0c */ /* 0x000fda000bf06070 */
[----:B------:R-:W-:-:S06]  /*0140*/  @!P0 IMAD.WIDE.U32 R10, R11, 0x8, R4 ;  /* 0x000000080b0a8825 */ /* 0x000fcc00078e0004 */
[----:B------:R-:W3:Y:S01]  /*0150*/  @!P0 LDG.E.64 R10, desc[UR6][R10.64] ;  /* 0x000000060a0a8981 */ /* 0x000ee2000c1e1b00 */
[----:B------:R-:W-:Y:S02]  /*0160*/  IMAD.MOV.U32 R17, RZ, RZ, R7 ;  /* 0x000000ffff117224 */ /* 0x000fe400078e0007 */
[----:B------:R-:W-:Y:S02]  /*0170*/  IMAD.MOV.U32 R15, RZ, RZ, R6 ;  /* 0x000000ffff0f7224 */ /* 0x000fe400078e0006 */
[----:B0-----:R-:W-:Y:S01]  /*0180*/  IMAD R2, R13, 0x8, R2 ;  /* 0x000000080d027824 */ /* 0x001fe200078e0202 */
[----:B--2---:R-:W-:Y:S01]  /*0190*/  DSETP.MAX.AND P1, P2, R8, R6, PT ;  /* 0x000000060800722a */ /* 0x004fe20003a2f000 */
[----:B------:R-:W-:Y:S02]  /*01a0*/  IMAD.MOV.U32 R12, RZ, RZ, R9 ;  /* 0x000000ffff0c7224 */ /* 0x000fe400078e0009 */
[----:B------:R-:W-:-:S03]  /*01b0*/  IMAD.MOV.U32 R6, RZ, RZ, R8 ;  /* 0x000000ffff067224 */ /* 0x000fc600078e0008 */
[----:B------:R-:W-:Y:S02]  /*01c0*/  FSEL R19, R12, R17, P1 ;  /* 0x000000110c137208 */ /* 0x000fe40000800000 */
[----:B------:R-:W-:Y:S02]  /*01d0*/  SEL R6, R6, R15, P1 ;  /* 0x0000000f06067207 */ /* 0x000fe40000800000 */
[----:B------:R-:W-:-:S04]  /*01e0*/  ISETP.GE.U32.AND P1, PT, R2, UR8, PT ;  /* 0x0000000802007c0c */ /* 0x000fc8000bf26070 */
[----:B------:R-:W-:-:S04]  /*01f0*/  @P2 LOP3.LUT R19, R17, 0x80000, RZ, 0xfc, !PT ;  /* 0x0008000011132812 */ /* 0x000fc800078efcff */
[----:B------:R-:W-:Y:S01]  /*0200*/  MOV R7, R19 ;  /* 0x0000001300077202 */ /* 0x000fe20000000f00 */
[----:B---3--:R-:W-:-:S04]  /*0210*/  @!P0 IMAD.MOV.U32 R9, RZ, RZ, R10 ;  /* 0x000000ffff098224 */ /* 0x008fc800078e000a */
[----:B------:R-:W-:Y:S01]  /*0220*/  @!P0 IMAD.MOV.U32 R8, RZ, RZ, R7 ;  /* 0x000000ffff088224 */ /* 0x000fe200078e0007 */
[----:B------:R-:W-:-:S06]  /*0230*/  @!P0 DSETP.MAX.AND P2, P3, R6, R10, PT ;  /* 0x0000000a0600822a */ /* 0x000fcc0003b4f000 */
[----:B------:R-:W-:Y:S02]  /*0240*/  @!P0 FSEL R10, R8, R11, P2 ;  /* 0x0000000b080a8208 */ /* 0x000fe40001000000 */
[----:B------:R-:W-:Y:S02]  /*0250*/  @!P0 LOP3.LUT R11, R11, 0x80000, RZ, 0xfc, !PT ;  /* 0x000800000b0b8812 */ /* 0x000fe400078efcff */
[----:B------:R-:W-:Y:S02]  /*0260*/  @!P0 MOV R8, R6 ;  /* 0x0000000600088202 */ /* 0x000fe40000000f00 */
[----:B------:R-:W-:Y:S02]  /*0270*/  @!P0 SEL R7, R11, R10, P3 ;  /* 0x0000000a0b078207 */ /* 0x000fe40001800000 */
[----:B------:R-:W-:Y:S01]  /*0280*/  @!P0 SEL R6, R8, R9, P2 ;  /* 0x0000000908068207 */ /* 0x000fe20001000000 */
[----:B------:R-:W-:Y:S06]  /*0290*/  @!P1 BRA `(.L_x_246) ;  /* 0xfffffffc00989947 */ /* 0x000fec000383ffff */
.L_x_245:
[----:B------:R-:W-:Y:S05]  /*02a0*/  BSYNC.RECONVERGENT B0 ;  /* 0x0000000000007941 */ /* 0x000fea0003800200 */
.L_x_244:
        /* <DEDUP_REMOVED lines=8> */
[----:B------:R-:W1:Y:S04]  /*0330*/  LDS.64 R4, [R11] ;  /* 0x000000000b047984 */ /* 0x000e680000000a00 */
[----:B0-----:R-:W0:Y:S01]  /*0340*/  LDS.64 R6, [R11+0x10] ;  /* 0x000010000b067984 */ /* 0x001e220000000a00 */
[----:B-1----:R-:W-:Y:S01]  /*0350*/  IMAD.MOV.U32 R2, RZ, RZ, R5 ;  /* 0x000000ffff027224 */ /* 0x002fe200078e0005 */
[----:B0-----:R-:W-:Y:S01]  /*0360*/  DSETP.MAX.AND P0, P1, R4, R6, PT ;  /* 0x000000060400722a */ /* 0x001fe2000390f000 */
[----:B------:R-:W-:-:S05]  /*0370*/  IMAD.MOV.U32 R9, RZ, RZ, R7 ;  /* 0x000000ffff097224 */ /* 0x000fca00078e0007 */
[----:B------:R-:W-:Y:S02]  /*0380*/  FSEL R13, R2, R9, P0 ;  /* 0x00000009020d7208 */ /* 0x000fe40000000000 */
[----:B------:R-:W-:Y:S02]  /*0390*/  SEL R4, R4, R6, P0 ;  /* 0x0000000604047207 */ /* 0x000fe40000000000 */
[----:B------:R-:W-:-:S04]  /*03a0*/  ISETP.NE.AND P0, PT, R3, RZ, PT ;  /* 0x000000ff0300720c */ /* 0x000fc80003f05270 */
[----:B------:R-:W-:-:S05]  /*03b0*/  @P1 LOP3.LUT R13, R9, 0x80000, RZ, 0xfc, !PT ;  /* 0x00080000090d1812 */ /* 0x000fca00078efcff */
[----:B------:R-:W-:-:S05]  /*03c0*/  IMAD.MOV.U32 R5, RZ, RZ, R13 ;  /* 0x000000ffff057224 */ /* 0x000fca00078e000d */
[----:B------:R-:W-:Y:S04]  /*03d0*/  STS.64 [R11], R4 ;  /* 0x000000040b007388 */ /* 0x000fe80000000a00 */
[----:B------:R-:W0:Y:S04]  /*03e0*/  LDS.64 R6, [R11] ;  /* 0x000000000b067984 */ /* 0x000e280000000a00 */
[----:B------:R-:W1:Y:S01]  /*03f0*/  LDS.64 R8, [R11+0x8] ;  /* 0x000008000b087984 */ /* 0x000e620000000a00 */
[----:B0-----:R-:W-:Y:S01]  /*0400*/  MOV R2, R7 ;  /* 0x0000000700027202 */ /* 0x001fe20000000f00 */
[----:B-1----:R-:W-:Y:S01]  /*0410*/  DSETP.MAX.AND P1, P2, R6, R8, PT ;  /* 0x000000080600722a */ /* 0x002fe20003a2f000 */
[----:B------:R-:W-:-:S05]  /*0420*/  IMAD.MOV.U32 R3, RZ, RZ, R9 ;  /* 0x000000ffff037224 */ /* 0x000fca00078e0009 */
        /* <DEDUP_REMOVED lines=11> */
.L_x_247:
        /* <DEDUP_REMOVED lines=10> */
.L_x_325:


//--------------------- .text._Z15reduceMultiPassILj8ELb0EEvPKdPdj --------------------------
	.section	.text._Z15reduceMultiPassILj8ELb0EEvPKdPdj,"ax",@progbits
	.align	128
        .global         _Z15reduceMultiPassILj8ELb0EEvPKdPdj
        .type           _Z15reduceMultiPassILj8ELb0EEvPKdPdj,@function
        .size           _Z15reduceMultiPassILj8ELb0EEvPKdPdj,(.L_x_326 - _Z15reduceMultiPassILj8ELb0EEvPKdPdj)
        .other          _Z15reduceMultiPassILj8ELb0EEvPKdPdj,@"STO_CUDA_ENTRY STV_DEFAULT"
_Z15reduceMultiPassILj8ELb0EEvPKdPdj:
.text._Z15reduceMultiPassILj8ELb0EEvPKdPdj:
        /* <DEDUP_REMOVED lines=16> */
.L_x_250:
[----:B-1----:R-:W-:-:S04]  /*0100*/  IMAD.WIDE.U32 R8, R2, 0x8, R4 ;  /* 0x0000000802087825 */ /* 0x002fc800078e0004 */
[----:B------:R-:W-:Y:S02]  /*0110*/  VIADD R11, R2, 0x8 ;  /* 0x00000008020b7836 */ /* 0x000fe40000000000 */
[----:B------:R-:W2:Y:S03]  /*0120*/  LDG.E.64 R8, desc[UR6][R8.64] ;  /* 0x0000000608087981 */ /* 0x000ea6000c1e1b00 */
[----:B------:R-:W-:-:S13]  /*0130*/  ISETP.GE.U32.AND P0, PT, R11, UR8, PT ;  /* 0x000000080b007c0c */ /* 0x000fda000bf06070 */
[----:B------:R-:W-:-:S06]  /*0140*/  @!P0 IMAD.WIDE.U32 R10, R11, 0x8, R4 ;  /* 0x000000080b0a8825 */ /* 0x000fcc00078e0004 */
[----:B------:R-:W3:Y:S01]  /*0150*/  @!P0 LDG.E.64 R10, desc[UR6][R10.64] ;  /* 0x000000060a0a8981 */ /* 0x000ee2000c1e1b00 */
[----:B------:R-:W-:Y:S01]  /*0160*/  MOV R17, R7 ;  /* 0x0000000700117202 */ /* 0x000fe20000000f00 */
        /* <DEDUP_REMOVED lines=8> */
[----:B------:R-:W-:-:S05]  /*01f0*/  @P2 LOP3.LUT R19, R17, 0x80000, RZ, 0xfc, !PT ;  /* 0x0008000011132812 */ /* 0x000fca00078efcff */
[----:B------:R-:W-:Y:S01]  /*0200*/  IMAD.MOV.U32 R7, RZ, RZ, R19 ;  /* 0x000000ffff077224 */ /* 0x000fe200078e0013 */
[----:B---3--:R-:W-:-:S03]  /*0210*/  @!P0 MOV R9, R10 ;  /* 0x0000000a00098202 */ /* 0x008fc60000000f00 */
        /* <DEDUP_REMOVED lines=8> */
.L_x_249:
[----:B------:R-:W-:Y:S05]  /*02a0*/  BSYNC.RECONVERGENT B0 ;  /* 0x0000000000007941 */ /* 0x000fea0003800200 */
.L_x_248:
        /* <DEDUP_REMOVED lines=8> */
[----:B0-----:R-:W0:Y:S04]  /*0330*/  LDS.64 R6, [R5] ;  /* 0x0000000005067984 */ /* 0x001e280000000a00 */
[----:B------:R-:W1:Y:S01]  /*0340*/  LDS.64 R8, [R5+0x20] ;  /* 0x0000200005087984 */ /* 0x000e620000000a00 */
[----:B0-----:R-:W-:Y:S01]  /*0350*/  IMAD.MOV.U32 R2, RZ, RZ, R7 ;  /* 0x000000ffff027224 */ /* 0x001fe200078e0007 */
[----:B-1----:R-:W-:Y:S01]  /*0360*/  DSETP.MAX.AND P0, P1, R6, R8, PT ;  /* 0x000000080600722a */ /* 0x002fe2000390f000 */
[----:B------:R-:W-:-:S05]  /*0370*/  MOV R11, R9 ;  /* 0x00000009000b7202 */ /* 0x000fca0000000f00 */
[----:B------:R-:W-:Y:S02]  /*0380*/  FSEL R13, R2, R11, P0 ;  /* 0x0000000b020d7208 */ /* 0x000fe40000000000 */
[----:B------:R-:W-:-:S06]  /*0390*/  SEL R6, R6, R8, P0 ;  /* 0x0000000806067207 */ /* 0x000fcc0000000000 */
[----:B------:R-:W-:-:S05]  /*03a0*/  @P1 LOP3.LUT R13, R11, 0x80000, RZ, 0xfc, !PT ;  /* 0x000800000b0d1812 */ /* 0x000fca00078efcff */
[----:B------:R-:W-:-:S05]  /*03b0*/  IMAD.MOV.U32 R7, RZ, RZ, R13 ;  /* 0x000000ffff077224 */ /* 0x000fca00078e000d */
[----:B------:R-:W-:Y:S04]  /*03c0*/  STS.64 [R5], R6 ;  /* 0x0000000605007388 */ /* 0x000fe80000000a00 */
[----:B------:R-:W0:Y:S04]  /*03d0*/  LDS.64 R8, [R5] ;  /* 0x0000000005087984 */ /* 0x000e280000000a00 */
[----:B------:R-:W1:Y:S01]  /*03e0*/  LDS.64 R10, [R5+0x10] ;  /* 0x00001000050a7984 */ /* 0x000e620000000a00 */
[----:B0-----:R-:W-:Y:S01]  /*03f0*/  IMAD.MOV.U32 R2, RZ, RZ, R9 ;  /* 0x000000ffff027224 */ /* 0x001fe200078e0009 */
[----:B-1----:R-:W-:Y:S01]  /*0400*/  DSETP.MAX.AND P0, P1, R8, R10, PT ;  /* 0x0000000a0800722a */ /* 0x002fe2000390f000 */
        /* <DEDUP_REMOVED lines=23> */
.L_x_251:
        /* <DEDUP_REMOVED lines=16> */
.L_x_326:


//--------------------- .text._Z15reduceMultiPassILj16ELb0EEvPKdPdj --------------------------
	.section	.text._Z15reduceMultiPassILj16ELb0EEvPKdPdj,"ax",@progbits
	.align	128
        .global         _Z15reduceMultiPassILj16ELb0EEvPKdPdj
        .type           _Z15reduceMultiPassILj16ELb0EEvPKdPdj,@function
        .size           _Z15reduceMultiPassILj16ELb0EEvPKdPdj,(.L_x_327 - _Z15reduceMultiPassILj16ELb0EEvPKdPdj)
        .other          _Z15reduceMultiPassILj16ELb0EEvPKdPdj,@"STO_CUDA_ENTRY STV_DEFAULT"
_Z15reduceMultiPassILj16ELb0EEvPKdPdj:
.text._Z15reduceMultiPassILj16ELb0EEvPKdPdj:
        /* <DEDUP_REMOVED lines=16> */
.L_x_254:
[----:B-1----:R-:W-:-:S04]  /*0100*/  IMAD.WIDE.U32 R8, R2, 0x8, R4 ;  /* 0x0000000802087825 */ /* 0x002fc800078e0004 */
[----:B------:R-:W-:Y:S02]  /*0110*/  VIADD R11, R2, 0x10 ;  /* 0x00000010020b7836 */ /* 0x000fe40000000000 */
[----:B------:R-:W2:Y:S03]  /*0120*/  LDG.E.64 R8, desc[UR6][R8.64] ;  /* 0x0000000608087981 */ /* 0x000ea6000c1e1b00 */
[----:B------:R-:W-:-:S13]  /*0130*/  ISETP.GE.U32.AND P0, PT, R11, UR8, PT ;  /* 0x000000080b007c0c */ /* 0x000fda000bf06070 */
[----:B------:R-:W-:-:S06]  /*0140*/  @!P0 IMAD.WIDE.U32 R10, R11, 0x8, R4 ;  /* 0x000000080b0a8825 */ /* 0x000fcc00078e0004 */
[----:B------:R-:W3:Y:S01]  /*0150*/  @!P0 LDG.E.64 R10, desc[UR6][R10.64] ;  /* 0x000000060a0a8981 */ /* 0x000ee2000c1e1b00 */
[----:B------:R-:W-:Y:S01]  /*0160*/  MOV R17, R7 ;  /* 0x0000000700117202 */ /* 0x000fe20000000f00 */
[----:B------:R-:W-:Y:S01]  /*0170*/  IMAD.MOV.U32 R15, RZ, RZ, R6 ;  /* 0x000000ffff0f7224 */ /* 0x000fe200078e0006 */
        /* <DEDUP_REMOVED lines=18> */
.L_x_253:
[----:B------:R-:W-:Y:S05]  /*02a0*/  BSYNC.RECONVERGENT B0 ;  /* 0x0000000000007941 */ /* 0x000fea0003800200 */
.L_x_252:
        /* <DEDUP_REMOVED lines=12> */
[----:B------:R-:W-:-:S05]  /*0370*/  IMAD.MOV.U32 R11, RZ, RZ, R9 ;  /* 0x000000ffff0b7224 */ /* 0x000fca00078e0009 */
[----:B------:R-:W-:Y:S02]  /*0380*/  FSEL R13, R2, R11, P0 ;  /* 0x0000000b020d7208 */ /* 0x000fe40000000000 */
[----:B------:R-:W-:-:S06]  /*0390*/  SEL R6, R6, R8, P0 ;  /* 0x0000000806067207 */ /* 0x000fcc0000000000 */
        /* <DEDUP_REMOVED lines=21> */
[----:B------:R-:W-:-:S04]  /*04f0*/  @P1 LOP3.LUT R15, R13, 0x80000, RZ, 0xfc, !PT ;  /* 0x000800000d0f1812 */ /* 0x000fc800078efcff */
[----:B------:R-:W-:-:S05]  /*0500*/  MOV R7, R15 ;  /* 0x0000000f00077202 */ /* 0x000fca0000000f00 */
[----:B------:R-:W-:Y:S04]  /*0510*/  STS.64 [R5], R6 ;  /* 0x0000000605007388 */ /* 0x000fe80000000a00 */
[----:B------:R-:W0:Y:S04]  /*0520*/  LDS.64 R8, [R5] ;  /* 0x0000000005087984 */ /* 0x000e280000000a00 */
        /* <DEDUP_REMOVED lines=15> */
.L_x_255:
        /* <DEDUP_REMOVED lines=14> */
.L_x_327:


//--------------------- .text._Z15reduceMultiPassILj32ELb0EEvPKdPdj --------------------------
	.section	.text._Z15reduceMultiPassILj32ELb0EEvPKdPdj,"ax",@progbits
	.align	128
        .global         _Z15reduceMultiPassILj32ELb0EEvPKdPdj
        .type           _Z15reduceMultiPassILj32ELb0EEvPKdPdj,@function
        .size           _Z15reduceMultiPassILj32ELb0EEvPKdPdj,(.L_x_328 - _Z15reduceMultiPassILj32ELb0EEvPKdPdj)
        .other          _Z15reduceMultiPassILj32ELb0EEvPKdPdj,@"STO_CUDA_ENTRY STV_DEFAULT"
_Z15reduceMultiPassILj32ELb0EEvPKdPdj:
.text._Z15reduceMultiPassILj32ELb0EEvPKdPdj:
        /* <DEDUP_REMOVED lines=16> */
.L_x_258:
[----:B-1----:R-:W-:-:S04]  /*0100*/  IMAD.WIDE.U32 R8, R2, 0x8, R4 ;  /* 0x0000000802087825 */ /* 0x002fc800078e0004 */
[----:B------:R-:W-:Y:S02]  /*0110*/  VIADD R11, R2, 0x20 ;  /* 0x00000020020b7836 */ /* 0x000fe40000000000 */
[----:B------:R-:W2:Y:S03]  /*0120*/  LDG.E.64 R8, desc[UR6][R8.64] ;  /* 0x0000000608087981 */ /* 0x000ea6000c1e1b00 */
[----:B------:R-:W-:-:S13]  /*0130*/  ISETP.GE.U32.AND P0, PT, R11, UR8, PT ;  /* 0x000000080b007c0c */ /* 0x000fda000bf06070 */
[----:B------:R-:W-:-:S06]  /*0140*/  @!P0 IMAD.WIDE.U32 R10, R11, 0x8, R4 ;  /* 0x000000080b0a8825 */ /* 0x000fcc00078e0004 */
[----:B------:R-:W3:Y:S01]  /*0150*/  @!P0 LDG.E.64 R10, desc[UR6][R10.64] ;  /* 0x000000060a0a8981 */ /* 0x000ee2000c1e1b00 */
[----:B------:R-:W-:Y:S02]  /*0160*/  IMAD.MOV.U32 R17, RZ, RZ, R7 ;  /* 0x000000ffff117224 */ /* 0x000fe400078e0007 */
[----:B------:R-:W-:Y:S02]  /*0170*/  IMAD.MOV.U32 R15, RZ, RZ, R6 ;  /* 0x000000ffff0f7224 */ /* 0x000fe400078e0006 */
[----:B0-----:R-:W-:Y:S01]  /*0180*/  IMAD R2, R13, 0x40, R2 ;  /* 0x000000400d027824 */ /* 0x001fe200078e0202 */
[----:B--2---:R-:W-:Y:S01]  /*0190*/  DSETP.MAX.AND P1, P2, R8, R6, PT ;  /* 0x000000060800722a */ /* 0x004fe20003a2f000 */
[----:B------:R-:W-:Y:S01]  /*01a0*/  MOV R12, R9 ;  /* 0x00000009000c7202 */ /* 0x000fe20000000f00 */
[----:B------:R-:W-:-:S04]  /*01b0*/  IMAD.MOV.U32 R6, RZ, RZ, R8 ;  /* 0x000000ffff067224 */ /* 0x000fc800078e0008 */
        /* <DEDUP_REMOVED lines=14> */
.L_x_257:
[----:B------:R-:W-:Y:S05]  /*02a0*/  BSYNC.RECONVERGENT B0 ;  /* 0x0000000000007941 */ /* 0x000fea0003800200 */
.L_x_256:
        /* <DEDUP_REMOVED lines=65> */
.L_x_259:
        /* <DEDUP_REMOVED lines=12> */
.L_x_328:


//--------------------- .text._Z15reduceMultiPassILj64ELb0EEvPKdPdj --------------------------
	.section	.text._Z15reduceMultiPassILj64ELb0EEvPKdPdj,"ax",@progbits
	.align	128
        .global         _Z15reduceMultiPassILj64ELb0EEvPKdPdj
        .type           _Z15reduceMultiPassILj64ELb0EEvPKdPdj,@function
        .size           _Z15reduceMultiPassILj64ELb0EEvPKdPdj,(.L_x_329 - _Z15reduceMultiPassILj64ELb0EEvPKdPdj)
        .other          _Z15reduceMultiPassILj64ELb0EEvPKdPdj,@"STO_CUDA_ENTRY STV_DEFAULT"
_Z15reduceMultiPassILj64ELb0EEvPKdPdj:
.text._Z15reduceMultiPassILj64ELb0EEvPKdPdj:
        /* <DEDUP_REMOVED lines=16> */
.L_x_262:
[----:B-1----:R-:W-:-:S04]  /*0100*/  IMAD.WIDE.U32 R8, R2, 0x8, R4 ;  /* 0x0000000802087825 */ /* 0x002fc800078e0004 */
[----:B------:R-:W-:Y:S02]  /*0110*/  VIADD R11, R2, 0x40 ;  /* 0x00000040020b7836 */ /* 0x000fe40000000000 */
[----:B------:R-:W2:Y:S03]  /*0120*/  LDG.E.64 R8, desc[UR6][R8.64] ;  /* 0x0000000608087981 */ /* 0x000ea6000c1e1b00 */
[----:B------:R-:W-:-:S13]  /*0130*/  ISETP.GE.U32.AND P0, PT, R11, UR8, PT ;  /* 0x000000080b007c0c */ /* 0x000fda000bf06070 */
[----:B------:R-:W-:-:S06]  /*0140*/  @!P0 IMAD.WIDE.U32 R10, R11, 0x8, R4 ;  /* 0x000000080b0a8825 */ /* 0x000fcc00078e0004 */
[----:B------:R-:W3:Y:S01]  /*0150*/  @!P0 LDG.E.64 R10, desc[UR6][R10.64] ;  /* 0x000000060a0a8981 */ /* 0x000ee2000c1e1b00 */
[----:B------:R-:W-:Y:S01]  /*0160*/  IMAD.MOV.U32 R17, RZ, RZ, R7 ;  /* 0x000000ffff117224 */ /* 0x000fe200078e0007 */
[----:B------:R-:W-:Y:S01]  /*0170*/  MOV R15, R6 ;  /* 0x00000006000f7202 */ /* 0x000fe20000000f00 */
        /* <DEDUP_REMOVED lines=18> */
.L_x_261:
[----:B------:R-:W-:Y:S05]  /*02a0*/  BSYNC.RECONVERGENT B0 ;  /* 0x0000000000007941 */ /* 0x000fea0003800200 */
.L_x_260:
        /* <DEDUP_REMOVED lines=10> */
[----:B-1----:R-:W-:Y:S01]  /*0350*/  MOV R8, R5 ;  /* 0x0000000500087202 */ /* 0x002fe20000000f00 */
        /* <DEDUP_REMOVED lines=64> */
.L_x_263:
        /* <DEDUP_REMOVED lines=10> */
.L_x_329:


//--------------------- .text._Z15reduceMultiPassILj128ELb0EEvPKdPdj --------------------------
	.section	.text._Z15reduceMultiPassILj128ELb0EEvPKdPdj,"ax",@progbits
	.align	128
        .global         _Z15reduceMultiPassILj128ELb0EEvPKdPdj
        .type           _Z15reduceMultiPassILj128ELb0EEvPKdPdj,@function
        .size           _Z15reduceMultiPassILj128ELb0EEvPKdPdj,(.L_x_330 - _Z15reduceMultiPassILj128ELb0EEvPKdPdj)
        .other          _Z15reduceMultiPassILj128ELb0EEvPKdPdj,@"STO_CUDA_ENTRY STV_DEFAULT"
_Z15reduceMultiPassILj128ELb0EEvPKdPdj:
.text._Z15reduceMultiPassILj128ELb0EEvPKdPdj:
        /* <DEDUP_REMOVED lines=16> */
.L_x_266:
        /* <DEDUP_REMOVED lines=26> */
.L_x_265:
[----:B------:R-:W-:Y:S05]  /*02a0*/  BSYNC.RECONVERGENT B0 ;  /* 0x0000000000007941 */ /* 0x000fea0003800200 */
.L_x_264:
[----:B------:R-:W0:Y:S01]  /*02b0*/  S2UR UR5, SR_CgaCtaId ;  /* 0x00000000000579c3 */ /* 0x000e220000008800 */
[----:B------:R-:W-:Y:S01]  /*02c0*/  UMOV UR4, 0x400 ;  /* 0x0000040000047882 */ /* 0x000fe20000000000 */
[----:B------:R-:W-:Y:S01]  /*02d0*/  ISETP.GT.U32.AND P0, PT, R3, 0x3f, PT ;  /* 0x0000003f0300780c */ /* 0x000fe20003f04070 */
[----:B0-----:R-:W-:-:S06]  /*02e0*/  ULEA UR4, UR5, UR4, 0x18 ;  /* 0x0000000405047291 */ /* 0x001fcc000f8ec0ff */
[----:B------:R-:W-:-:S05]  /*02f0*/  LEA R2, R3, UR4, 0x3 ;  /* 0x0000000403027c11 */ /* 0x000fca000f8e18ff */
[----:B------:R-:W-:Y:S01]  /*0300*/  STS.64 [R2], R6 ;  /* 0x0000000602007388 */ /* 0x000fe20000000a00 */
[----:B------:R-:W-:Y:S06]  /*0310*/  BAR.SYNC.DEFER_BLOCKING 0x0 ;  /* 0x0000000000007b1d */ /* 0x000fec0000010000 */
[----:B------:R-:W0:Y:S04]  /*0320*/  @!P0 LDS.64 R4, [R2] ;  /* 0x0000000002048984 */ /* 0x000e280000000a00 */
[----:B------:R-:W1:Y:S01]  /*0330*/  @!P0 LDS.64 R8, [R2+0x200] ;  /* 0x0002000002088984 */ /* 0x000e620000000a00 */
[----:B0-----:R-:W-:Y:S01]  /*0340*/  @!P0 IMAD.MOV.U32 R10, RZ, RZ, R5 ;  /* 0x000000ffff0a8224 */ /* 0x001fe200078e0005 */
[----:B-1----:R-:W-:Y:S01]  /*0350*/  @!P0 DSETP.MAX.AND P1, P2, R4, R8, PT ;  /* 0x000000080400822a */ /* 0x002fe20003a2f000 */
[----:B------:R-:W-:-:S05]  /*0360*/  @!P0 IMAD.MOV.U32 R11, RZ, RZ, R9 ;  /* 0x000000ffff0b8224 */ /* 0x000fca00078e0009 */
[----:B------:R-:W-:Y:S02]  /*0370*/  @!P0 FSEL R10, R10, R11, P1 ;  /* 0x0000000b0a0a8208 */ /* 0x000fe40000800000 */
[----:B------:R-:W-:Y:S02]  /*0380*/  @!P0 LOP3.LUT R11, R11, 0x80000, RZ, 0xfc, !PT ;  /* 0x000800000b0b8812 */ /* 0x000fe400078efcff */
[----:B------:R-:W-:Y:S02]  /*0390*/  @!P0 SEL R4, R4, R8, P1 ;  /* 0x0000000804048207 */ /* 0x000fe40000800000 */
[----:B------:R-:W-:Y:S02]  /*03a0*/  @!P0 SEL R5, R11, R10, P2 ;  /* 0x0000000a0b058207 */ /* 0x000fe40001000000 */
[----:B------:R-:W-:-:S03]  /*03b0*/  ISETP.GT.U32.AND P1, PT, R3, 0x1f, PT ;  /* 0x0000001f0300780c */ /* 0x000fc60003f24070 */
[----:B------:R0:W-:Y:S01]  /*03c0*/  @!P0 STS.64 [R2], R4 ;  /* 0x0000000402008388 */ /* 0x0001e20000000a00 */
[----:B------:R-:W-:Y:S09]  /*03d0*/  BAR.SYNC.DEFER_BLOCKING 0x0 ;  /* 0x0000000000007b1d */ /* 0x000ff20000010000 */
[----:B------:R-:W-:Y:S05]  /*03e0*/  @P1 EXIT ;  /* 0x000000000000194d */ /* 0x000fea0003800000 */
[----:B0-----:R-:W0:Y:S04]  /*03f0*/  LDS.64 R4, [R2] ;  /* 0x0000000002047984 */ /* 0x001e280000000a00 */
        /* <DEDUP_REMOVED lines=66> */
.L_x_267:
        /* <DEDUP_REMOVED lines=14> */
.L_x_330:


//--------------------- .text._Z15reduceMultiPassILj256ELb0EEvPKdPdj --------------------------
	.section	.text._Z15reduceMultiPassILj256ELb0EEvPKdPdj,"ax",@progbits
	.align	128
        .global         _Z15reduceMultiPassILj256ELb0EEvPKdPdj
        .type           _Z15reduceMultiPassILj256ELb0EEvPKdPdj,@function
        .size           _Z15reduceMultiPassILj256ELb0EEvPKdPdj,(.L_x_331 - _Z15reduceMultiPassILj256ELb0EEvPKdPdj)
        .other          _Z15reduceMultiPassILj256ELb0EEvPKdPdj,@"STO_CUDA_ENTRY STV_DEFAULT"
_Z15reduceMultiPassILj256ELb0EEvPKdPdj:
.text._Z15reduceMultiPassILj256ELb0EEvPKdPdj:
        /* <DEDUP_REMOVED lines=16> */
.L_x_270:
        /* <DEDUP_REMOVED lines=26> */
.L_x_269:
[----:B------:R-:W-:Y:S05]  /*02a0*/  BSYNC.RECONVERGENT B0 ;  /* 0x0000000000007941 */ /* 0x000fea0003800200 */
.L_x_268:
[----:B------:R-:W0:Y:S01]  /*02b0*/  S2UR UR5, SR_CgaCtaId ;  /* 0x00000000000579c3 */ /* 0x000e220000008800 */
[----:B------:R-:W-:Y:S01]  /*02c0*/  UMOV UR4, 0x400 ;  /* 0x0000040000047882 */ /* 0x000fe20000000000 */
[C---:B------:R-:W-:Y:S02]  /*02d0*/  ISETP.GT.U32.AND P1, PT, R3.reuse, 0x7f, PT ;  /* 0x0000007f0300780c */ /* 0x040fe40003f24070 */
        /* <DEDUP_REMOVED lines=13> */
[----:B------:R-:W-:-:S05]  /*03b0*/  @!P1 SEL R5, R11, R10, P3 ;  /* 0x0000000a0b059207 */ /* 0x000fca0001800000 */
[----:B------:R-:W-:Y:S01]  /*03c0*/  @!P1 STS.64 [R2], R4 ;  /* 0x0000000402009388 */ /* 0x000fe20000000a00 */
        /* <DEDUP_REMOVED lines=81> */
.L_x_271:
        /* <DEDUP_REMOVED lines=10> */
.L_x_331:


//--------------------- .text._Z15reduceMultiPassILj512ELb0EEvPKdPdj --------------------------
	.section	.text._Z15reduceMultiPassILj512ELb0EEvPKdPdj,"ax",@progbits
	.align	128
        .global         _Z15reduceMultiPassILj512ELb0EEvPKdPdj
        .type           _Z15reduceMultiPassILj512ELb0EEvPKdPdj,@function
        .size           _Z15reduceMultiPassILj512ELb0EEvPKdPdj,(.L_x_332 - _Z15reduceMultiPassILj512ELb0EEvPKdPdj)
        .other          _Z15reduceMultiPassILj512ELb0EEvPKdPdj,@"STO_CUDA_ENTRY STV_DEFAULT"
_Z15reduceMultiPassILj512ELb0EEvPKdPdj:
.text._Z15reduceMultiPassILj512ELb0EEvPKdPdj:
[----:B------:R-:W-:Y:S01]  /*0000*/  LDC R1, c[0x0][0x37c] ;  /* 0x0000df00ff017b82 */ /* 0x000fe20000000800 */
[----:B------:R-:W0:Y:S01]  /*0010*/  S2R R0, SR_CTAID.X ;  /* 0x0000000000007919 */ /* 0x000e220000002500 */
[----:B------:R-:W1:Y:S01]  /*0020*/  LDCU UR4, c[0x0][0x390] ;  /* 0x00007200ff0477ac */ /* 0x000e620008000800 */
[----:B------:R-:W-:Y:S01]  /*0030*/  BSSY.RECONVERGENT B0, `(.L_x_272) ;  /* 0x0000028000007945 */ /* 0x000fe20003800200 */
[----:B------:R-:W-:Y:S01]  /*0040*/  IMAD.MOV.U32 R6, RZ, RZ, -0x5e000000 ;  /* 0xa2000000ff067424 */ /* 0x000fe200078e00ff */
[----:B------:R-:W2:Y:S01]  /*0050*/  S2R R2, SR_TID.X ;  /* 0x0000000000027919 */ /* 0x000ea20000002100 */
[----:B------:R-:W3:Y:S01]  /*0060*/  LDCU.64 UR6, c[0x0][0x358] ;  /* 0x00006b00ff0677ac */ /* 0x000ee20008000a00 */
[----:B------:R-:W-:Y:S01]  /*0070*/  IMAD.MOV.U32 R7, RZ, RZ, -0x3d92e56c ;  /* 0xc26d1a94ff077424 */ /* 0x000fe200078e00ff */
[----:B------:R-:W4:Y:S01]  /*0080*/  LDCU UR8, c[0x0][0x390] ;  /* 0x00007200ff0877ac */ /* 0x000f220008000800 */
[----:B0-----:R-:W-:-:S05]  /*0090*/  IMAD.SHL.U32 R3, R0, 0x400, RZ ;  /* 0x0000040000037824 */ /* 0x001fca00078e00ff */
[----:B--2---:R-:W-:-:S04]  /*00a0*/  LOP3.LUT R3, R3, R2, RZ, 0xfc, !PT ;  /* 0x0000000203037212 */ /* 0x004fc800078efcff */
[----:B-1----:R-:W-:-:S13]  /*00b0*/  ISETP.GE.U32.AND P0, PT, R3, UR4, PT ;  /* 0x0000000403007c0c */ /* 0x002fda000bf06070 */
[----:B---34-:R-:W-:Y:S05]  /*00c0*/  @P0 BRA `(.L_x_273) ;  /* 0x0000000000780947 */ /* 0x018fea0003800000 */
[----:B------:R-:W0:Y:S01]  /*00d0*/  LDC R12, c[0x0][0x370] ;  /* 0x0000dc00ff0c7b82 */ /* 0x000e220000000800 */
[----:B------:R-:W-:Y:S02]  /*00e0*/  IMAD.MOV.U32 R6, RZ, RZ, -0x5e000000 ;  /* 0xa2000000ff067424 */ /* 0x000fe400078e00ff */
[----:B------:R-:W-:-:S05]  /*00f0*/  IMAD.MOV.U32 R7, RZ, RZ, -0x3d92e56c ;  /* 0xc26d1a94ff077424 */ /* 0x000fca00078e00ff */
[----:B------:R-:W1:Y:S02]  /*0100*/  LDC.64 R4, c[0x0][0x380] ;  /* 0x0000e000ff047b82 */ /* 0x000e640000000a00 */
.L_x_274:
[----:B-1----:R-:W-:-:S04]  /*0110*/  IMAD.WIDE.U32 R8, R3, 0x8, R4 ;  /* 0x0000000803087825 */ /* 0x002fc800078e0004 */
[----:B------:R-:W-:Y:S02]  /*0120*/  VIADD R11, R3, 0x200 ;  /* 0x00000200030b7836 */ /* 0x000fe40000000000 */
[----:B------:R-:W2:Y:S03]  /*0130*/  LDG.E.64 R8, desc[UR6][R8.64] ;  /* 0x0000000608087981 */ /* 0x000ea6000c1e1b00 */
[----:B------:R-:W-:-:S13]  /*0140*/  ISETP.GE.U32.AND P0, PT, R11, UR8, PT ;  /* 0x000000080b007c0c */ /* 0x000fda000bf06070 */
[----:B------:R-:W-:-:S06]  /*0150*/  @!P0 IMAD.WIDE.U32 R10, R11, 0x8, R4 ;  /* 0x000000080b0a8825 */ /* 0x000fcc00078e0004 */
[----:B------:R-:W3:Y:S01]  /*0160*/  @!P0 LDG.E.64 R10, desc[UR6][R10.64] ;  /* 0x000000060a0a8981 */ /* 0x000ee2000c1e1b00 */
[----:B------:R-:W-:Y:S02]  /*0170*/  IMAD.MOV.U32 R14, RZ, RZ, R7 ;  /* 0x000000ffff0e7224 */ /* 0x000fe400078e0007 */
[----:B0-----:R-:W-:Y:S01]  /*0180*/  IMAD R3, R12, 0x400, R3 ;  /* 0x000004000c037824 */ /* 0x001fe200078e0203 */
[----:B--2---:R-:W-:Y:S01]  /*0190*/  DSETP.MAX.AND P1, P2, R8, R6, PT ;  /* 0x000000060800722a */ /* 0x004fe20003a2f000 */
[----:B------:R-:W-:-:S05]  /*01a0*/  IMAD.MOV.U32 R13, RZ, RZ, R9 ;  /* 0x000000ffff0d7224 */ /* 0x000fca00078e0009 */
[----:B------:R-:W-:Y:S01]  /*01b0*/  FSEL R15, R13, R14, P1 ;  /* 0x0000000e0d0f7208 */ /* 0x000fe20000800000 */
[----:B------:R-:W-:Y:S02]  /*01c0*/  IMAD.MOV.U32 R13, RZ, RZ, R6 ;  /* 0x000000ffff0d7224 */ /* 0x000fe400078e0006 */
[----:B------:R-:W-:-:S05]  /*01d0*/  IMAD.MOV.U32 R6, RZ, RZ, R8 ;  /* 0x000000ffff067224 */ /* 0x000fca00078e0008 */
[----:B------:R-:W-:Y:S02]  /*01e0*/  @P2 LOP3.LUT R15, R14, 0x80000, RZ, 0xfc, !PT ;  /* 0x000800000e0f2812 */ /* 0x000fe400078efcff */
[----:B------:R-:W-:Y:S02]  /*01f0*/  SEL R6, R6, R13, P1 ;  /* 0x0000000d06067207 */ /* 0x000fe40000800000 */
[----:B------:R-:W-:Y:S01]  /*0200*/  ISETP.GE.U32.AND P1, PT, R3, UR8, PT ;  /* 0x0000000803007c0c */ /* 0x000fe2000bf26070 */
        /* <DEDUP_REMOVED lines=10> */
.L_x_273:
[----:B------:R-:W-:Y:S05]  /*02b0*/  BSYNC.RECONVERGENT B0 ;  /* 0x0000000000007941 */ /* 0x000fea0003800200 */
.L_x_272:
        /* <DEDUP_REMOVED lines=18> */
[----:B------:R-:W-:Y:S01]  /*03e0*/  BAR.SYNC.DEFER_BLOCKING 0x0 ;  /* 0x0000000000007b1d */ /* 0x000fe20000010000 */
[----:B------:R-:W-:-:S05]  /*03f0*/  ISETP.GT.U32.AND P1, PT, R2, 0x3f, PT ;  /* 0x0000003f0200780c */ /* 0x000fca0003f24070 */
        /* <DEDUP_REMOVED lines=91> */
.L_x_275:
        /* <DEDUP_REMOVED lines=13> */
.L_x_332:


//--------------------- .text._Z15reduceMultiPassILj1ELb1EEvPKdPdj --------------------------
	.section	.text._Z15reduceMultiPassILj1ELb1EEvPKdPdj,"ax",@progbits
	.align	128
        .global         _Z15reduceMultiPassILj1ELb1EEvPKdPdj
        .type           _Z15reduceMultiPassILj1ELb1EEvPKdPdj,@function
        .size           _Z15reduceMultiPassILj1ELb1EEvPKdPdj,(.L_x_333 - _Z15reduceMultiPassILj1ELb1EEvPKdPdj)
        .other          _Z15reduceMultiPassILj1ELb1EEvPKdPdj,@"STO_CUDA_ENTRY STV_DEFAULT"
_Z15reduceMultiPassILj1ELb1EEvPKdPdj:
.text._Z15reduceMultiPassILj1ELb1EEvPKdPdj:
[----:B------:R-:W-:Y:S01]  /*0000*/  LDC R1, c[0x0][0x37c] ;  /* 0x0000df00ff017b82 */ /* 0x000fe20000000800 */
[----:B------:R-:W0:Y:S01]  /*0010*/  S2R R15, SR_TID.X ;  /* 0x00000000000f7919 */ /* 0x000e220000002100 */
[----:B------:R-:W1:Y:S01]  /*0020*/  LDCU UR8, c[0x0][0x390] ;  /* 0x00007200ff0877ac */ /* 0x000e620008000800 */
[----:B------:R-:W-:Y:S01]  /*0030*/  BSSY.RECONVERGENT B0, `(.L_x_276) ;  /* 0x0000021000007945 */ /* 0x000fe20003800200 */
[----:B------:R-:W-:Y:S01]  /*0040*/  IMAD.MOV.U32 R6, RZ, RZ, -0x5e000000 ;  /* 0xa2000000ff067424 */ /* 0x000fe200078e00ff */
[----:B------:R-:W0:Y:S01]  /*0050*/  S2R R0, SR_CTAID.X ;  /* 0x0000000000007919 */ /* 0x000e220000002500 */
[----:B------:R-:W2:Y:S01]  /*0060*/  LDCU.64 UR6, c[0x0][0x358] ;  /* 0x00006b00ff0677ac */ /* 0x000ea20008000a00 */
[----:B------:R-:W-:Y:S02]  /*0070*/  IMAD.MOV.U32 R7, RZ, RZ, -0x3d92e56c ;  /* 0xc26d1a94ff077424 */ /* 0x000fe400078e00ff */
[----:B0-----:R-:W-:-:S05]  /*0080*/  IMAD R4, R0, 0x2, R15 ;  /* 0x0000000200047824 */ /* 0x001fca00078e020f */
[----:B-1----:R-:W-:-:S13]  /*0090*/  ISETP.GE.U32.AND P0, PT, R4, UR8, PT ;  /* 0x0000000804007c0c */ /* 0x002fda000bf06070 */
[----:B--2---:R-:W-:Y:S05]  /*00a0*/  @P0 BRA `(.L_x_277) ;  /* 0x0000000000640947 */ /* 0x004fea0003800000 */
[----:B------:R-:W0:Y:S01]  /*00b0*/  LDC R12, c[0x0][0x370] ;  /* 0x0000dc00ff0c7b82 */ /* 0x000e220000000800 */
[----:B------:R-:W-:Y:S01]  /*00c0*/  MOV R13, R4 ;  /* 0x00000004000d7202 */ /* 0x000fe20000000f00 */
[----:B------:R-:W-:Y:S02]  /*00d0*/  IMAD.MOV.U32 R6, RZ, RZ, -0x5e000000 ;  /* 0xa2000000ff067424 */ /* 0x000fe400078e00ff */
[----:B------:R-:W-:-:S04]  /*00e0*/  IMAD.MOV.U32 R7, RZ, RZ, -0x3d92e56c ;  /* 0xc26d1a94ff077424 */ /* 0x000fc800078e00ff */
[----:B------:R-:W1:Y:S03]  /*00f0*/  LDC.64 R2, c[0x0][0x380] ;  /* 0x0000e000ff027b82 */ /* 0x000e660000000a00 */
.L_x_278:
[----:B-1----:R-:W-:-:S05]  /*0100*/  IMAD.WIDE.U32 R8, R13, 0x8, R2 ;  /* 0x000000080d087825 */ /* 0x002fca00078e0002 */
[----:B------:R-:W2:Y:S04]  /*0110*/  LDG.E.64 R10, desc[UR6][R8.64] ;  /* 0x00000006080a7981 */ /* 0x000ea8000c1e1b00 */
[----:B------:R-:W3:Y:S01]  /*0120*/  LDG.E.64 R4, desc[UR6][R8.64+0x8] ;  /* 0x0000080608047981 */ /* 0x000ee2000c1e1b00 */
[----:B------:R-:W-:Y:S02]  /*0130*/  MOV R17, R7 ;  /* 0x0000000700117202 */ /* 0x000fe40000000f00 */
[----:B0-----:R-:W-:Y:S01]  /*0140*/  LEA R13, R12, R13, 0x1 ;  /* 0x0000000d0c0d7211 */ /* 0x001fe200078e08ff */
[----:B--2---:R-:W-:Y:S01]  /*0150*/  DSETP.MAX.AND P0, P1, R10, R6, PT ;  /* 0x000000060a00722a */ /* 0x004fe2000390f000 */
[----:B------:R-:W-:Y:S02]  /*0160*/  IMAD.MOV.U32 R14, RZ, RZ, R11 ;  /* 0x000000ffff0e7224 */ /* 0x000fe400078e000b */
[----:B---3--:R-:W-:-:S03]  /*0170*/  IMAD.MOV.U32 R9, RZ, RZ, R5 ;  /* 0x000000ffff097224 */ /* 0x008fc600078e0005 */
[----:B------:R-:W-:Y:S02]  /*0180*/  FSEL R19, R14, R17, P0 ;  /* 0x000000110e137208 */ /* 0x000fe40000000000 */
[----:B------:R-:W-:Y:S02]  /*0190*/  SEL R6, R10, R6, P0 ;  /* 0x000000060a067207 */ /* 0x000fe40000000000 */
[----:B------:R-:W-:-:S04]  /*01a0*/  ISETP.GE.U32.AND P0, PT, R13, UR8, PT ;  /* 0x000000080d007c0c */ /* 0x000fc8000bf06070 */
[----:B------:R-:W-:-:S05]  /*01b0*/  @P1 LOP3.LUT R19, R17, 0x80000, RZ, 0xfc, !PT ;  /* 0x0008000011131812 */ /* 0x000fca00078efcff */
[----:B------:R-:W-:-:S04]  /*01c0*/  IMAD.MOV.U32 R7, RZ, RZ, R19 ;  /* 0x000000ffff077224 */ /* 0x000fc800078e0013 */
[----:B------:R-:W-:Y:S02]  /*01d0*/  IMAD.MOV.U32 R8, RZ, RZ, R7 ;  /* 0x000000ffff087224 */ /* 0x000fe400078e0007 */
[----:B------:R-:W-:-:S06]  /*01e0*/  DSETP.MAX.AND P1, P2, R6, R4, PT ;  /* 0x000000040600722a */ /* 0x000fcc0003a2f000 */
[----:B------:R-:W-:Y:S02]  /*01f0*/  FSEL R11, R8, R9, P1 ;  /* 0x00000009080b7208 */ /* 0x000fe40000800000 */
[----:B------:R-:W-:-:S06]  /*0200*/  SEL R6, R6, R4, P1 ;  /* 0x0000000406067207 */ /* 0x000fcc0000800000 */
[----:B------:R-:W-:-:S04]  /*0210*/  @P2 LOP3.LUT R11, R9, 0x80000, RZ, 0xfc, !PT ;  /* 0x00080000090b2812 */ /* 0x000fc800078efcff */
[----:B------:R-:W-:Y:S01]  /*0220*/  MOV R7, R11 ;  /* 0x0000000b00077202 */ /* 0x000fe20000000f00 */
[----:B------:R-:W-:Y:S06]  /*0230*/  @!P0 BRA `(.L_x_278) ;  /* 0xfffffffc00b08947 */ /* 0x000fec000383ffff */
.L_x_277:
[----:B------:R-:W-:Y:S05]  /*0240*/  BSYNC.RECONVERGENT B0 ;  /* 0x0000000000007941 */ /* 0x000fea0003800200 */
.L_x_276:
        /* <DEDUP_REMOVED lines=13> */
.L_x_279:
        /* <DEDUP_REMOVED lines=14> */
.L_x_333:


//--------------------- .text._Z15reduceMultiPassILj2ELb1EEvPKdPdj --------------------------
	.section	.text._Z15reduceMultiPassILj2ELb1EEvPKdPdj,"ax",@progbits
	.align	128
        .global         _Z15reduceMultiPassILj2ELb1EEvPKdPdj
        .type           _Z15reduceMultiPassILj2ELb1EEvPKdPdj,@function
        .size           _Z15reduceMultiPassILj2ELb1EEvPKdPdj,(.L_x_334 - _Z15reduceMultiPassILj2ELb1EEvPKdPdj)
        .other          _Z15reduceMultiPassILj2ELb1EEvPKdPdj,@"STO_CUDA_ENTRY STV_DEFAULT"
_Z15reduceMultiPassILj2ELb1EEvPKdPdj:
.text._Z15reduceMultiPassILj2ELb1EEvPKdPdj:
        /* <DEDUP_REMOVED lines=16> */
.L_x_282:
[----:B-1----:R-:W-:-:S06]  /*0100*/  IMAD.WIDE.U32 R10, R13, 0x8, R2 ;  /* 0x000000080d0a7825 */ /* 0x002fcc00078e0002 */
[----:B------:R-:W2:Y:S01]  /*0110*/  LDG.E.64 R10, desc[UR6][R10.64] ;  /* 0x000000060a0a7981 */ /* 0x000ea2000c1e1b00 */
[----:B------:R-:W-:-:S04]  /*0120*/  VIADD R9, R13, 0x2 ;  /* 0x000000020d097836 */ /* 0x000fc80000000000 */
[----:B------:R-:W-:-:S06]  /*0130*/  IMAD.WIDE.U32 R8, R9, 0x8, R2 ;  /* 0x0000000809087825 */ /* 0x000fcc00078e0002 */
[----:B------:R-:W3:Y:S01]  /*0140*/  LDG.E.64 R8, desc[UR6][R8.64] ;  /* 0x0000000608087981 */ /* 0x000ee2000c1e1b00 */
        /* <DEDUP_REMOVED lines=8> */
[----:B------:R-:W-:Y:S01]  /*01d0*/  ISETP.GE.U32.AND P0, PT, R13, UR8, PT ;  /* 0x000000080d007c0c */ /* 0x000fe2000bf06070 */
[----:B---3--:R-:W-:-:S03]  /*01e0*/  IMAD.MOV.U32 R11, RZ, RZ, R9 ;  /* 0x000000ffff0b7224 */ /* 0x008fc600078e0009 */
[----:B------:R-:W-:-:S04]  /*01f0*/  @P1 LOP3.LUT R19, R17, 0x80000, RZ, 0xfc, !PT ;  /* 0x0008000011131812 */ /* 0x000fc800078efcff */
[----:B------:R-:W-:-:S04]  /*0200*/  MOV R5, R19 ;  /* 0x0000001300057202 */ /* 0x000fc80000000f00 */
[----:B------:R-:W-:Y:S02]  /*0210*/  MOV R10, R5 ;  /* 0x00000005000a7202 */ /* 0x000fe40000000f00 */
[----:B------:R-:W-:-:S06]  /*0220*/  DSETP.MAX.AND P1, P2, R4, R8, PT ;  /* 0x000000080400722a */ /* 0x000fcc0003a2f000 */
[----:B------:R-:W-:Y:S02]  /*0230*/  FSEL R15, R10, R11, P1 ;  /* 0x0000000b0a0f7208 */ /* 0x000fe40000800000 */
[----:B------:R-:W-:-:S06]  /*0240*/  SEL R4, R4, R8, P1 ;  /* 0x0000000804047207 */ /* 0x000fcc0000800000 */
[----:B------:R-:W-:-:S05]  /*0250*/  @P2 LOP3.LUT R15, R11, 0x80000, RZ, 0xfc, !PT ;  /* 0x000800000b0f2812 */ /* 0x000fca00078efcff */
[----:B------:R-:W-:Y:S01]  /*0260*/  IMAD.MOV.U32 R5, RZ, RZ, R15 ;  /* 0x000000ffff057224 */ /* 0x000fe200078e000f */
[----:B------:R-:W-:Y:S06]  /*0270*/  @!P0 BRA `(.L_x_282) ;  /* 0xfffffffc00a08947 */ /* 0x000fec000383ffff */
.L_x_281:
[----:B------:R-:W-:Y:S05]  /*0280*/  BSYNC.RECONVERGENT B0 ;  /* 0x0000000000007941 */ /* 0x000fea0003800200 */
.L_x_280:
        /* <DEDUP_REMOVED lines=25> */
.L_x_283:
        /* <DEDUP_REMOVED lines=14> */
.L_x_334:


//--------------------- .text._Z15reduceMultiPassILj4ELb1EEvPKdPdj --------------------------
	.section	.text._Z15reduceMultiPassILj4ELb1EEvPKdPdj,"ax",@progbits
	.align	128
        .global         _Z15reduceMultiPassILj4ELb1EEvPKdPdj
        .type           _Z15reduceMultiPassILj4ELb1EEvPKdPdj,@function
        .size           _Z15reduceMultiPassILj4ELb1EEvPKdPdj,(.L_x_335 - _Z15reduceMultiPassILj4ELb1EEvPKdPdj)
        .other          _Z15reduceMultiPassILj4ELb1EEvPKdPdj,@"STO_CUDA_ENTRY STV_DEFAULT"
_Z15reduceMultiPassILj4ELb1EEvPKdPdj:
.text._Z15reduceMultiPassILj4ELb1EEvPKdPdj:
        /* <DEDUP_REMOVED lines=12> */
[----:B------:R-:W-:Y:S02]  /*00c0*/  HFMA2 R6, -RZ, RZ, -0.01171875, 0 ;  /* 0xa2000000ff067431 */ /* 0x000fe400000001ff */
[----:B------:R-:W-:Y:S02]  /*00d0*/  IMAD.MOV.U32 R13, RZ, RZ, R8 ;  /* 0x000000ffff0d7224 */ /* 0x000fe400078e0008 */
[----:B------:R-:W-:-:S03]  /*00e0*/  IMAD.MOV.U32 R7, RZ, RZ, -0x3d92e56c ;  /* 0xc26d1a94ff077424 */ /* 0x000fc600078e00ff */
[----:B------:R-:W1:Y:S04]  /*00f0*/  LDC.64 R4, c[0x0][0x380] ;  /* 0x0000e000ff047b82 */ /* 0x000e680000000a00 */
.L_x_286:
[----:B-1----:R-:W-:-:S06]  /*0100*/  IMAD.WIDE.U32 R10, R13, 0x8, R4 ;  /* 0x000000080d0a7825 */ /* 0x002fcc00078e0004 */
[----:B------:R-:W2:Y:S01]  /*0110*/  LDG.E.64 R10, desc[UR6][R10.64] ;  /* 0x000000060a0a7981 */ /* 0x000ea2000c1e1b00 */
[----:B------:R-:W-:-:S04]  /*0120*/  VIADD R9, R13, 0x4 ;  /* 0x000000040d097836 */ /* 0x000fc80000000000 */
[----:B------:R-:W-:-:S06]  /*0130*/  IMAD.WIDE.U32 R8, R9, 0x8, R4 ;  /* 0x0000000809087825 */ /* 0x000fcc00078e0004 */
[----:B------:R-:W3:Y:S01]  /*0140*/  LDG.E.64 R8, desc[UR6][R8.64] ;  /* 0x0000000608087981 */ /* 0x000ee2000c1e1b00 */
[----:B------:R-:W-:Y:S01]  /*0150*/  IMAD.MOV.U32 R17, RZ, RZ, R7 ;  /* 0x000000ffff117224 */ /* 0x000fe200078e0007 */
[----:B0-----:R-:W-:Y:S01]  /*0160*/  LEA R13, R2, R13, 0x3 ;  /* 0x0000000d020d7211 */ /* 0x001fe200078e18ff */
[----:B------:R-:W-:Y:S01]  /*0170*/  IMAD.MOV.U32 R15, RZ, RZ, R6 ;  /* 0x000000ffff0f7224 */ /* 0x000fe200078e0006 */
[----:B--2---:R-:W-:Y:S01]  /*0180*/  DSETP.MAX.AND P0, P1, R10, R6, PT ;  /* 0x000000060a00722a */ /* 0x004fe2000390f000 */
[----:B------:R-:W-:Y:S01]  /*0190*/  MOV R12, R11 ;  /* 0x0000000b000c7202 */ /* 0x000fe20000000f00 */
[----:B------:R-:W-:-:S04]  /*01a0*/  IMAD.MOV.U32 R6, RZ, RZ, R10 ;  /* 0x000000ffff067224 */ /* 0x000fc800078e000a */
[----:B------:R-:W-:Y:S02]  /*01b0*/  FSEL R19, R12, R17, P0 ;  /* 0x000000110c137208 */ /* 0x000fe40000000000 */
[----:B------:R-:W-:Y:S02]  /*01c0*/  SEL R6, R6, R15, P0 ;  /* 0x0000000f06067207 */ /* 0x000fe40000000000 */
[----:B------:R-:W-:Y:S01]  /*01d0*/  ISETP.GE.U32.AND P0, PT, R13, UR8, PT ;  /* 0x000000080d007c0c */ /* 0x000fe2000bf06070 */
[----:B---3--:R-:W-:-:S03]  /*01e0*/  IMAD.MOV.U32 R11, RZ, RZ, R9 ;  /* 0x000000ffff0b7224 */ /* 0x008fc600078e0009 */
[----:B------:R-:W-:-:S05]  /*01f0*/  @P1 LOP3.LUT R19, R17, 0x80000, RZ, 0xfc, !PT ;  /* 0x0008000011131812 */ /* 0x000fca00078efcff */
[----:B------:R-:W-:-:S04]  /*0200*/  IMAD.MOV.U32 R7, RZ, RZ, R19 ;  /* 0x000000ffff077224 */ /* 0x000fc800078e0013 */
[----:B------:R-:W-:Y:S02]  /*0210*/  IMAD.MOV.U32 R10, RZ, RZ, R7 ;  /* 0x000000ffff0a7224 */ /* 0x000fe400078e0007 */
[----:B------:R-:W-:-:S06]  /*0220*/  DSETP.MAX.AND P1, P2, R6, R8, PT ;  /* 0x000000080600722a */ /* 0x000fcc0003a2f000 */
[----:B------:R-:W-:Y:S02]  /*0230*/  FSEL R15, R10, R11, P1 ;  /* 0x0000000b0a0f7208 */ /* 0x000fe40000800000 */
[----:B------:R-:W-:-:S06]  /*0240*/  SEL R6, R6, R8, P1 ;  /* 0x0000000806067207 */ /* 0x000fcc0000800000 */
[----:B------:R-:W-:-:S05]  /*0250*/  @P2 LOP3.LUT R15, R11, 0x80000, RZ, 0xfc, !PT ;  /* 0x000800000b0f2812 */ /* 0x000fca00078efcff */
[----:B------:R-:W-:Y:S01]  /*0260*/  IMAD.MOV.U32 R7, RZ, RZ, R15 ;  /* 0x000000ffff077224 */ /* 0x000fe200078e000f */
[----:B------:R-:W-:Y:S06]  /*0270*/  @!P0 BRA `(.L_x_286) ;  /* 0xfffffffc00a08947 */ /* 0x000fec000383ffff */
.L_x_285:
[----:B------:R-:W-:Y:S05]  /*0280*/  BSYNC.RECONVERGENT B0 ;  /* 0x0000000000007941 */ /* 0x000fea0003800200 */
.L_x_284:
        /* <DEDUP_REMOVED lines=35> */
.L_x_287:
        /* <DEDUP_REMOVED lines=12> */
.L_x_335:


//--------------------- .text._Z15reduceMultiPassILj8ELb1EEvPKdPdj --------------------------
	.section	.text._Z15reduceMultiPassILj8ELb1EEvPKdPdj,"ax",@progbits
	.align	128
        .global         _Z15reduceMultiPassILj8ELb1EEvPKdPdj
        .type           _Z15reduceMultiPassILj8ELb1EEvPKdPdj,@function
        .size           _Z15reduceMultiPassILj8ELb1EEvPKdPdj,(.L_x_336 - _Z15reduceMultiPassILj8ELb1EEvPKdPdj)
        .other          _Z15reduceMultiPassILj8ELb1EEvPKdPdj,@"STO_CUDA_ENTRY STV_DEFAULT"
_Z15reduceMultiPassILj8ELb1EEvPKdPdj:
.text._Z15reduceMultiPassILj8ELb1EEvPKdPdj:
        /* <DEDUP_REMOVED lines=12> */
[----:B------:R-:W-:Y:S02]  /*00c0*/  HFMA2 R7, -RZ, RZ, -3.212890625, 0.00321197509765625 ;  /* 0xc26d1a94ff077431 */ /* 0x000fe400000001ff */
[----:B------:R-:W-:Y:S02]  /*00d0*/  IMAD.MOV.U32 R13, RZ, RZ, R8 ;  /* 0x000000ffff0d7224 */ /* 0x000fe400078e0008 */
[----:B------:R-:W-:-:S03]  /*00e0*/  IMAD.MOV.U32 R6, RZ, RZ, -0x5e000000 ;  /* 0xa2000000ff067424 */ /* 0x000fc600078e00ff */
[----:B------:R-:W1:Y:S04]  /*00f0*/  LDC.64 R4, c[0x0][0x380] ;  /* 0x0000e000ff047b82 */ /* 0x000e680000000a00 */
.L_x_290:
[----:B-1----:R-:W-:-:S06]  /*0100*/  IMAD.WIDE.U32 R10, R13, 0x8, R4 ;  /* 0x000000080d0a7825 */ /* 0x002fcc00078e0004 */
[----:B------:R-:W2:Y:S01]  /*0110*/  LDG.E.64 R10, desc[UR6][R10.64] ;  /* 0x000000060a0a7981 */ /* 0x000ea2000c1e1b00 */
[----:B------:R-:W-:-:S04]  /*0120*/  VIADD R9, R13, 0x8 ;  /* 0x000000080d097836 */ /* 0x000fc80000000000 */
[----:B------:R-:W-:-:S06]  /*0130*/  IMAD.WIDE.U32 R8, R9, 0x8, R4 ;  /* 0x0000000809087825 */ /* 0x000fcc00078e0004 */
[----:B------:R-:W3:Y:S01]  /*0140*/  LDG.E.64 R8, desc[UR6][R8.64] ;  /* 0x0000000608087981 */ /* 0x000ee2000c1e1b00 */
[----:B------:R-:W-:Y:S02]  /*0150*/  IMAD.MOV.U32 R17, RZ, RZ, R7 ;  /* 0x000000ffff117224 */ /* 0x000fe400078e0007 */
[----:B------:R-:W-:Y:S02]  /*0160*/  IMAD.MOV.U32 R15, RZ, RZ, R6 ;  /* 0x000000ffff0f7224 */ /* 0x000fe400078e0006 */
[----:B0-----:R-:W-:Y:S01]  /*0170*/  IMAD R13, R2, 0x10, R13 ;  /* 0x00000010020d7824 */ /* 0x001fe200078e020d */
[----:B--2---:R-:W-:Y:S01]  /*0180*/  DSETP.MAX.AND P0, P1, R10, R6, PT ;  /* 0x000000060a00722a */ /* 0x004fe2000390f000 */
[----:B------:R-:W-:Y:S01]  /*0190*/  IMAD.MOV.U32 R12, RZ, RZ, R11 ;  /* 0x000000ffff0c7224 */ /* 0x000fe200078e000b */
[----:B------:R-:W-:-:S04]  /*01a0*/  MOV R6, R10 ;  /* 0x0000000a00067202 */ /* 0x000fc80000000f00 */
[----:B------:R-:W-:Y:S02]  /*01b0*/  FSEL R19, R12, R17, P0 ;  /* 0x000000110c137208 */ /* 0x000fe40000000000 */
[----:B------:R-:W-:Y:S02]  /*01c0*/  SEL R6, R6, R15, P0 ;  /* 0x0000000f06067207 */ /* 0x000fe40000000000 */
[----:B------:R-:W-:Y:S01]  /*01d0*/  ISETP.GE.U32.AND P0, PT, R13, UR8, PT ;  /* 0x000000080d007c0c */ /* 0x000fe2000bf06070 */
[----:B---3--:R-:W-:-:S03]  /*01e0*/  IMAD.MOV.U32 R11, RZ, RZ, R9 ;  /* 0x000000ffff0b7224 */ /* 0x008fc600078e0009 */
[----:B------:R-:W-:-:S05]  /*01f0*/  @P1 LOP3.LUT R19, R17, 0x80000, RZ, 0xfc, !PT ;  /* 0x0008000011131812 */ /* 0x000fca00078efcff */
[----:B------:R-:W-:-:S05]  /*0200*/  IMAD.MOV.U32 R7, RZ, RZ, R19 ;  /* 0x000000ffff077224 */ /* 0x000fca00078e0013 */
[----:B------:R-:W-:Y:S01]  /*0210*/  MOV R10, R7 ;  /* 0x00000007000a7202 */ /* 0x000fe20000000f00 */
[----:B------:R-:W-:-:S06]  /*0220*/  DSETP.MAX.AND P1, P2, R6, R8, PT ;  /* 0x000000080600722a */ /* 0x000fcc0003a2f000 */
[----:B------:R-:W-:Y:S02]  /*0230*/  FSEL R15, R10, R11, P1 ;  /* 0x0000000b0a0f7208 */ /* 0x000fe40000800000 */
[----:B------:R-:W-:-:S06]  /*0240*/  SEL R6, R6, R8, P1 ;  /* 0x0000000806067207 */ /* 0x000fcc0000800000 */
[----:B------:R-:W-:-:S05]  /*0250*/  @P2 LOP3.LUT R15, R11, 0x80000, RZ, 0xfc, !PT ;  /* 0x000800000b0f2812 */ /* 0x000fca00078efcff */
[----:B------:R-:W-:Y:S01]  /*0260*/  IMAD.MOV.U32 R7, RZ, RZ, R15 ;  /* 0x000000ffff077224 */ /* 0x000fe200078e000f */
[----:B------:R-:W-:Y:S06]  /*0270*/  @!P0 BRA `(.L_x_290) ;  /* 0xfffffffc00a08947 */ /* 0x000fec000383ffff */
.L_x_289:
[----:B------:R-:W-:Y:S05]  /*0280*/  BSYNC.RECONVERGENT B0 ;  /* 0x0000000000007941 */ /* 0x000fea0003800200 */
.L_x_288:
        /* <DEDUP_REMOVED lines=45> */
.L_x_291:
        /* <DEDUP_REMOVED lines=10> */
.L_x_336:


//--------------------- .text._Z15reduceMultiPassILj16ELb1EEvPKdPdj --------------------------
	.section	.text._Z15reduceMultiPassILj16ELb1EEvPKdPdj,"ax",@progbits
	.align	128
        .global         _Z15reduceMultiPassILj16ELb1EEvPKdPdj
        .type           _Z15reduceMultiPassILj16ELb1EEvPKdPdj,@function
        .size           _Z15reduceMultiPassILj16ELb1EEvPKdPdj,(.L_x_337 - _Z15reduceMultiPassILj16ELb1EEvPKdPdj)
        .other          _Z15reduceMultiPassILj16ELb1EEvPKdPdj,@"STO_CUDA_ENTRY STV_DEFAULT"
_Z15reduceMultiPassILj16ELb1EEvPKdPdj:
.text._Z15reduceMultiPassILj16ELb1EEvPKdPdj:
        /* <DEDUP_REMOVED lines=16> */
.L_x_294:
        /* <DEDUP_REMOVED lines=24> */
.L_x_293:
[----:B------:R-:W-:Y:S05]  /*0280*/  BSYNC.RECONVERGENT B0 ;  /* 0x0000000000007941 */ /* 0x000fea0003800200 */
.L_x_292:
        /* <DEDUP_REMOVED lines=55> */
.L_x_295:
        /* <DEDUP_REMOVED lines=16> */
.L_x_337:


//--------------------- .text._Z15reduceMultiPassILj32ELb1EEvPKdPdj --------------------------
	.section	.text._Z15reduceMultiPassILj32ELb1EEvPKdPdj,"ax",@progbits
	.align	128
        .global         _Z15reduceMultiPassILj32ELb1EEvPKdPdj
        .type           _Z15reduceMultiPassILj32ELb1EEvPKdPdj,@function
        .size           _Z15reduceMultiPassILj32ELb1EEvPKdPdj,(.L_x_338 - _Z15reduceMultiPassILj32ELb1EEvPKdPdj)
        .other          _Z15reduceMultiPassILj32ELb1EEvPKdPdj,@"STO_CUDA_ENTRY STV_DEFAULT"
_Z15reduceMultiPassILj32ELb1EEvPKdPdj:
.text._Z15reduceMultiPassILj32ELb1EEvPKdPdj:
        /* <DEDUP_REMOVED lines=12> */
[----:B------:R-:W-:Y:S02]  /*00c0*/  IMAD.MOV.U32 R13, RZ, RZ, R8 ;  /* 0x000000ffff0d7224 */ /* 0x000fe400078e0008 */
[----:B------:R-:W-:Y:S02]  /*00d0*/  IMAD.MOV.U32 R6, RZ, RZ, -0x5e000000 ;  /* 0xa2000000ff067424 */ /* 0x000fe400078e00ff */
[----:B------:R-:W-:-:S03]  /*00e0*/  IMAD.MOV.U32 R7, RZ, RZ, -0x3d92e56c ;  /* 0xc26d1a94ff077424 */ /* 0x000fc600078e00ff */
[----:B------:R-:W1:Y:S04]  /*00f0*/  LDC.64 R4, c[0x0][0x380] ;  /* 0x0000e000ff047b82 */ /* 0x000e680000000a00 */
.L_x_298:
[----:B-1----:R-:W-:-:S06]  /*0100*/  IMAD.WIDE.U32 R10, R13, 0x8, R4 ;  /* 0x000000080d0a7825 */ /* 0x002fcc00078e0004 */
[----:B------:R-:W2:Y:S01]  /*0110*/  LDG.E.64 R10, desc[UR6][R10.64] ;  /* 0x000000060a0a7981 */ /* 0x000ea2000c1e1b00 */
[----:B------:R-:W-:-:S05]  /*0120*/  IADD3 R9, PT, PT, R13, 0x20, RZ ;  /* 0x000000200d097810 */ /* 0x000fca0007ffe0ff */
[----:B------:R-:W-:-:S06]  /*0130*/  IMAD.WIDE.U32 R8, R9, 0x8, R4 ;  /* 0x0000000809087825 */ /* 0x000fcc00078e0004 */
[----:B------:R-:W3:Y:S01]  /*0140*/  LDG.E.64 R8, desc[UR6][R8.64] ;  /* 0x0000000608087981 */ /* 0x000ee2000c1e1b00 */
[----:B------:R-:W-:Y:S01]  /*0150*/  IMAD.MOV.U32 R17, RZ, RZ, R7 ;  /* 0x000000ffff117224 */ /* 0x000fe200078e0007 */
[----:B0-----:R-:W-:Y:S01]  /*0160*/  LEA R13, R2, R13, 0x6 ;  /* 0x0000000d020d7211 */ /* 0x001fe200078e30ff */
[----:B------:R-:W-:Y:S01]  /*0170*/  IMAD.MOV.U32 R15, RZ, RZ, R6 ;  /* 0x000000ffff0f7224 */ /* 0x000fe200078e0006 */
[----:B--2---:R-:W-:Y:S01]  /*0180*/  DSETP.MAX.AND P0, P1, R10, R6, PT ;  /* 0x000000060a00722a */ /* 0x004fe2000390f000 */
[----:B------:R-:W-:Y:S02]  /*0190*/  IMAD.MOV.U32 R12, RZ, RZ, R11 ;  /* 0x000000ffff0c7224 */ /* 0x000fe400078e000b */
[----:B------:R-:W-:-:S03]  /*01a0*/  IMAD.MOV.U32 R6, RZ, RZ, R10 ;  /* 0x000000ffff067224 */ /* 0x000fc600078e000a */
        /* <DEDUP_REMOVED lines=13> */
.L_x_297:
[----:B------:R-:W-:Y:S05]  /*0280*/  BSYNC.RECONVERGENT B0 ;  /* 0x0000000000007941 */ /* 0x000fea0003800200 */
.L_x_296:
        /* <DEDUP_REMOVED lines=65> */
.L_x_299:
        /* <DEDUP_REMOVED lines=14> */
.L_x_338:


//--------------------- .text._Z15reduceMultiPassILj64ELb1EEvPKdPdj --------------------------
	.section	.text._Z15reduceMultiPassILj64ELb1EEvPKdPdj,"ax",@progbits
	.align	128
        .global         _Z15reduceMultiPassILj64ELb1EEvPKdPdj
        .type           _Z15reduceMultiPassILj64ELb1EEvPKdPdj,@function
        .size           _Z15reduceMultiPassILj64ELb1EEvPKdPdj,(.L_x_339 - _Z15reduceMultiPassILj64ELb1EEvPKdPdj)
        .other          _Z15reduceMultiPassILj64ELb1EEvPKdPdj,@"STO_CUDA_ENTRY STV_DEFAULT"
_Z15reduceMultiPassILj64ELb1EEvPKdPdj:
.text._Z15reduceMultiPassILj64ELb1EEvPKdPdj:
        /* <DEDUP_REMOVED lines=16> */
.L_x_302:
        /* <DEDUP_REMOVED lines=24> */
.L_x_301:
[----:B------:R-:W-:Y:S05]  /*0280*/  BSYNC.RECONVERGENT B0 ;  /* 0x0000000000007941 */ /* 0x000fea0003800200 */
.L_x_300:
        /* <DEDUP_REMOVED lines=75> */
.L_x_303:
        /* <DEDUP_REMOVED lines=12> */
.L_x_339:


//--------------------- .text._Z15reduceMultiPassILj128ELb1EEvPKdPdj --------------------------
	.section	.text._Z15reduceMultiPassILj128ELb1EEvPKdPdj,"ax",@progbits
	.align	128
        .global         _Z15reduceMultiPassILj128ELb1EEvPKdPdj
        .type           _Z15reduceMultiPassILj128ELb1EEvPKdPdj,@function
        .size           _Z15reduceMultiPassILj128ELb1EEvPKdPdj,(.L_x_340 - _Z15reduceMultiPassILj128ELb1EEvPKdPdj)
        .other          _Z15reduceMultiPassILj128ELb1EEvPKdPdj,@"STO_CUDA_ENTRY STV_DEFAULT"
_Z15reduceMultiPassILj128ELb1EEvPKdPdj:
.text._Z15reduceMultiPassILj128ELb1EEvPKdPdj:
        /* <DEDUP_REMOVED lines=16> */
.L_x_306:
[----:B-1----:R-:W-:-:S06]  /*0100*/  IMAD.WIDE.U32 R10, R13, 0x8, R4 ;  /* 0x000000080d0a7825 */ /* 0x002fcc00078e0004 */
[----:B------:R-:W2:Y:S01]  /*0110*/  LDG.E.64 R10, desc[UR6][R10.64] ;  /* 0x000000060a0a7981 */ /* 0x000ea2000c1e1b00 */
[----:B------:R-:W-:-:S04]  /*0120*/  VIADD R9, R13, 0x80 ;  /* 0x000000800d097836 */ /* 0x000fc80000000000 */
[----:B------:R-:W-:-:S06]  /*0130*/  IMAD.WIDE.U32 R8, R9, 0x8, R4 ;  /* 0x0000000809087825 */ /* 0x000fcc00078e0004 */
[----:B------:R-:W3:Y:S01]  /*0140*/  LDG.E.64 R8, desc[UR6][R8.64] ;  /* 0x0000000608087981 */ /* 0x000ee2000c1e1b00 */
        /* <DEDUP_REMOVED lines=19> */
.L_x_305:
[----:B------:R-:W-:Y:S05]  /*0280*/  BSYNC.RECONVERGENT B0 ;  /* 0x0000000000007941 */ /* 0x000fea0003800200 */
.L_x_304:
        /* <DEDUP_REMOVED lines=9> */
[----:B0-----:R-:W-:Y:S01]  /*0320*/  @!P0 MOV R10, R5 ;  /* 0x00000005000a8202 */ /* 0x001fe20000000f00 */
        /* <DEDUP_REMOVED lines=77> */
.L_x_307:
        /* <DEDUP_REMOVED lines=16> */
.L_x_340:


//--------------------- .text._Z15reduceMultiPassILj256ELb1EEvPKdPdj --------------------------
	.section	.text._Z15reduceMultiPassILj256ELb1EEvPKdPdj,"ax",@progbits
	.align	128
        .global         _Z15reduceMultiPassILj256ELb1EEvPKdPdj
        .type           _Z15reduceMultiPassILj256ELb1EEvPKdPdj,@function
        .size           _Z15reduceMultiPassILj256ELb1EEvPKdPdj,(.L_x_341 - _Z15reduceMultiPassILj256ELb1EEvPKdPdj)
        .other          _Z15reduceMultiPassILj256ELb1EEvPKdPdj,@"STO_CUDA_ENTRY STV_DEFAULT"
_Z15reduceMultiPassILj256ELb1EEvPKdPdj:
.text._Z15reduceMultiPassILj256ELb1EEvPKdPdj:
        /* <DEDUP_REMOVED lines=16> */
.L_x_310:
        /* <DEDUP_REMOVED lines=24> */
.L_x_309:
[----:B------:R-:W-:Y:S05]  /*0280*/  BSYNC.RECONVERGENT B0 ;  /* 0x0000000000007941 */ /* 0x000fea0003800200 */
.L_x_308:
        /* <DEDUP_REMOVED lines=23> */
[----:B------:R-:W-:-:S05]  /*0400*/  @!P0 MOV R11, R9 ;  /* 0x00000009000b8202 */ /* 0x000fca0000000f00 */
        /* <DEDUP_REMOVED lines=70> */
[----:B------:R-:W1:Y:S01]  /*0870*/  LDS.64 R4, [UR4] ;  /* 0x00000004ff047984 */ /* 0x000e620008000a00 */
[----:B0-----:R-:W0:Y:S02]  /*0880*/  LDC.64 R6, c[0x0][0x388] ;  /* 0x0000e200ff067b82 */ /* 0x001e240000000a00 */
[----:B0-----:R-:W-:-:S05]  /*0890*/  IMAD.WIDE.U32 R2, R3, 0x8, R6 ;  /* 0x0000000803027825 */ /* 0x001fca00078e0006 */
[----:B-1----:R-:W-:Y:S01]  /*08a0*/  STG.E.64 desc[UR6][R2.64], R4 ;  /* 0x0000000402007986 */ /* 0x002fe2000c101b06 */
[----:B------:R-:W-:Y:S05]  /*08b0*/  EXIT ;  /* 0x000000000000794d */ /* 0x000fea0003800000 */
.L_x_311:
        /* <DEDUP_REMOVED lines=12> */
.L_x_341:


//--------------------- .text._Z15reduceMultiPassILj512ELb1EEvPKdPdj --------------------------
	.section	.text._Z15reduceMultiPassILj512ELb1EEvPKdPdj,"ax",@progbits
	.align	128
        .global         _Z15reduceMultiPassILj512ELb1EEvPKdPdj
        .type           _Z15reduceMultiPassILj512ELb1EEvPKdPdj,@function
        .size           _Z15reduceMultiPassILj512ELb1EEvPKdPdj,(.L_x_342 - _Z15reduceMultiPassILj512ELb1EEvPKdPdj)
        .other          _Z15reduceMultiPassILj512ELb1EEvPKdPdj,@"STO_CUDA_ENTRY STV_DEFAULT"
_Z15reduceMultiPassILj512ELb1EEvPKdPdj:
.text._Z15reduceMultiPassILj512ELb1EEvPKdPdj:
[----:B------:R-:W-:Y:S01]  /*0000*/  LDC R1, c[0x0][0x37c] ;  /* 0x0000df00ff017b82 */ /* 0x000fe20000000800 */
[----:B------:R-:W0:Y:S01]  /*0010*/  S2R R0, SR_CTAID.X ;  /* 0x0000000000007919 */ /* 0x000e220000002500 */
[----:B------:R-:W1:Y:S01]  /*0020*/  LDCU UR8, c[0x0][0x390] ;  /* 0x00007200ff0877ac */ /* 0x000e620008000800 */
[----:B------:R-:W-:Y:S01]  /*0030*/  BSSY.RECONVERGENT B0, `(.L_x_312) ;  /* 0x0000026000007945 */ /* 0x000fe20003800200 */
[----:B------:R-:W-:Y:S01]  /*0040*/  IMAD.MOV.U32 R6, RZ, RZ, -0x5e000000 ;  /* 0xa2000000ff067424 */ /* 0x000fe200078e00ff */
[----:B------:R-:W2:Y:S01]  /*0050*/  S2R R2, SR_TID.X ;  /* 0x0000000000027919 */ /* 0x000ea20000002100 */
[----:B------:R-:W3:Y:S01]  /*0060*/  LDCU.64 UR6, c[0x0][0x358] ;  /* 0x00006b00ff0677ac */ /* 0x000ee20008000a00 */
[----:B------:R-:W-:Y:S02]  /*0070*/  IMAD.MOV.U32 R7, RZ, RZ, -0x3d92e56c ;  /* 0xc26d1a94ff077424 */ /* 0x000fe400078e00ff */
[----:B0-----:R-:W-:-:S05]  /*0080*/  IMAD.SHL.U32 R3, R0, 0x400, RZ ;  /* 0x0000040000037824 */ /* 0x001fca00078e00ff */
[----:B--2---:R-:W-:-:S04]  /*0090*/  LOP3.LUT R8, R3, R2, RZ, 0xfc, !PT ;  /* 0x0000000203087212 */ /* 0x004fc800078efcff */
[----:B-1----:R-:W-:-:S13]  /*00a0*/  ISETP.GE.U32.AND P0, PT, R8, UR8, PT ;  /* 0x0000000808007c0c */ /* 0x002fda000bf06070 */
[----:B---3--:R-:W-:Y:S05]  /*00b0*/  @P0 BRA `(.L_x_313) ;  /* 0x0000000000740947 */ /* 0x008fea0003800000 */
[----:B------:R-:W0:Y:S01]  /*00c0*/  LDC R3, c[0x0][0x370] ;  /* 0x0000dc00ff037b82 */ /* 0x000e220000000800 */
[----:B------:R-:W-:Y:S02]  /*00d0*/  IMAD.MOV.U32 R12, RZ, RZ, R8 ;  /* 0x000000ffff0c7224 */ /* 0x000fe400078e0008 */
[----:B------:R-:W-:Y:S02]  /*00e0*/  IMAD.MOV.U32 R6, RZ, RZ, -0x5e000000 ;  /* 0xa2000000ff067424 */ /* 0x000fe400078e00ff */
[----:B------:R-:W-:-:S03]  /*00f0*/  IMAD.MOV.U32 R7, RZ, RZ, -0x3d92e56c ;  /* 0xc26d1a94ff077424 */ /* 0x000fc600078e00ff */
[----:B------:R-:W1:Y:S04]  /*0100*/  LDC.64 R4, c[0x0][0x380] ;  /* 0x0000e000ff047b82 */ /* 0x000e680000000a00 */
.L_x_314:
[----:B-1----:R-:W-:-:S06]  /*0110*/  IMAD.WIDE.U32 R10, R12, 0x8, R4 ;  /* 0x000000080c0a7825 */ /* 0x002fcc00078e0004 */
[----:B------:R-:W2:Y:S01]  /*0120*/  LDG.E.64 R10, desc[UR6][R10.64] ;  /* 0x000000060a0a7981 */ /* 0x000ea2000c1e1b00 */
[----:B------:R-:W-:-:S04]  /*0130*/  VIADD R9, R12, 0x200 ;  /* 0x000002000c097836 */ /* 0x000fc80000000000 */
[----:B------:R-:W-:-:S06]  /*0140*/  IMAD.WIDE.U32 R8, R9, 0x8, R4 ;  /* 0x0000000809087825 */ /* 0x000fcc00078e0004 */
[----:B------:R-:W3:Y:S01]  /*0150*/  LDG.E.64 R8, desc[UR6][R8.64] ;  /* 0x0000000608087981 */ /* 0x000ee2000c1e1b00 */
[----:B------:R-:W-:Y:S02]  /*0160*/  IMAD.MOV.U32 R14, RZ, RZ, R7 ;  /* 0x000000ffff0e7224 */ /* 0x000fe400078e0007 */
[----:B0-----:R-:W-:Y:S01]  /*0170*/  IMAD R12, R3, 0x400, R12 ;  /* 0x00000400030c7824 */ /* 0x001fe200078e020c */
[----:B--2---:R-:W-:Y:S01]  /*0180*/  DSETP.MAX.AND P0, P1, R10, R6, PT ;  /* 0x000000060a00722a */ /* 0x004fe2000390f000 */
[----:B------:R-:W-:-:S05]  /*0190*/  IMAD.MOV.U32 R13, RZ, RZ, R11 ;  /* 0x000000ffff0d7224 */ /* 0x000fca00078e000b */
[----:B------:R-:W-:Y:S01]  /*01a0*/  FSEL R15, R13, R14, P0 ;  /* 0x0000000e0d0f7208 */ /* 0x000fe20000000000 */
[----:B------:R-:W-:Y:S02]  /*01b0*/  IMAD.MOV.U32 R13, RZ, RZ, R6 ;  /* 0x000000ffff0d7224 */ /* 0x000fe400078e0006 */
[----:B------:R-:W-:Y:S02]  /*01c0*/  IMAD.MOV.U32 R6, RZ, RZ, R10 ;  /* 0x000000ffff067224 */ /* 0x000fe400078e000a */
[----:B---3--:R-:W-:-:S03]  /*01d0*/  IMAD.MOV.U32 R11, RZ, RZ, R9 ;  /* 0x000000ffff0b7224 */ /* 0x008fc600078e0009 */
[----:B------:R-:W-:Y:S02]  /*01e0*/  @P1 LOP3.LUT R15, R14, 0x80000, RZ, 0xfc, !PT ;  /* 0x000800000e0f1812 */ /* 0x000fe400078efcff */
[----:B------:R-:W-:Y:S02]  /*01f0*/  SEL R6, R6, R13, P0 ;  /* 0x0000000d06067207 */ /* 0x000fe40000000000 */
[----:B------:R-:W-:Y:S01]  /*0200*/  ISETP.GE.U32.AND P0, PT, R12, UR8, PT ;  /* 0x000000080c007c0c */ /* 0x000fe2000bf06070 */
        /* <DEDUP_REMOVED lines=8> */
.L_x_313:
[----:B------:R-:W-:Y:S05]  /*0290*/  BSYNC.RECONVERGENT B0 ;  /* 0x0000000000007941 */ /* 0x000fea0003800200 */
.L_x_312:
        /* <DEDUP_REMOVED lines=111> */
.L_x_315:
        /* <DEDUP_REMOVED lines=15> */
.L_x_342:


//--------------------- .nv.shared._ZN3cub18CUB_300001_SM_10006detail6reduce28DeviceReduceSingleTileKernelINS2_10policy_hubIdyN4cuda3__47maximumIdEEE10Policy1000EPdSB_iS8_ddNS5_3std3__410__identityEEEvT0_T1_T2_T3_T4_T6_ --------------------------
	.section	.nv.shared._ZN3cub18CUB_300001_SM_10006detail6reduce28DeviceReduceSingleTileKernelINS2_10policy_hubIdyN4cuda3__47maximumIdEEE10Policy1000EPdSB_iS8_ddNS5_3std3__410__identityEEEvT0_T1_T2_T3_T4_T6_,"aw",@nobits
	.sectionflags	@""
	.align	16
.nv.shared._ZN3cub18CUB_300001_SM_10006detail6reduce28DeviceReduceSingleTileKernelINS2_10policy_hubIdyN4cuda3__47maximumIdEEE10Policy1000EPdSB_iS8_ddNS5_3std3__410__identityEEEvT0_T1_T2_T3_T4_T6_:
	.zero		1104


//--------------------- .nv.shared.reserved.0     --------------------------
	.section	.nv.shared.reserved.0,"aw",@nobits
	.weak		__nv_reservedSMEM_offset_0_alias
	.size		__nv_reservedSMEM_offset_0_alias, 0, 64
	.other		__nv_reservedSMEM_offset_0_alias,@"STO_CUDA_RESERVED_SHARED STV_DEFAULT"
__nv_reservedSMEM_offset_0_alias:
	.zero		0
	.zero		64


//--------------------- .nv.global                --------------------------
	.section	.nv.global,"aw",@nobits
.nv.global:
	.type		_ZN34_INTERNAL_aac368e6_4_k_cu_17edf7806thrust24THRUST_300001_SM_1000_NS12placeholders2_8E,@object
	.size		_ZN34_INTERNAL_aac368e6_4_k_cu_17edf7806thrust24THRUST_300001_SM_1000_NS12placeholders2_8E,(_ZN34_INTERNAL_aac368e6_4_k_cu_17edf7804cuda3std3__436_GLOBAL__N__aac368e6_4_k_cu_17edf7806ignoreE - _ZN34_INTERNAL_aac368e6_4_k_cu_17edf7806thrust24THRUST_300001_SM_1000_NS12placeholders2_8E)
_ZN34_INTERNAL_aac368e6_4_k_cu_17edf7806thrust24THRUST_300001_SM_1000_NS12placeholders2_8E:
	.zero		1
	.type		_ZN34_INTERNAL_aac368e6_4_k_cu_17edf7804cuda3std3__436_GLOBAL__N__aac368e6_4_k_cu_17edf7806ignoreE,@object
	.size		_ZN34_INTERNAL_aac368e6_4_k_cu_17edf7804cuda3std3__436_GLOBAL__N__aac368e6_4_k_cu_17edf7806ignoreE,(_ZN34_INTERNAL_aac368e6_4_k_cu_17edf7804cuda3std6ranges3__45__cpo4dataE - _ZN34_INTERNAL_aac368e6_4_k_cu_17edf7804cuda3std3__436_GLOBAL__N__aac368e6_4_k_cu_17edf7806ignoreE)
_ZN34_INTERNAL_aac368e6_4_k_cu_17edf7804cuda3std3__436_GLOBAL__N__aac368e6_4_k_cu_17edf7806ignoreE:
	.zero		1
	.type		_ZN34_INTERNAL_aac368e6_4_k_cu_17edf7804cuda3std6ranges3__45__cpo4dataE,@object
	.size		_ZN34_INTERNAL_aac368e6_4_k_cu_17edf7804cuda3std6ranges3__45__cpo4dataE,(_ZN34_INTERNAL_aac368e6_4_k_cu_17edf7806thrust24THRUST_300001_SM_1000_NS6system3cpp3parE - _ZN34_INTERNAL_aac368e6_4_k_cu_17edf7804cuda3std6ranges3__45__cpo4dataE)
_ZN34_INTERNAL_aac368e6_4_k_cu_17edf7804cuda3std6ranges3__45__cpo4dataE:
	.zero		1
	.type		_ZN34_INTERNAL_aac368e6_4_k_cu_17edf7806thrust24THRUST_300001_SM_1000_NS6system3cpp3parE,@object
	.size		_ZN34_INTERNAL_aac368e6_4_k_cu_17edf7806thrust24THRUST_300001_SM_1000_NS6system3cpp3parE,(_ZN34_INTERNAL_aac368e6_4_k_cu_17edf7804cuda3std3__45__cpo5beginE - _ZN34_INTERNAL_aac368e6_4_k_cu_17edf7806thrust24THRUST_300001_SM_1000_NS6system3cpp3parE)
_ZN34_INTERNAL_aac368e6_4_k_cu_17edf7806thrust24THRUST_300001_SM_1000_NS6system3cpp3parE:
	.zero		1
	.type		_ZN34_INTERNAL_aac368e6_4_k_cu_17edf7804cuda3std3__45__cpo5beginE,@object
	.size		_ZN34_INTERNAL_aac368e6_4_k_cu_17edf7804cuda3std3__45__cpo5beginE,(_ZN34_INTERNAL_aac368e6_4_k_cu_17edf7804cuda3std6ranges3__45__cpo5beginE - _ZN34_INTERNAL_aac368e6_4_k_cu_17edf7804cuda3std3__45__cpo5beginE)
_ZN34_INTERNAL_aac368e6_4_k_cu_17edf7804cuda3std3__45__cpo5beginE:
	.zero		1
	.type		_ZN34_INTERNAL_aac368e6_4_k_cu_17edf7804cuda3std6ranges3__45__cpo5beginE,@object
	.size		_ZN34_INTERNAL_aac368e6_4_k_cu_17edf7804cuda3std6ranges3__45__cpo5beginE,(_ZN34_INTERNAL_aac368e6_4_k_cu_17edf7806thrust24THRUST_300001_SM_1000_NS6deviceE - _ZN34_INTERNAL_aac368e6_4_k_cu_17edf7804cuda3std6ranges3__45__cpo5beginE)
_ZN34_INTERNAL_aac368e6_4_k_cu_17edf7804cuda3std6ranges3__45__cpo5beginE:
	.zero		1
	.type		_ZN34_INTERNAL_aac368e6_4_k_cu_17edf7806thrust24THRUST_300001_SM_1000_NS6deviceE,@object
	.size		_ZN34_INTERNAL_aac368e6_4_k_cu_17edf7806thrust24THRUST_300001_SM_1000_NS6deviceE,(_ZN34_INTERNAL_aac368e6_4_k_cu_17edf7804cuda3std3__47nulloptE - _ZN34_INTERNAL_aac368e6_4_k_cu_17edf7806thrust24THRUST_300001_SM_1000_NS6deviceE)
_ZN34_INTERNAL_aac368e6_4_k_cu_17edf7806thrust24THRUST_300001_SM_1000_NS6deviceE:
	.zero		1
	.type		_ZN34_INTERNAL_aac368e6_4_k_cu_17edf7804cuda3std3__47nulloptE,@object
	.size		_ZN34_INTERNAL_aac368e6_4_k_cu_17edf7804cuda3std3__47nulloptE,(_ZN34_INTERNAL_aac368e6_4_k_cu_17edf7804cuda3std6ranges3__45__cpo8distanceE - _ZN34_INTERNAL_aac368e6_4_k_cu_17edf7804cuda3std3__47nulloptE)
_ZN34_INTERNAL_aac368e6_4_k_cu_17edf7804cuda3std3__47nulloptE:
	.zero		1
	.type		_ZN34_INTERNAL_aac368e6_4_k_cu_17edf7804cuda3std6ranges3__45__cpo8distanceE,@object
	.size		_ZN34_INTERNAL_aac368e6_4_k_cu_17edf7804cuda3std6ranges3__45__cpo8distanceE,(_ZN34_INTERNAL_aac368e6_4_k_cu_17edf7806thrust24THRUST_300001_SM_1000_NS12placeholders2_4E - _ZN34_INTERNAL_aac368e6_4_k_cu_17edf7804cuda3std6ranges3__45__cpo8distanceE)
_ZN34_INTERNAL_aac368e6_4_k_cu_17edf7804cuda3std6ranges3__45__cpo8distanceE:
	.zero		1
	.type		_ZN34_INTERNAL_aac368e6_4_k_cu_17edf7806thrust24THRUST_300001_SM_1000_NS12placeholders2_4E,@object
	.size		_ZN34_INTERNAL_aac368e6_4_k_cu_17edf7806thrust24THRUST_300001_SM_1000_NS12placeholders2_4E,(_ZN34_INTERNAL_aac368e6_4_k_cu_17edf7804cuda3std3__45__cpo6rbeginE - _ZN34_INTERNAL_aac368e6_4_k_cu_17edf7806thrust24THRUST_300001_SM_1000_NS12placeholders2_4E)
_ZN34_INTERNAL_aac368e6_4_k_cu_17edf7806thrust24THRUST_300001_SM_1000_NS12placeholders2_4E:
	.zero		1
	.type		_ZN34_INTERNAL_aac368e6_4_k_cu_17edf7804cuda3std3__45__cpo6rbeginE,@object
	.size		_ZN34_INTERNAL_aac368e6_4_k_cu_17edf7804cuda3std3__45__cpo6rbeginE,(_ZN34_INTERNAL_aac368e6_4_k_cu_17edf7804cuda3std6ranges3__45__cpo7advanceE - _ZN34_INTERNAL_aac368e6_4_k_cu_17edf7804cuda3std3__45__cpo6rbeginE)
_ZN34_INTERNAL_aac368e6_4_k_cu_17edf7804cuda3std3__45__cpo6rbeginE:
	.zero		1
	.type		_ZN34_INTERNAL_aac368e6_4_k_cu_17edf7804cuda3std6ranges3__45__cpo7advanceE,@object
	.size		_ZN34_INTERNAL_aac368e6_4_k_cu_17edf7804cuda3std6ranges3__45__cpo7advanceE,(_ZN34_INTERNAL_aac368e6_4_k_cu_17edf7806thrust24THRUST_300001_SM_1000_NS12placeholders3_10E - _ZN34_INTERNAL_aac368e6_4_k_cu_17edf7804cuda3std6ranges3__45__cpo7advanceE)
_ZN34_INTERNAL_aac368e6_4_k_cu_17edf7804cuda3std6ranges3__45__cpo7advanceE:
	.zero		1
	.type		_ZN34_INTERNAL_aac368e6_4_k_cu_17edf7806thrust24THRUST_300001_SM_1000_NS12placeholders3_10E,@object
	.size		_ZN34_INTERNAL_aac368e6_4_k_cu_17edf7806thrust24THRUST_300001_SM_1000_NS12placeholders3_10E,(_ZN34_INTERNAL_aac368e6_4_k_cu_17edf7804cuda3std3__48in_placeE - _ZN34_INTERNAL_aac368e6_4_k_cu_17edf7806thrust24THRUST_300001_SM_1000_NS12placeholders3_10E)
_ZN34_INTERNAL_aac368e6_4_k_cu_17edf7806thrust24THRUST_300001_SM_1000_NS12placeholders3_10E:
	.zero		1
	.type		_ZN34_INTERNAL_aac368e6_4_k_cu_17edf7804cuda3std3__48in_placeE,@object
	.size		_ZN34_INTERNAL_aac368e6_4_k_cu_17edf7804cuda3std3__48in_placeE,(_ZN34_INTERNAL_aac368e6_4_k_cu_17edf7804cuda3std6ranges3__45__cpo4sizeE - _ZN34_INTERNAL_aac368e6_4_k_cu_17edf7804cuda3std3__48in_placeE)
_ZN34_INTERNAL_aac368e6_4_k_cu_17edf7804cuda3std3__48in_placeE:
	.zero		1
	.type		_ZN34_INTERNAL_aac368e6_4_k_cu_17edf7804cuda3std6ranges3__45__cpo4sizeE,@object
	.size		_ZN34_INTERNAL_aac368e6_4_k_cu_17edf7804cuda3std6ranges3__45__cpo4sizeE,(_ZN34_INTERNAL_aac368e6_4_k_cu_17edf7806thrust24THRUST_300001_SM_1000_NS12placeholders2_2E - _ZN34_INTERNAL_aac368e6_4_k_cu_17edf7804cuda3std6ranges3__45__cpo4sizeE)
_ZN34_INTERNAL_aac368e6_4_k_cu_17edf7804cuda3std6ranges3__45__cpo4sizeE:
	.zero		1
	.type		_ZN34_INTERNAL_aac368e6_4_k_cu_17edf7806thrust24THRUST_300001_SM_1000_NS12placeholders2_2E,@object
	.size		_ZN34_INTERNAL_aac368e6_4_k_cu_17edf7806thrust24THRUST_300001_SM_1000_NS12placeholders2_2E,(_ZN34_INTERNAL_aac368e6_4_k_cu_17edf7804cuda3std3__45__cpo6cbeginE - _ZN34_INTERNAL_aac368e6_4_k_cu_17edf7806thrust24THRUST_300001_SM_1000_NS12placeholders2_2E)
_ZN34_INTERNAL_aac368e6_4_k_cu_17edf7806thrust24THRUST_300001_SM_1000_NS12placeholders2_2E:
	.zero		1
	.type		_ZN34_INTERNAL_aac368e6_4_k_cu_17edf7804cuda3std3__45__cpo6cbeginE,@object
	.size		_ZN34_INTERNAL_aac368e6_4_k_cu_17edf7804cuda3std3__45__cpo6cbeginE,(_ZN34_INTERNAL_aac368e6_4_k_cu_17edf7804cuda3std6ranges3__45__cpo6cbeginE - _ZN34_INTERNAL_aac368e6_4_k_cu_17edf7804cuda3std3__45__cpo6cbeginE)
_ZN34_INTERNAL_aac368e6_4_k_cu_17edf7804cuda3std3__45__cpo6cbeginE:
	.zero		1
	.type		_ZN34_INTERNAL_aac368e6_4_k_cu_17edf7804cuda3std6ranges3__45__cpo6cbeginE,@object
	.size		_ZN34_INTERNAL_aac368e6_4_k_cu_17edf7804cuda3std6ranges3__45__cpo6cbeginE,(_ZN34_INTERNAL_aac368e6_4_k_cu_17edf7806thrust24THRUST_300001_SM_1000_NS12placeholders2_6E - _ZN34_INTERNAL_aac368e6_4_k_cu_17edf7804cuda3std6ranges3__45__cpo6cbeginE)
_ZN34_INTERNAL_aac368e6_4_k_cu_17edf7804cuda3std6ranges3__45__cpo6cbeginE:
	.zero		1
	.type		_ZN34_INTERNAL_aac368e6_4_k_cu_17edf7806thrust24THRUST_300001_SM_1000_NS12placeholders2_6E,@object
	.size		_ZN34_INTERNAL_aac368e6_4_k_cu_17edf7806thrust24THRUST_300001_SM_1000_NS12placeholders2_6E,(_ZN34_INTERNAL_aac368e6_4_k_cu_17edf7804cuda3std3__45__cpo7crbeginE - _ZN34_INTERNAL_aac368e6_4_k_cu_17edf7806thrust24THRUST_300001_SM_1000_NS12placeholders2_6E)
_ZN34_INTERNAL_aac368e6_4_k_cu_17edf7806thrust24THRUST_300001_SM_1000_NS12placeholders2_6E:
	.zero		1
	.type		_ZN34_INTERNAL_aac368e6_4_k_cu_17edf7804cuda3std3__45__cpo7crbeginE,@object
	.size		_ZN34_INTERNAL_aac368e6_4_k_cu_17edf7804cuda3std3__45__cpo7crbeginE,(_ZN34_INTERNAL_aac368e6_4_k_cu_17edf7804cuda3std6ranges3__45__cpo4nextE - _ZN34_INTERNAL_aac368e6_4_k_cu_17edf7804cuda3std3__45__cpo7crbeginE)
_ZN34_INTERNAL_aac368e6_4_k_cu_17edf7804cuda3std3__45__cpo7crbeginE:
	.zero		1
	.type		_ZN34_INTERNAL_aac368e6_4_k_cu_17edf7804cuda3std6ranges3__45__cpo4nextE,@object
	.size		_ZN34_INTERNAL_aac368e6_4_k_cu_17edf7804cuda3std6ranges3__45__cpo4nextE,(_ZN34_INTERNAL_aac368e6_4_k_cu_17edf7804cuda3std6ranges3__45__cpo4swapE - _ZN34_INTERNAL_aac368e6_4_k_cu_17edf7804cuda3std6ranges3__45__cpo4nextE)
_ZN34_INTERNAL_aac368e6_4_k_cu_17edf7804cuda3std6ranges3__45__cpo4nextE:
	.zero		1
	.type		_ZN34_INTERNAL_aac368e6_4_k_cu_17edf7804cuda3std6ranges3__45__cpo4swapE,@object
	.size		_ZN34_INTERNAL_aac368e6_4_k_cu_17edf7804cuda3std6ranges3__45__cpo4swapE,(_ZN34_INTERNAL_aac368e6_4_k_cu_17edf7806thrust24THRUST_300001_SM_1000_NS8cuda_cub10par_nosyncE - _ZN34_INTERNAL_aac368e6_4_k_cu_17edf7804cuda3std6ranges3__45__cpo4swapE)
_ZN34_INTERNAL_aac368e6_4_k_cu_17edf7804cuda3std6ranges3__45__cpo4swapE:
	.zero		1
	.type		_ZN34_INTERNAL_aac368e6_4_k_cu_17edf7806thrust24THRUST_300001_SM_1000_NS8cuda_cub10par_nosyncE,@object
	.size		_ZN34_INTERNAL_aac368e6_4_k_cu_17edf7806thrust24THRUST_300001_SM_1000_NS8cuda_cub10par_nosyncE,(_ZN34_INTERNAL_aac368e6_4_k_cu_17edf7806thrust24THRUST_300001_SM_1000_NS3seqE - _ZN34_INTERNAL_aac368e6_4_k_cu_17edf7806thrust24THRUST_300001_SM_1000_NS8cuda_cub10par_nosyncE)
_ZN34_INTERNAL_aac368e6_4_k_cu_17edf7806thrust24THRUST_300001_SM_1000_NS8cuda_cub10par_nosyncE:
	.zero		1
	.type		_ZN34_INTERNAL_aac368e6_4_k_cu_17edf7806thrust24THRUST_300001_SM_1000_NS3seqE,@object
	.size		_ZN34_INTERNAL_aac368e6_4_k_cu_17edf7806thrust24THRUST_300001_SM_1000_NS3seqE,(_ZN34_INTERNAL_aac368e6_4_k_cu_17edf7804cuda3std3__420unreachable_sentinelE - _ZN34_INTERNAL_aac368e6_4_k_cu_17edf7806thrust24THRUST_300001_SM_1000_NS3seqE)
_ZN34_INTERNAL_aac368e6_4_k_cu_17edf7806thrust24THRUST_300001_SM_1000_NS3seqE:
	.zero		1
	.type		_ZN34_INTERNAL_aac368e6_4_k_cu_17edf7804cuda3std3__420unreachable_sentinelE,@object
	.size		_ZN34_INTERNAL_aac368e6_4_k_cu_17edf7804cuda3std3__420unreachable_sentinelE,(_ZN34_INTERNAL_aac368e6_4_k_cu_17edf7804cuda3std6ranges3__45__cpo5ssizeE - _ZN34_INTERNAL_aac368e6_4_k_cu_17edf7804cuda3std3__420unreachable_sentinelE)
_ZN34_INTERNAL_aac368e6_4_k_cu_17edf7804cuda3std3__420unreachable_sentinelE:
	.zero		1
	.type		_ZN34_INTERNAL_aac368e6_4_k_cu_17edf7804cuda3std6ranges3__45__cpo5ssizeE,@object
	.size		_ZN34_INTERNAL_aac368e6_4_k_cu_17edf7804cuda3std6ranges3__45__cpo5ssizeE,(_ZN34_INTERNAL_aac368e6_4_k_cu_17edf7806thrust24THRUST_300001_SM_1000_NS12placeholders2_3E - _ZN34_INTERNAL_aac368e6_4_k_cu_17edf7804cuda3std6ranges3__45__cpo5ssizeE)
_ZN34_INTERNAL_aac368e6_4_k_cu_17edf7804cuda3std6ranges3__45__cpo5ssizeE:
	.zero		1
	.type		_ZN34_INTERNAL_aac368e6_4_k_cu_17edf7806thrust24THRUST_300001_SM_1000_NS12placeholders2_3E,@object
	.size		_ZN34_INTERNAL_aac368e6_4_k_cu_17edf7806thrust24THRUST_300001_SM_1000_NS12placeholders2_3E,(_ZN34_INTERNAL_aac368e6_4_k_cu_17edf7804cuda3std3__45__cpo4cendE - _ZN34_INTERNAL_aac368e6_4_k_cu_17edf7806thrust24THRUST_300001_SM_1000_NS12placeholders2_3E)
_ZN34_INTERNAL_aac368e6_4_k_cu_17edf7806thrust24THRUST_300001_SM_1000_NS12placeholders2_3E:
	.zero		1
	.type		_ZN34_INTERNAL_aac368e6_4_k_cu_17edf7804cuda3std3__45__cpo4cendE,@object
	.size		_ZN34_INTERNAL_aac368e6_4_k_cu_17edf7804cuda3std3__45__cpo4cendE,(_ZN34_INTERNAL_aac368e6_4_k_cu_17edf7804cuda3std6ranges3__45__cpo4cendE - _ZN34_INTERNAL_aac368e6_4_k_cu_17edf7804cuda3std3__45__cpo4cendE)
_ZN34_INTERNAL_aac368e6_4_k_cu_17edf7804cuda3std3__45__cpo4cendE:
	.zero		1
	.type		_ZN34_INTERNAL_aac368e6_4_k_cu_17edf7804cuda3std6ranges3__45__cpo4cendE,@object
	.size		_ZN34_INTERNAL_aac368e6_4_k_cu_17edf7804cuda3std6ranges3__45__cpo4cendE,(_ZN34_INTERNAL_aac368e6_4_k_cu_17edf7806thrust24THRUST_300001_SM_1000_NS12placeholders2_7E - _ZN34_INTERNAL_aac368e6_4_k_cu_17edf7804cuda3std6ranges3__45__cpo4cendE)
_ZN34_INTERNAL_aac368e6_4_k_cu_17edf7804cuda3std6ranges3__45__cpo4cendE:
	.zero		1
	.type		_ZN34_INTERNAL_aac368e6_4_k_cu_17edf7806thrust24THRUST_300001_SM_1000_NS12placeholders2_7E,@object
	.size		_ZN34_INTERNAL_aac368e6_4_k_cu_17edf7806thrust24THRUST_300001_SM_1000_NS12placeholders2_7E,(_ZN34_INTERNAL_aac368e6_4_k_cu_17edf7804cuda3std3__45__cpo5crendE - _ZN34_INTERNAL_aac368e6_4_k_cu_17edf7806thrust24THRUST_300001_SM_1000_NS12placeholders2_7E)
_ZN34_INTERNAL_aac368e6_4_k_cu_17edf7806thrust24THRUST_300001_SM_1000_NS12placeholders2_7E:
	.zero		1
	.type		_ZN34_INTERNAL_aac368e6_4_k_cu_17edf7804cuda3std3__45__cpo5crendE,@object
	.size		_ZN34_INTERNAL_aac368e6_4_k_cu_17edf7804cuda3std3__45__cpo5crendE,(_ZN34_INTERNAL_aac368e6_4_k_cu_17edf7804cuda3std6ranges3__45__cpo4prevE - _ZN34_INTERNAL_aac368e6_4_k_cu_17edf7804cuda3std3__45__cpo5crendE)
_ZN34_INTERNAL_aac368e6_4_k_cu_17edf7804cuda3std3__45__cpo5crendE:
	.zero		1
	.type		_ZN34_INTERNAL_aac368e6_4_k_cu_17edf7804cuda3std6ranges3__45__cpo4prevE,@object
	.size		_ZN34_INTERNAL_aac368e6_4_k_cu_17edf7804cuda3std6ranges3__45__cpo4prevE,(_ZN34_INTERNAL_aac368e6_4_k_cu_17edf7804cuda3std6ranges3__45__cpo9iter_moveE - _ZN34_INTERNAL_aac368e6_4_k_cu_17edf7804cuda3std6ranges3__45__cpo4prevE)
_ZN34_INTERNAL_aac368e6_4_k_cu_17edf7804cuda3std6ranges3__45__cpo4prevE:
	.zero		1
	.type		_ZN34_INTERNAL_aac368e6_4_k_cu_17edf7804cuda3std6ranges3__45__cpo9iter_moveE,@object
	.size		_ZN34_INTERNAL_aac368e6_4_k_cu_17edf7804cuda3std6ranges3__45__cpo9iter_moveE,(_ZN34_INTERNAL_aac368e6_4_k_cu_17edf7806thrust24THRUST_300001_SM_1000_NS6system6detail10sequential3seqE - _ZN34_INTERNAL_aac368e6_4_k_cu_17edf7804cuda3std6ranges3__45__cpo9iter_moveE)
_ZN34_INTERNAL_aac368e6_4_k_cu_17edf7804cuda3std6ranges3__45__cpo9iter_moveE:
	.zero		1
	.type		_ZN34_INTERNAL_aac368e6_4_k_cu_17edf7806thrust24THRUST_300001_SM_1000_NS6system6detail10sequential3seqE,@object
	.size		_ZN34_INTERNAL_aac368e6_4_k_cu_17edf7806thrust24THRUST_300001_SM_1000_NS6system6detail10sequential3seqE,(_ZN34_INTERNAL_aac368e6_4_k_cu_17edf7806thrust24THRUST_300001_SM_1000_NS12placeholders2_9E - _ZN34_INTERNAL_aac368e6_4_k_cu_17edf7806thrust24THRUST_300001_SM_1000_NS6system6detail10sequential3seqE)
_ZN34_INTERNAL_aac368e6_4_k_cu_17edf7806thrust24THRUST_300001_SM_1000_NS6system6detail10sequential3seqE:
	.zero		1
	.type		_ZN34_INTERNAL_aac368e6_4_k_cu_17edf7806thrust24THRUST_300001_SM_1000_NS12placeholders2_9E,@object
	.size		_ZN34_INTERNAL_aac368e6_4_k_cu_17edf7806thrust24THRUST_300001_SM_1000_NS12placeholders2_9E,(_ZN34_INTERNAL_aac368e6_4_k_cu_17edf7804cuda3std3__419piecewise_constructE - _ZN34_INTERNAL_aac368e6_4_k_cu_17edf7806thrust24THRUST_300001_SM_1000_NS12placeholders2_9E)
_ZN34_INTERNAL_aac368e6_4_k_cu_17edf7806thrust24THRUST_300001_SM_1000_NS12placeholders2_9E:
	.zero		1
	.type		_ZN34_INTERNAL_aac368e6_4_k_cu_17edf7804cuda3std3__419piecewise_constructE,@object
	.size		_ZN34_INTERNAL_aac368e6_4_k_cu_17edf7804cuda3std3__419piecewise_constructE,(_ZN34_INTERNAL_aac368e6_4_k_cu_17edf7804cuda3std6ranges3__45__cpo5cdataE - _ZN34_INTERNAL_aac368e6_4_k_cu_17edf7804cuda3std3__419piecewise_constructE)
_ZN34_INTERNAL_aac368e6_4_k_cu_17edf7804cuda3std3__419piecewise_constructE:
	.zero		1
	.type		_ZN34_INTERNAL_aac368e6_4_k_cu_17edf7804cuda3std6ranges3__45__cpo5cdataE,@object
	.size		_ZN34_INTERNAL_aac368e6_4_k_cu_17edf7804cuda3std6ranges3__45__cpo5cdataE,(_ZN34_INTERNAL_aac368e6_4_k_cu_17edf7806thrust24THRUST_300001_SM_1000_NS12placeholders2_1E - _ZN34_INTERNAL_aac368e6_4_k_cu_17edf7804cuda3std6ranges3__45__cpo5cdataE)
_ZN34_INTERNAL_aac368e6_4_k_cu_17edf7804cuda3std6ranges3__45__cpo5cdataE:
	.zero		1
	.type		_ZN34_INTERNAL_aac368e6_4_k_cu_17edf7806thrust24THRUST_300001_SM_1000_NS12placeholders2_1E,@object
	.size		_ZN34_INTERNAL_aac368e6_4_k_cu_17edf7806thrust24THRUST_300001_SM_1000_NS12placeholders2_1E,(_ZN34_INTERNAL_aac368e6_4_k_cu_17edf7804cuda3std3__45__cpo3endE - _ZN34_INTERNAL_aac368e6_4_k_cu_17edf7806thrust24THRUST_300001_SM_1000_NS12placeholders2_1E)
_ZN34_INTERNAL_aac368e6_4_k_cu_17edf7806thrust24THRUST_300001_SM_1000_NS12placeholders2_1E:
	.zero		1
	.type		_ZN34_INTERNAL_aac368e6_4_k_cu_17edf7804cuda3std3__45__cpo3endE,@object
	.size		_ZN34_INTERNAL_aac368e6_4_k_cu_17edf7804cuda3std3__45__cpo3endE,(_ZN34_INTERNAL_aac368e6_4_k_cu_17edf7804cuda3std6ranges3__45__cpo3endE - _ZN34_INTERNAL_aac368e6_4_k_cu_17edf7804cuda3std3__45__cpo3endE)
_ZN34_INTERNAL_aac368e6_4_k_cu_17edf7804cuda3std3__45__cpo3endE:
	.zero		1
	.type		_ZN34_INTERNAL_aac368e6_4_k_cu_17edf7804cuda3std6ranges3__45__cpo3endE,@object
	.size		_ZN34_INTERNAL_aac368e6_4_k_cu_17edf7804cuda3std6ranges3__45__cpo3endE,(_ZN34_INTERNAL_aac368e6_4_k_cu_17edf7806thrust24THRUST_300001_SM_1000_NS12placeholders2_5E - _ZN34_INTERNAL_aac368e6_4_k_cu_17edf7804cuda3std6ranges3__45__cpo3endE)
_ZN34_INTERNAL_aac368e6_4_k_cu_17edf7804cuda3std6ranges3__45__cpo3endE:
	.zero		1
	.type		_ZN34_INTERNAL_aac368e6_4_k_cu_17edf7806thrust24THRUST_300001_SM_1000_NS12placeholders2_5E,@object
	.size		_ZN34_INTERNAL_aac368e6_4_k_cu_17edf7806thrust24THRUST_300001_SM_1000_NS12placeholders2_5E,(_ZN34_INTERNAL_aac368e6_4_k_cu_17edf7804cuda3std3__45__cpo4rendE - _ZN34_INTERNAL_aac368e6_4_k_cu_17edf7806thrust24THRUST_300001_SM_1000_NS12placeholders2_5E)
_ZN34_INTERNAL_aac368e6_4_k_cu_17edf7806thrust24THRUST_300001_SM_1000_NS12placeholders2_5E:
	.zero		1
	.type		_ZN34_INTERNAL_aac368e6_4_k_cu_17edf7804cuda3std3__45__cpo4rendE,@object
	.size		_ZN34_INTERNAL_aac368e6_4_k_cu_17edf7804cuda3std3__45__cpo4rendE,(_ZN34_INTERNAL_aac368e6_4_k_cu_17edf7804cuda3std6ranges3__45__cpo9iter_swapE - _ZN34_INTERNAL_aac368e6_4_k_cu_17edf7804cuda3std3__45__cpo4rendE)
_ZN34_INTERNAL_aac368e6_4_k_cu_17edf7804cuda3std3__45__cpo4rendE:
	.zero		1
	.type		_ZN34_INTERNAL_aac368e6_4_k_cu_17edf7804cuda3std6ranges3__45__cpo9iter_swapE,@object
	.size		_ZN34_INTERNAL_aac368e6_4_k_cu_17edf7804cuda3std6ranges3__45__cpo9iter_swapE,(_ZN34_INTERNAL_aac368e6_4_k_cu_17edf7804cuda3std3__48unexpectE - _ZN34_INTERNAL_aac368e6_4_k_cu_17edf7804cuda3std6ranges3__45__cpo9iter_swapE)
_ZN34_INTERNAL_aac368e6_4_k_cu_17edf7804cuda3std6ranges3__45__cpo9iter_swapE:
	.zero		1
	.type		_ZN34_INTERNAL_aac368e6_4_k_cu_17edf7804cuda3std3__48unexpectE,@object
	.size		_ZN34_INTERNAL_aac368e6_4_k_cu_17edf7804cuda3std3__48unexpectE,(_ZN34_INTERNAL_aac368e6_4_k_cu_17edf7806thrust24THRUST_300001_SM_1000_NS8cuda_cub3parE - _ZN34_INTERNAL_aac368e6_4_k_cu_17edf7804cuda3std3__48unexpectE)
_ZN34_INTERNAL_aac368e6_4_k_cu_17edf7804cuda3std3__48unexpectE:
	.zero		1
	.type		_ZN34_INTERNAL_aac368e6_4_k_cu_17edf7806thrust24THRUST_300001_SM_1000_NS8cuda_cub3parE,@object
	.size		_ZN34_INTERNAL_aac368e6_4_k_cu_17edf7806thrust24THRUST_300001_SM_1000_NS8cuda_cub3parE,(.L_29 - _ZN34_INTERNAL_aac368e6_4_k_cu_17edf7806thrust24THRUST_300001_SM_1000_NS8cuda_cub3parE)
_ZN34_INTERNAL_aac368e6_4_k_cu_17edf7806thrust24THRUST_300001_SM_1000_NS8cuda_cub3parE:
	.zero		1
.L_29:


//--------------------- .nv.shared._ZN3cub18CUB_300001_SM_10006detail6reduce18DeviceReduceKernelINS2_10policy_hubIdyN4cuda3__47maximumIdEEE10Policy1000EN6thrust24THRUST_300001_SM_1000_NS10device_ptrIdEEyS8_dNS5_3std3__410__identityEEEvT0_PT3_T1_NS0_13GridEvenShareISL_EET2_T4_ --------------------------
	.section	.nv.shared._ZN3cub18CUB_300001_SM_10006detail6reduce18DeviceReduceKernelINS2_10policy_hubIdyN4cuda3__47maximumIdEEE10Policy1000EN6thrust24THRUST_300001_SM_1000_NS10device_ptrIdEEyS8_dNS5_3std3__410__identityEEEvT0_PT3_T1_NS0_13GridEvenShareISL_EET2_T4_,"aw",@nobits
	.sectionflags	@""
	.align	16
.nv.shared._ZN3cub18CUB_300001_SM_10006detail6reduce18DeviceReduceKernelINS2_10policy_hubIdyN4cuda3__47maximumIdEEE10Policy1000EN6thrust24THRUST_300001_SM_1000_NS10device_ptrIdEEyS8_dNS5_3std3__410__identityEEEvT0_PT3_T1_NS0_13GridEvenShareISL_EET2_T4_:
	.zero		1104


//--------------------- .nv.shared._ZN3cub18CUB_300001_SM_10006detail6reduce28DeviceReduceSingleTileKernelINS2_10policy_hubIdyN4cuda3__47maximumIdEEE10Policy1000EN6thrust24THRUST_300001_SM_1000_NS10device_ptrIdEEPdyS8_ddNS5_3std3__410__identityEEEvT0_T1_T2_T3_T4_T6_ --------------------------
	.section	.nv.shared._ZN3cub18CUB_300001_SM_10006detail6reduce28DeviceReduceSingleTileKernelINS2_10policy_hubIdyN4cuda3__47maximumIdEEE10Policy1000EN6thrust24THRUST_300001_SM_1000_NS10device_ptrIdEEPdyS8_ddNS5_3std3__410__identityEEEvT0_T1_T2_T3_T4_T6_,"aw",@nobits
	.sectionflags	@""
	.align	16
.nv.shared._ZN3cub18CUB_300001_SM_10006detail6reduce28DeviceReduceSingleTileKernelINS2_10policy_hubIdyN4cuda3__47maximumIdEEE10Policy1000EN6thrust24THRUST_300001_SM_1000_NS10device_ptrIdEEPdyS8_ddNS5_3std3__410__identityEEEvT0_T1_T2_T3_T4_T6_:
	.zero		1104


//--------------------- .nv.shared._ZN3cub18CUB_300001_SM_10006detail6reduce28DeviceReduceSingleTileKernelINS2_10policy_hubIdjN4cuda3__47maximumIdEEE10Policy1000EPdSB_iS8_ddNS5_3std3__410__identityEEEvT0_T1_T2_T3_T4_T6_ --------------------------
	.section	.nv.shared._ZN3cub18CUB_300001_SM_10006detail6reduce28DeviceReduceSingleTileKernelINS2_10policy_hubIdjN4cuda3__47maximumIdEEE10Policy1000EPdSB_iS8_ddNS5_3std3__410__identityEEEvT0_T1_T2_T3_T4_T6_,"aw",@nobits
	.sectionflags	@""
	.align	16
.nv.shared._ZN3cub18CUB_300001_SM_10006detail6reduce28DeviceReduceSingleTileKernelINS2_10policy_hubIdjN4cuda3__47maximumIdEEE10Policy1000EPdSB_iS8_ddNS5_3std3__410__identityEEEvT0_T1_T2_T3_T4_T6_:
	.zero		1104


//--------------------- .nv.shared._ZN3cub18CUB_300001_SM_10006detail6reduce18DeviceReduceKernelINS2_10policy_hubIdjN4cuda3__47maximumIdEEE10Policy1000EN6thrust24THRUST_300001_SM_1000_NS10device_ptrIdEEjS8_dNS5_3std3__410__identityEEEvT0_PT3_T1_NS0_13GridEvenShareISL_EET2_T4_ --------------------------
	.section	.nv.shared._ZN3cub18CUB_300001_SM_10006detail6reduce18DeviceReduceKernelINS2_10policy_hubIdjN4cuda3__47maximumIdEEE10Policy1000EN6thrust24THRUST_300001_SM_1000_NS10device_ptrIdEEjS8_dNS5_3std3__410__identityEEEvT0_PT3_T1_NS0_13GridEvenShareISL_EET2_T4_,"aw",@nobits
	.sectionflags	@""
	.align	16
.nv.shared._ZN3cub18CUB_300001_SM_10006detail6reduce18DeviceReduceKernelINS2_10policy_hubIdjN4cuda3__47maximumIdEEE10Policy1000EN6thrust24THRUST_300001_SM_1000_NS10device_ptrIdEEjS8_dNS5_3std3__410__identityEEEvT0_PT3_T1_NS0_13GridEvenShareISL_EET2_T4_:
	.zero		1104


//--------------------- .nv.shared._ZN3cub18CUB_300001_SM_10006detail6reduce28DeviceReduceSingleTileKernelINS2_10policy_hubIdjN4cuda3__47maximumIdEEE10Policy1000EN6thrust24THRUST_300001_SM_1000_NS10device_ptrIdEEPdjS8_ddNS5_3std3__410__identityEEEvT0_T1_T2_T3_T4_T6_ --------------------------
	.section	.nv.shared._ZN3cub18CUB_300001_SM_10006detail6reduce28DeviceReduceSingleTileKernelINS2_10policy_hubIdjN4cuda3__47maximumIdEEE10Policy1000EN6thrust24THRUST_300001_SM_1000_NS10device_ptrIdEEPdjS8_ddNS5_3std3__410__identityEEEvT0_T1_T2_T3_T4_T6_,"aw",@nobits
	.sectionflags	@""
	.align	16
.nv.shared._ZN3cub18CUB_300001_SM_10006detail6reduce28DeviceReduceSingleTileKernelINS2_10policy_hubIdjN4cuda3__47maximumIdEEE10Policy1000EN6thrust24THRUST_300001_SM_1000_NS10device_ptrIdEEPdjS8_ddNS5_3std3__410__identityEEEvT0_T1_T2_T3_T4_T6_:
	.zero		1104


//--------------------- .nv.shared._ZN3cub18CUB_300001_SM_10006detail11EmptyKernelIvEEvv --------------------------
	.section	.nv.shared._ZN3cub18CUB_300001_SM_10006detail11EmptyKernelIvEEvv,"aw",@nobits
	.sectionflags	@""
	.align	16
	.zero		1024


//--------------------- .nv.shared._Z15reduceMultiPassILj1ELb0EEvPKdPdj --------------------------
	.section	.nv.shared._Z15reduceMultiPassILj1ELb0EEvPKdPdj,"aw",@nobits
	.sectionflags	@""
	.align	16
	.zero		1024


//--------------------- .nv.shared._Z15reduceMultiPassILj2ELb0EEvPKdPdj --------------------------
	.section	.nv.shared._Z15reduceMultiPassILj2ELb0EEvPKdPdj,"aw",@nobits
	.sectionflags	@""
	.align	16
	.zero		1024


//--------------------- .nv.shared._Z15reduceMultiPassILj4ELb0EEvPKdPdj --------------------------
	.section	.nv.shared._Z15reduceMultiPassILj4ELb0EEvPKdPdj,"aw",@nobits
	.sectionflags	@""
	.align	16
	.zero		1024


//--------------------- .nv.shared._Z15reduceMultiPassILj8ELb0EEvPKdPdj --------------------------
	.section	.nv.shared._Z15reduceMultiPassILj8ELb0EEvPKdPdj,"aw",@nobits
	.sectionflags	@""
	.align	16
	.zero		1024


//--------------------- .nv.shared._Z15reduceMultiPassILj16ELb0EEvPKdPdj --------------------------
	.section	.nv.shared._Z15reduceMultiPassILj16ELb0EEvPKdPdj,"aw",@nobits
	.sectionflags	@""
	.align	16
	.zero		1024


//--------------------- .nv.shared._Z15reduceMultiPassILj32ELb0EEvPKdPdj --------------------------
	.section	.nv.shared._Z15reduceMultiPassILj32ELb0EEvPKdPdj,"aw",@nobits
	.sectionflags	@""
	.align	16
	.zero		1024


//--------------------- .nv.shared._Z15reduceMultiPassILj64ELb0EEvPKdPdj --------------------------
	.section	.nv.shared._Z15reduceMultiPassILj64ELb0EEvPKdPdj,"aw",@nobits
	.sectionflags	@""
	.align	16
	.zero		1024


//--------------------- .nv.shared._Z15reduceMultiPassILj128ELb0EEvPKdPdj --------------------------
	.section	.nv.shared._Z15reduceMultiPassILj128ELb0EEvPKdPdj,"aw",@nobits
	.sectionflags	@""
	.align	16
	.zero		1024


//--------------------- .nv.shared._Z15reduceMultiPassILj256ELb0EEvPKdPdj --------------------------
	.section	.nv.shared._Z15reduceMultiPassILj256ELb0EEvPKdPdj,"aw",@nobits
	.sectionflags	@""
	.align	16
	.zero		1024


//--------------------- .nv.shared._Z15reduceMultiPassILj512ELb0EEvPKdPdj --------------------------
	.section	.nv.shared._Z15reduceMultiPassILj512ELb0EEvPKdPdj,"aw",@nobits
	.sectionflags	@""
	.align	16
	.zero		1024


//--------------------- .nv.shared._Z15reduceMultiPassILj1ELb1EEvPKdPdj --------------------------
	.section	.nv.shared._Z15reduceMultiPassILj1ELb1EEvPKdPdj,"aw",@nobits
	.sectionflags	@""
	.align	16
	.zero		1024


//--------------------- .nv.shared._Z15reduceMultiPassILj2ELb1EEvPKdPdj --------------------------
	.section	.nv.shared._Z15reduceMultiPassILj2ELb1EEvPKdPdj,"aw",@nobits
	.sectionflags	@""
	.align	16
	.zero		1024


//--------------------- .nv.shared._Z15reduceMultiPassILj4ELb1EEvPKdPdj --------------------------
	.section	.nv.shared._Z15reduceMultiPassILj4ELb1EEvPKdPdj,"aw",@nobits
	.sectionflags	@""
	.align	16
	.zero		1024


//--------------------- .nv.shared._Z15reduceMultiPassILj8ELb1EEvPKdPdj --------------------------
	.section	.nv.shared._Z15reduceMultiPassILj8ELb1EEvPKdPdj,"aw",@nobits
	.sectionflags	@""
	.align	16
	.zero		1024


//--------------------- .nv.shared._Z15reduceMultiPassILj16ELb1EEvPKdPdj --------------------------
	.section	.nv.shared._Z15reduceMultiPassILj16ELb1EEvPKdPdj,"aw",@nobits
	.sectionflags	@""
	.align	16
	.zero		1024


//--------------------- .nv.shared._Z15reduceMultiPassILj32ELb1EEvPKdPdj --------------------------
	.section	.nv.shared._Z15reduceMultiPassILj32ELb1EEvPKdPdj,"aw",@nobits
	.sectionflags	@""
	.align	16
	.zero		1024


//--------------------- .nv.shared._Z15reduceMultiPassILj64ELb1EEvPKdPdj --------------------------
	.section	.nv.shared._Z15reduceMultiPassILj64ELb1EEvPKdPdj,"aw",@nobits
	.sectionflags	@""
	.align	16
	.zero		1024


//--------------------- .nv.shared._Z15reduceMultiPassILj128ELb1EEvPKdPdj --------------------------
	.section	.nv.shared._Z15reduceMultiPassILj128ELb1EEvPKdPdj,"aw",@nobits
	.sectionflags	@""
	.align	16
	.zero		1024


//--------------------- .nv.shared._Z15reduceMultiPassILj256ELb1EEvPKdPdj --------------------------
	.section	.nv.shared._Z15reduceMultiPassILj256ELb1EEvPKdPdj,"aw",@nobits
	.sectionflags	@""
	.align	16
	.zero		1024


//--------------------- .nv.shared._Z15reduceMultiPassILj512ELb1EEvPKdPdj --------------------------
	.section	.nv.shared._Z15reduceMultiPassILj512ELb1EEvPKdPdj,"aw",@nobits
	.sectionflags	@""
	.align	16
	.zero		1024


//--------------------- .nv.constant0._ZN3cub18CUB_300001_SM_10006detail6reduce28DeviceReduceSingleTileKernelINS2_10policy_hubIdyN4cuda3__47maximumIdEEE10Policy1000EPdSB_iS8_ddNS5_3std3__410__identityEEEvT0_T1_T2_T3_T4_T6_ --------------------------
	.section	.nv.constant0._ZN3cub18CUB_300001_SM_10006detail6reduce28DeviceReduceSingleTileKernelINS2_10policy_hubIdyN4cuda3__47maximumIdEEE10Policy1000EPdSB_iS8_ddNS5_3std3__410__identityEEEvT0_T1_T2_T3_T4_T6_,"a",@progbits
	.sectionflags	@""
	.align	4
.nv.constant0._ZN3cub18CUB_300001_SM_10006detail6reduce28DeviceReduceSingleTileKernelINS2_10policy_hubIdyN4cuda3__47maximumIdEEE10Policy1000EPdSB_iS8_ddNS5_3std3__410__identityEEEvT0_T1_T2_T3_T4_T6_:
	.zero		929


//--------------------- .nv.constant0._ZN3cub18CUB_300001_SM_10006detail6reduce18DeviceReduceKernelINS2_10policy_hubIdyN4cuda3__47maximumIdEEE10Policy1000EN6thrust24THRUST_300001_SM_1000_NS10device_ptrIdEEyS8_dNS5_3std3__410__identityEEEvT0_PT3_T1_NS0_13GridEvenShareISL_EET2_T4_ --------------------------
	.section	.nv.constant0._ZN3cub18CUB_300001_SM_10006detail6reduce18DeviceReduceKernelINS2_10policy_hubIdyN4cuda3__47maximumIdEEE10Policy1000EN6thrust24THRUST_300001_SM_1000_NS10device_ptrIdEEyS8_dNS5_3std3__410__identityEEEvT0_PT3_T1_NS0_13GridEvenShareISL_EET2_T4_,"a",@progbits
	.sectionflags	@""
	.align	4
.nv.constant0._ZN3cub18CUB_300001_SM_10006detail6reduce18DeviceReduceKernelINS2_10policy_hubIdyN4cuda3__47maximumIdEEE10Policy1000EN6thrust24THRUST_300001_SM_1000_NS10device_ptrIdEEyS8_dNS5_3std3__410__identityEEEvT0_PT3_T1_NS0_13GridEvenShareISL_EET2_T4_:
	.zero		994


//--------------------- .nv.constant0._ZN3cub18CUB_300001_SM_10006detail6reduce28DeviceReduceSingleTileKernelINS2_10policy_hubIdyN4cuda3__47maximumIdEEE10Policy1000EN6thrust24THRUST_300001_SM_1000_NS10device_ptrIdEEPdyS8_ddNS5_3std3__410__identityEEEvT0_T1_T2_T3_T4_T6_ --------------------------
	.section	.nv.constant0._ZN3cub18CUB_300001_SM_10006detail6reduce28DeviceReduceSingleTileKernelINS2_10policy_hubIdyN4cuda3__47maximumIdEEE10Policy1000EN6thrust24THRUST_300001_SM_1000_NS10device_ptrIdEEPdyS8_ddNS5_3std3__410__identityEEEvT0_T1_T2_T3_T4_T6_,"a",@progbits
	.sectionflags	@""
	.align	4
.nv.constant0._ZN3cub18CUB_300001_SM_10006detail6reduce28DeviceReduceSingleTileKernelINS2_10policy_hubIdyN4cuda3__47maximumIdEEE10Policy1000EN6thrust24THRUST_300001_SM_1000_NS10device_ptrIdEEPdyS8_ddNS5_3std3__410__identityEEEvT0_T1_T2_T3_T4_T6_:
	.zero		937


//--------------------- .nv.constant0._ZN3cub18CUB_300001_SM_10006detail6reduce28DeviceReduceSingleTileKernelINS2_10policy_hubIdjN4cuda3__47maximumIdEEE10Policy1000EPdSB_iS8_ddNS5_3std3__410__identityEEEvT0_T1_T2_T3_T4_T6_ --------------------------
	.section	.nv.constant0._ZN3cub18CUB_300001_SM_10006detail6reduce28DeviceReduceSingleTileKernelINS2_10policy_hubIdjN4cuda3__47maximumIdEEE10Policy1000EPdSB_iS8_ddNS5_3std3__410__identityEEEvT0_T1_T2_T3_T4_T6_,"a",@progbits
	.sectionflags	@""
	.align	4
.nv.constant0._ZN3cub18CUB_300001_SM_10006detail6reduce28DeviceReduceSingleTileKernelINS2_10policy_hubIdjN4cuda3__47maximumIdEEE10Policy1000EPdSB_iS8_ddNS5_3std3__410__identityEEEvT0_T1_T2_T3_T4_T6_:
	.zero		929


//--------------------- .nv.constant0._ZN3cub18CUB_300001_SM_10006detail6reduce18DeviceReduceKernelINS2_10policy_hubIdjN4cuda3__47maximumIdEEE10Policy1000EN6thrust24THRUST_300001_SM_1000_NS10device_ptrIdEEjS8_dNS5_3std3__410__identityEEEvT0_PT3_T1_NS0_13GridEvenShareISL_EET2_T4_ --------------------------
	.section	.nv.constant0._ZN3cub18CUB_300001_SM_10006detail6reduce18DeviceReduceKernelINS2_10policy_hubIdjN4cuda3__47maximumIdEEE10Policy1000EN6thrust24THRUST_300001_SM_1000_NS10device_ptrIdEEjS8_dNS5_3std3__410__identityEEEvT0_PT3_T1_NS0_13GridEvenShareISL_EET2_T4_,"a",@progbits
	.sectionflags	@""
	.align	4
.nv.constant0._ZN3cub18CUB_300001_SM_10006detail6reduce18DeviceReduceKernelINS2_10policy_hubIdjN4cuda3__47maximumIdEEE10Policy1000EN6thrust24THRUST_300001_SM_1000_NS10device_ptrIdEEjS8_dNS5_3std3__410__identityEEEvT0_PT3_T1_NS0_13GridEvenShareISL_EET2_T4_:
	.zero		958


//--------------------- .nv.constant0._ZN3cub18CUB_300001_SM_10006detail6reduce28DeviceReduceSingleTileKernelINS2_10policy_hubIdjN4cuda3__47maximumIdEEE10Policy1000EN6thrust24THRUST_300001_SM_1000_NS10device_ptrIdEEPdjS8_ddNS5_3std3__410__identityEEEvT0_T1_T2_T3_T4_T6_ --------------------------
	.section	.nv.constant0._ZN3cub18CUB_300001_SM_10006detail6reduce28DeviceReduceSingleTileKernelINS2_10policy_hubIdjN4cuda3__47maximumIdEEE10Policy1000EN6thrust24THRUST_300001_SM_1000_NS10device_ptrIdEEPdjS8_ddNS5_3std3__410__identityEEEvT0_T1_T2_T3_T4_T6_,"a",@progbits
	.sectionflags	@""
	.align	4
.nv.constant0._ZN3cub18CUB_300001_SM_10006detail6reduce28DeviceReduceSingleTileKernelINS2_10policy_hubIdjN4cuda3__47maximumIdEEE10Policy1000EN6thrust24THRUST_300001_SM_1000_NS10device_ptrIdEEPdjS8_ddNS5_3std3__410__identityEEEvT0_T1_T2_T3_T4_T6_:
	.zero		929


//--------------------- .nv.constant0._ZN3cub18CUB_300001_SM_10006detail11EmptyKernelIvEEvv --------------------------
	.section	.nv.constant0._ZN3cub18CUB_300001_SM_10006detail11EmptyKernelIvEEvv,"a",@progbits
	.sectionflags	@""
	.align	4
.nv.constant0._ZN3cub18CUB_300001_SM_10006detail11EmptyKernelIvEEvv:
	.zero		896


//--------------------- .nv.constant0._Z15reduceMultiPassILj1ELb0EEvPKdPdj --------------------------
	.section	.nv.constant0._Z15reduceMultiPassILj1ELb0EEvPKdPdj,"a",@progbits
	.sectionflags	@""
	.align	4
.nv.constant0._Z15reduceMultiPassILj1ELb0EEvPKdPdj:
	.zero		916


//--------------------- .nv.constant0._Z15reduceMultiPassILj2ELb0EEvPKdPdj --------------------------
	.section	.nv.constant0._Z15reduceMultiPassILj2ELb0EEvPKdPdj,"a",@progbits
	.sectionflags	@""
	.align	4
.nv.constant0._Z15reduceMultiPassILj2ELb0EEvPKdPdj:
	.zero		916


//--------------------- .nv.constant0._Z15reduceMultiPassILj4ELb0EEvPKdPdj --------------------------
	.section	.nv.constant0._Z15reduceMultiPassILj4ELb0EEvPKdPdj,"a",@progbits
	.sectionflags	@""
	.align	4
.nv.constant0._Z15reduceMultiPassILj4ELb0EEvPKdPdj:
	.zero		916


//--------------------- .nv.constant0._Z15reduceMultiPassILj8ELb0EEvPKdPdj --------------------------
	.section	.nv.constant0._Z15reduceMultiPassILj8ELb0EEvPKdPdj,"a",@progbits
	.sectionflags	@""
	.align	4
.nv.constant0._Z15reduceMultiPassILj8ELb0EEvPKdPdj:
	.zero		916


//--------------------- .nv.constant0._Z15reduceMultiPassILj16ELb0EEvPKdPdj --------------------------
	.section	.nv.constant0._Z15reduceMultiPassILj16ELb0EEvPKdPdj,"a",@progbits
	.sectionflags	@""
	.align	4
.nv.constant0._Z15reduceMultiPassILj16ELb0EEvPKdPdj:
	.zero		916


//--------------------- .nv.constant0._Z15reduceMultiPassILj32ELb0EEvPKdPdj --------------------------
	.section	.nv.constant0._Z15reduceMultiPassILj32ELb0EEvPKdPdj,"a",@progbits
	.sectionflags	@""
	.align	4
.nv.constant0._Z15reduceMultiPassILj32ELb0EEvPKdPdj:
	.zero		916


//--------------------- .nv.constant0._Z15reduceMultiPassILj64ELb0EEvPKdPdj --------------------------
	.section	.nv.constant0._Z15reduceMultiPassILj64ELb0EEvPKdPdj,"a",@progbits
	.sectionflags	@""
	.align	4
.nv.constant0._Z15reduceMultiPassILj64ELb0EEvPKdPdj:
	.zero		916


//--------------------- .nv.constant0._Z15reduceMultiPassILj128ELb0EEvPKdPdj --------------------------
	.section	.nv.constant0._Z15reduceMultiPassILj128ELb0EEvPKdPdj,"a",@progbits
	.sectionflags	@""
	.align	4
.nv.constant0._Z15reduceMultiPassILj128ELb0EEvPKdPdj:
	.zero		916


//--------------------- .nv.constant0._Z15reduceMultiPassILj256ELb0EEvPKdPdj --------------------------
	.section	.nv.constant0._Z15reduceMultiPassILj256ELb0EEvPKdPdj,"a",@progbits
	.sectionflags	@""
	.align	4
.nv.constant0._Z15reduceMultiPassILj256ELb0EEvPKdPdj:
	.zero		916


//--------------------- .nv.constant0._Z15reduceMultiPassILj512ELb0EEvPKdPdj --------------------------
	.section	.nv.constant0._Z15reduceMultiPassILj512ELb0EEvPKdPdj,"a",@progbits
	.sectionflags	@""
	.align	4
.nv.constant0._Z15reduceMultiPassILj512ELb0EEvPKdPdj:
	.zero		916


//--------------------- .nv.constant0._Z15reduceMultiPassILj1ELb1EEvPKdPdj --------------------------
	.section	.nv.constant0._Z15reduceMultiPassILj1ELb1EEvPKdPdj,"a",@progbits
	.sectionflags	@""
	.align	4
.nv.constant0._Z15reduceMultiPassILj1ELb1EEvPKdPdj:
	.zero		916


//--------------------- .nv.constant0._Z15reduceMultiPassILj2ELb1EEvPKdPdj --------------------------
	.section	.nv.constant0._Z15reduceMultiPassILj2ELb1EEvPKdPdj,"a",@progbits
	.sectionflags	@""
	.align	4
.nv.constant0._Z15reduceMultiPassILj2ELb1EEvPKdPdj:
	.zero		916


//--------------------- .nv.constant0._Z15reduceMultiPassILj4ELb1EEvPKdPdj --------------------------
	.section	.nv.constant0._Z15reduceMultiPassILj4ELb1EEvPKdPdj,"a",@progbits
	.sectionflags	@""
	.align	4
.nv.constant0._Z15reduceMultiPassILj4ELb1EEvPKdPdj:
	.zero		916


//--------------------- .nv.constant0._Z15reduceMultiPassILj8ELb1EEvPKdPdj --------------------------
	.section	.nv.constant0._Z15reduceMultiPassILj8ELb1EEvPKdPdj,"a",@progbits
	.sectionflags	@""
	.align	4
.nv.constant0._Z15reduceMultiPassILj8ELb1EEvPKdPdj:
	.zero		916


//--------------------- .nv.constant0._Z15reduceMultiPassILj16ELb1EEvPKdPdj --------------------------
	.section	.nv.constant0._Z15reduceMultiPassILj16ELb1EEvPKdPdj,"a",@progbits
	.sectionflags	@""
	.align	4
.nv.constant0._Z15reduceMultiPassILj16ELb1EEvPKdPdj:
	.zero		916


//--------------------- .nv.constant0._Z15reduceMultiPassILj32ELb1EEvPKdPdj --------------------------
	.section	.nv.constant0._Z15reduceMultiPassILj32ELb1EEvPKdPdj,"a",@progbits
	.sectionflags	@""
	.align	4
.nv.constant0._Z15reduceMultiPassILj32ELb1EEvPKdPdj:
	.zero		916


//--------------------- .nv.constant0._Z15reduceMultiPassILj64ELb1EEvPKdPdj --------------------------
	.section	.nv.constant0._Z15reduceMultiPassILj64ELb1EEvPKdPdj,"a",@progbits
	.sectionflags	@""
	.align	4
.nv.constant0._Z15reduceMultiPassILj64ELb1EEvPKdPdj:
	.zero		916


//--------------------- .nv.constant0._Z15reduceMultiPassILj128ELb1EEvPKdPdj --------------------------
	.section	.nv.constant0._Z15reduceMultiPassILj128ELb1EEvPKdPdj,"a",@progbits
	.sectionflags	@""
	.align	4
.nv.constant0._Z15reduceMultiPassILj128ELb1EEvPKdPdj:
	.zero		916


//--------------------- .nv.constant0._Z15reduceMultiPassILj256ELb1EEvPKdPdj --------------------------
	.section	.nv.constant0._Z15reduceMultiPassILj256ELb1EEvPKdPdj,"a",@progbits
	.sectionflags	@""
	.align	4
.nv.constant0._Z15reduceMultiPassILj256ELb1EEvPKdPdj:
	.zero		916


//--------------------- .nv.constant0._Z15reduceMultiPassILj512ELb1EEvPKdPdj --------------------------
	.section	.nv.constant0._Z15reduceMultiPassILj512ELb1EEvPKdPdj,"a",@progbits
	.sectionflags	@""
	.align	4
.nv.constant0._Z15reduceMultiPassILj512ELb1EEvPKdPdj:
	.zero		916


//--------------------- SYMBOLS --------------------------

	.type		.nv.reservedSmem.offset0,@object
	.size		.nv.reservedSmem.offset0,0x4
	.type		.nv.reservedSmem.cap,@object
	.size		.nv.reservedSmem.cap,0x4
